//
// Generated by NVIDIA NVVM Compiler
//
// Compiler Build ID: CL-36424714
// Cuda compilation tools, release 13.0, V13.0.88
// Based on NVVM 20.0.0
//

.version 9.0
.target sm_100
.address_size 64

	// .globl	_Z9self_dotsIdEvPT_S1_
// _ZZN3cub18CUB_300001_SM_10006detail10radix_sort31DeviceRadixSortSingleTileKernelINS1_5radix10policy_hubIiiyE10Policy1000ELNS0_9SortOrderE0EiiyNS1_21identity_decomposer_tEEEvPKT1_PSA_PKT2_PSE_T3_iiT4_E12temp_storage has been demoted
// _ZZN3cub18CUB_300001_SM_10006detail10radix_sort30DeviceRadixSortHistogramKernelINS1_5radix10policy_hubIiiyE10Policy1000ELNS0_9SortOrderE0EiyNS1_21identity_decomposer_tEEEvPT2_PKT1_SA_iiT3_E12temp_storage has been demoted
// _ZZN3cub18CUB_300001_SM_10006detail10radix_sort33DeviceRadixSortExclusiveSumKernelINS1_5radix10policy_hubIiiyE10Policy1000EyEEvPT0_E12temp_storage has been demoted
// _ZZN3cub18CUB_300001_SM_10006detail10radix_sort29DeviceRadixSortOnesweepKernelINS1_5radix10policy_hubIiiyE10Policy1000ELNS0_9SortOrderE0EiiyiiNS1_21identity_decomposer_tEEEvPT5_SB_PT3_PKSC_PT1_PKSG_PT2_PKSK_T4_iiT6_E1s has been demoted
// _ZZ8all_dotsIdEvPT_S1_S1_E15local_data_dots has been demoted
// _ZZ8all_dotsIdEvPT_S1_S1_E19local_centroid_dots has been demoted
// _ZZN3cub18CUB_300001_SM_10006detail6reduce28DeviceReduceSingleTileKernelINS2_10policy_hubIdjN4cuda3std3__44plusIdEEE10Policy1000EN6thrust24THRUST_300001_SM_1000_NS6detail15normal_iteratorINSD_10device_ptrIdEEEEPdjS9_ddNS7_10__identityEEEvT0_T1_T2_T3_T4_T6_E12temp_storage has been demoted
// _ZZN3cub18CUB_300001_SM_10006detail6reduce18DeviceReduceKernelINS2_10policy_hubIdjN4cuda3std3__44plusIdEEE10Policy1000EN6thrust24THRUST_300001_SM_1000_NS6detail15normal_iteratorINSD_10device_ptrIdEEEEjS9_dNS7_10__identityEEEvT0_PT3_T1_NS0_13GridEvenShareISN_EET2_T4_E12temp_storage has been demoted
// _ZZN3cub18CUB_300001_SM_10006detail6reduce28DeviceReduceSingleTileKernelINS2_10policy_hubIdjN4cuda3std3__44plusIdEEE10Policy1000EPdSC_iS9_ddNS7_10__identityEEEvT0_T1_T2_T3_T4_T6_E12temp_storage has been demoted
// _ZZN3cub18CUB_300001_SM_10006detail6reduce28DeviceReduceSingleTileKernelINS2_10policy_hubIdyN4cuda3std3__44plusIdEEE10Policy1000EN6thrust24THRUST_300001_SM_1000_NS6detail15normal_iteratorINSD_10device_ptrIdEEEEPdyS9_ddNS7_10__identityEEEvT0_T1_T2_T3_T4_T6_E12temp_storage has been demoted
// _ZZN3cub18CUB_300001_SM_10006detail6reduce18DeviceReduceKernelINS2_10policy_hubIdyN4cuda3std3__44plusIdEEE10Policy1000EN6thrust24THRUST_300001_SM_1000_NS6detail15normal_iteratorINSD_10device_ptrIdEEEEyS9_dNS7_10__identityEEEvT0_PT3_T1_NS0_13GridEvenShareISN_EET2_T4_E12temp_storage has been demoted
// _ZZN3cub18CUB_300001_SM_10006detail6reduce28DeviceReduceSingleTileKernelINS2_10policy_hubIdyN4cuda3std3__44plusIdEEE10Policy1000EPdSC_iS9_ddNS7_10__identityEEEvT0_T1_T2_T3_T4_T6_E12temp_storage has been demoted
// _ZZ8all_dotsIfEvPT_S1_S1_E15local_data_dots has been demoted
// _ZZ8all_dotsIfEvPT_S1_S1_E19local_centroid_dots has been demoted
// _ZZN3cub18CUB_300001_SM_10006detail6reduce28DeviceReduceSingleTileKernelINS2_10policy_hubIfjN4cuda3std3__44plusIfEEE10Policy1000EN6thrust24THRUST_300001_SM_1000_NS6detail15normal_iteratorINSD_10device_ptrIfEEEEPfjS9_ffNS7_10__identityEEEvT0_T1_T2_T3_T4_T6_E12temp_storage has been demoted
// _ZZN3cub18CUB_300001_SM_10006detail6reduce18DeviceReduceKernelINS2_10policy_hubIfjN4cuda3std3__44plusIfEEE10Policy1000EN6thrust24THRUST_300001_SM_1000_NS6detail15normal_iteratorINSD_10device_ptrIfEEEEjS9_fNS7_10__identityEEEvT0_PT3_T1_NS0_13GridEvenShareISN_EET2_T4_E12temp_storage has been demoted
// _ZZN3cub18CUB_300001_SM_10006detail6reduce28DeviceReduceSingleTileKernelINS2_10policy_hubIfjN4cuda3std3__44plusIfEEE10Policy1000EPfSC_iS9_ffNS7_10__identityEEEvT0_T1_T2_T3_T4_T6_E12temp_storage has been demoted
// _ZZN3cub18CUB_300001_SM_10006detail6reduce28DeviceReduceSingleTileKernelINS2_10policy_hubIfyN4cuda3std3__44plusIfEEE10Policy1000EN6thrust24THRUST_300001_SM_1000_NS6detail15normal_iteratorINSD_10device_ptrIfEEEEPfyS9_ffNS7_10__identityEEEvT0_T1_T2_T3_T4_T6_E12temp_storage has been demoted
// _ZZN3cub18CUB_300001_SM_10006detail6reduce18DeviceReduceKernelINS2_10policy_hubIfyN4cuda3std3__44plusIfEEE10Policy1000EN6thrust24THRUST_300001_SM_1000_NS6detail15normal_iteratorINSD_10device_ptrIfEEEEyS9_fNS7_10__identityEEEvT0_PT3_T1_NS0_13GridEvenShareISN_EET2_T4_E12temp_storage has been demoted
// _ZZN3cub18CUB_300001_SM_10006detail6reduce28DeviceReduceSingleTileKernelINS2_10policy_hubIfyN4cuda3std3__44plusIfEEE10Policy1000EPfSC_iS9_ffNS7_10__identityEEEvT0_T1_T2_T3_T4_T6_E12temp_storage has been demoted
.global .align 1 .b8 _ZN31_INTERNAL_ff0e4144_4_k_cu_state4cuda3std3__45__cpo5beginE[1];
.global .align 1 .b8 _ZN31_INTERNAL_ff0e4144_4_k_cu_state4cuda3std3__45__cpo3endE[1];
.global .align 1 .b8 _ZN31_INTERNAL_ff0e4144_4_k_cu_state4cuda3std3__45__cpo6cbeginE[1];
.global .align 1 .b8 _ZN31_INTERNAL_ff0e4144_4_k_cu_state4cuda3std3__45__cpo4cendE[1];
.global .align 1 .b8 _ZN31_INTERNAL_ff0e4144_4_k_cu_state4cuda3std3__45__cpo6rbeginE[1];
.global .align 1 .b8 _ZN31_INTERNAL_ff0e4144_4_k_cu_state4cuda3std3__45__cpo4rendE[1];
.global .align 1 .b8 _ZN31_INTERNAL_ff0e4144_4_k_cu_state4cuda3std3__45__cpo7crbeginE[1];
.global .align 1 .b8 _ZN31_INTERNAL_ff0e4144_4_k_cu_state4cuda3std3__45__cpo5crendE[1];
.global .align 1 .b8 _ZN31_INTERNAL_ff0e4144_4_k_cu_state4cuda3std3__433_GLOBAL__N__ff0e4144_4_k_cu_state6ignoreE[1];
.global .align 1 .b8 _ZN31_INTERNAL_ff0e4144_4_k_cu_state4cuda3std3__419piecewise_constructE[1];
.global .align 1 .b8 _ZN31_INTERNAL_ff0e4144_4_k_cu_state4cuda3std3__48in_placeE[1];
.global .align 1 .b8 _ZN31_INTERNAL_ff0e4144_4_k_cu_state4cuda3std3__420unreachable_sentinelE[1];
.global .align 1 .b8 _ZN31_INTERNAL_ff0e4144_4_k_cu_state4cuda3std3__47nulloptE[1];
.global .align 1 .b8 _ZN31_INTERNAL_ff0e4144_4_k_cu_state4cuda3std3__48unexpectE[1];
.global .align 1 .b8 _ZN31_INTERNAL_ff0e4144_4_k_cu_state4cuda3std6ranges3__45__cpo4swapE[1];
.global .align 1 .b8 _ZN31_INTERNAL_ff0e4144_4_k_cu_state4cuda3std6ranges3__45__cpo9iter_moveE[1];
.global .align 1 .b8 _ZN31_INTERNAL_ff0e4144_4_k_cu_state4cuda3std6ranges3__45__cpo5beginE[1];
.global .align 1 .b8 _ZN31_INTERNAL_ff0e4144_4_k_cu_state4cuda3std6ranges3__45__cpo3endE[1];
.global .align 1 .b8 _ZN31_INTERNAL_ff0e4144_4_k_cu_state4cuda3std6ranges3__45__cpo6cbeginE[1];
.global .align 1 .b8 _ZN31_INTERNAL_ff0e4144_4_k_cu_state4cuda3std6ranges3__45__cpo4cendE[1];
.global .align 1 .b8 _ZN31_INTERNAL_ff0e4144_4_k_cu_state4cuda3std6ranges3__45__cpo7advanceE[1];
.global .align 1 .b8 _ZN31_INTERNAL_ff0e4144_4_k_cu_state4cuda3std6ranges3__45__cpo9iter_swapE[1];
.global .align 1 .b8 _ZN31_INTERNAL_ff0e4144_4_k_cu_state4cuda3std6ranges3__45__cpo4nextE[1];
.global .align 1 .b8 _ZN31_INTERNAL_ff0e4144_4_k_cu_state4cuda3std6ranges3__45__cpo4prevE[1];
.global .align 1 .b8 _ZN31_INTERNAL_ff0e4144_4_k_cu_state4cuda3std6ranges3__45__cpo4dataE[1];
.global .align 1 .b8 _ZN31_INTERNAL_ff0e4144_4_k_cu_state4cuda3std6ranges3__45__cpo5cdataE[1];
.global .align 1 .b8 _ZN31_INTERNAL_ff0e4144_4_k_cu_state4cuda3std6ranges3__45__cpo4sizeE[1];
.global .align 1 .b8 _ZN31_INTERNAL_ff0e4144_4_k_cu_state4cuda3std6ranges3__45__cpo5ssizeE[1];
.global .align 1 .b8 _ZN31_INTERNAL_ff0e4144_4_k_cu_state4cuda3std6ranges3__45__cpo8distanceE[1];
.global .align 1 .b8 _ZN31_INTERNAL_ff0e4144_4_k_cu_state6thrust24THRUST_300001_SM_1000_NS8cuda_cub3parE[1];
.global .align 1 .b8 _ZN31_INTERNAL_ff0e4144_4_k_cu_state6thrust24THRUST_300001_SM_1000_NS8cuda_cub10par_nosyncE[1];
.global .align 1 .b8 _ZN31_INTERNAL_ff0e4144_4_k_cu_state6thrust24THRUST_300001_SM_1000_NS6system6detail10sequential3seqE[1];
.global .align 1 .b8 _ZN31_INTERNAL_ff0e4144_4_k_cu_state6thrust24THRUST_300001_SM_1000_NS6system3cpp3parE[1];
.global .align 1 .b8 _ZN31_INTERNAL_ff0e4144_4_k_cu_state6thrust24THRUST_300001_SM_1000_NS12placeholders2_1E[1];
.global .align 1 .b8 _ZN31_INTERNAL_ff0e4144_4_k_cu_state6thrust24THRUST_300001_SM_1000_NS12placeholders2_2E[1];
.global .align 1 .b8 _ZN31_INTERNAL_ff0e4144_4_k_cu_state6thrust24THRUST_300001_SM_1000_NS12placeholders2_3E[1];
.global .align 1 .b8 _ZN31_INTERNAL_ff0e4144_4_k_cu_state6thrust24THRUST_300001_SM_1000_NS12placeholders2_4E[1];
.global .align 1 .b8 _ZN31_INTERNAL_ff0e4144_4_k_cu_state6thrust24THRUST_300001_SM_1000_NS12placeholders2_5E[1];
.global .align 1 .b8 _ZN31_INTERNAL_ff0e4144_4_k_cu_state6thrust24THRUST_300001_SM_1000_NS12placeholders2_6E[1];
.global .align 1 .b8 _ZN31_INTERNAL_ff0e4144_4_k_cu_state6thrust24THRUST_300001_SM_1000_NS12placeholders2_7E[1];
.global .align 1 .b8 _ZN31_INTERNAL_ff0e4144_4_k_cu_state6thrust24THRUST_300001_SM_1000_NS12placeholders2_8E[1];
.global .align 1 .b8 _ZN31_INTERNAL_ff0e4144_4_k_cu_state6thrust24THRUST_300001_SM_1000_NS12placeholders2_9E[1];
.global .align 1 .b8 _ZN31_INTERNAL_ff0e4144_4_k_cu_state6thrust24THRUST_300001_SM_1000_NS12placeholders3_10E[1];
.global .align 1 .b8 _ZN31_INTERNAL_ff0e4144_4_k_cu_state6thrust24THRUST_300001_SM_1000_NS3seqE[1];
.global .align 1 .b8 _ZN31_INTERNAL_ff0e4144_4_k_cu_state6thrust24THRUST_300001_SM_1000_NS6deviceE[1];

.visible .entry _Z9self_dotsIdEvPT_S1_(
	.param .u64 .ptr .align 1 _Z9self_dotsIdEvPT_S1__param_0,
	.param .u64 .ptr .align 1 _Z9self_dotsIdEvPT_S1__param_1
)
{
	.reg .pred 	%p<2>;
	.reg .b32 	%r<6>;
	.reg .b64 	%rd<9>;
	.reg .b64 	%fd<7>;

	ld.param.u64 	%rd1, [_Z9self_dotsIdEvPT_S1__param_0];
	ld.param.u64 	%rd2, [_Z9self_dotsIdEvPT_S1__param_1];
	mov.u32 	%r2, %ntid.x;
	mov.u32 	%r3, %ctaid.x;
	mov.u32 	%r4, %tid.x;
	mad.lo.s32 	%r1, %r2, %r3, %r4;
	setp.gt.s32 	%p1, %r1, 4;
	@%p1 bra 	$L__BB0_2;
	cvta.to.global.u64 	%rd3, %rd2;
	cvta.to.global.u64 	%rd4, %rd1;
	mul.lo.s32 	%r5, %r1, 3;
	mul.wide.s32 	%rd5, %r5, 8;
	add.s64 	%rd6, %rd4, %rd5;
	ld.global.f64 	%fd1, [%rd6];
	ld.global.f64 	%fd2, [%rd6+8];
	mul.f64 	%fd3, %fd2, %fd2;
	fma.rn.f64 	%fd4, %fd1, %fd1, %fd3;
	ld.global.f64 	%fd5, [%rd6+16];
	fma.rn.f64 	%fd6, %fd5, %fd5, %fd4;
	mul.wide.s32 	%rd7, %r1, 8;
	add.s64 	%rd8, %rd3, %rd7;
	st.global.f64 	[%rd8], %fd6;
$L__BB0_2:
	ret;

}
	// .globl	_Z19calculate_centroidsIdEvPT_PiS2_S1_S2_
.visible .entry _Z19calculate_centroidsIdEvPT_PiS2_S1_S2_(
	.param .u64 .ptr .align 1 _Z19calculate_centroidsIdEvPT_PiS2_S1_S2__param_0,
	.param .u64 .ptr .align 1 _Z19calculate_centroidsIdEvPT_PiS2_S1_S2__param_1,
	.param .u64 .ptr .align 1 _Z19calculate_centroidsIdEvPT_PiS2_S1_S2__param_2,
	.param .u64 .ptr .align 1 _Z19calculate_centroidsIdEvPT_PiS2_S1_S2__param_3,
	.param .u64 .ptr .align 1 _Z19calculate_centroidsIdEvPT_PiS2_S1_S2__param_4
)
{
	.reg .pred 	%p<8>;
	.reg .b32 	%r<38>;
	.reg .b64 	%rd<37>;
	.reg .b64 	%fd<13>;

	ld.param.u64 	%rd11, [_Z19calculate_centroidsIdEvPT_PiS2_S1_S2__param_0];
	ld.param.u64 	%rd12, [_Z19calculate_centroidsIdEvPT_PiS2_S1_S2__param_1];
	ld.param.u64 	%rd13, [_Z19calculate_centroidsIdEvPT_PiS2_S1_S2__param_2];
	ld.param.u64 	%rd14, [_Z19calculate_centroidsIdEvPT_PiS2_S1_S2__param_3];
	ld.param.u64 	%rd15, [_Z19calculate_centroidsIdEvPT_PiS2_S1_S2__param_4];
	cvta.to.global.u64 	%rd1, %rd15;
	cvta.to.global.u64 	%rd2, %rd14;
	mov.u32 	%r33, %tid.x;
	setp.gt.u32 	%p1, %r33, 2;
	@%p1 bra 	$L__BB1_11;
	cvta.to.global.u64 	%rd16, %rd12;
	mov.u32 	%r15, %ntid.y;
	mov.u32 	%r16, %nctaid.y;
	mul.lo.s32 	%r17, %r15, %r16;
	div.u32 	%r18, 4, %r17;
	mov.u32 	%r19, %tid.y;
	mov.u32 	%r20, %ctaid.y;
	mad.lo.s32 	%r21, %r20, %r15, %r19;
	mad.lo.s32 	%r2, %r21, %r18, %r21;
	add.s32 	%r22, %r18, %r2;
	add.s32 	%r23, %r22, 1;
	min.u32 	%r3, %r23, 5;
	mul.wide.u32 	%rd17, %r2, 4;
	add.s64 	%rd3, %rd16, %rd17;
	mov.u32 	%r4, %ntid.x;
	mul.wide.u32 	%rd18, %r15, %r20;
	cvt.u64.u32 	%rd19, %r19;
	add.s64 	%rd20, %rd18, %rd19;
	cvt.u64.u32 	%rd21, %r18;
	mad.lo.s64 	%rd22, %rd20, %rd21, %rd20;
	shl.b64 	%rd23, %rd22, 2;
	cvta.to.global.u64 	%rd24, %rd13;
	add.s64 	%rd4, %rd24, %rd23;
	add.s64 	%rd5, %rd16, %rd23;
	cvta.to.global.u64 	%rd6, %rd11;
$L__BB1_2:
	setp.gt.u32 	%p2, %r2, 4;
	@%p2 bra 	$L__BB1_10;
	ld.global.u32 	%r35, [%rd3];
	mov.f64 	%fd12, 0d0000000000000000;
	mov.b32 	%r36, 0;
	mov.u64 	%rd35, %rd5;
	mov.u64 	%rd36, %rd4;
	mov.u32 	%r34, %r2;
$L__BB1_4:
	mov.u32 	%r8, %r35;
	ld.global.u32 	%r35, [%rd35];
	setp.eq.s32 	%p3, %r35, %r8;
	mov.f64 	%fd10, 0d0000000000000000;
	mov.u32 	%r37, %r36;
	@%p3 bra 	$L__BB1_7;
	setp.ne.s32 	%p4, %r33, 0;
	mad.lo.s32 	%r26, %r8, 3, %r33;
	mul.wide.s32 	%rd25, %r26, 8;
	add.s64 	%rd26, %rd2, %rd25;
	atom.global.add.f64 	%fd6, [%rd26], %fd12;
	mov.b32 	%r37, 0;
	mov.f64 	%fd12, %fd10;
	@%p4 bra 	$L__BB1_7;
	mul.wide.s32 	%rd27, %r8, 4;
	add.s64 	%rd28, %rd1, %rd27;
	atom.global.add.u32 	%r28, [%rd28], %r36;
$L__BB1_7:
	ld.global.u32 	%r29, [%rd36];
	mad.lo.s32 	%r30, %r29, 3, %r33;
	mul.wide.s32 	%rd29, %r30, 8;
	add.s64 	%rd30, %rd6, %rd29;
	ld.global.f64 	%fd8, [%rd30];
	add.f64 	%fd12, %fd12, %fd8;
	add.s32 	%r36, %r37, 1;
	add.s32 	%r34, %r34, 1;
	add.s64 	%rd36, %rd36, 4;
	add.s64 	%rd35, %rd35, 4;
	setp.lt.u32 	%p5, %r34, %r3;
	@%p5 bra 	$L__BB1_4;
	setp.ne.s32 	%p6, %r33, 0;
	mad.lo.s32 	%r31, %r35, 3, %r33;
	mul.wide.s32 	%rd31, %r31, 8;
	add.s64 	%rd32, %rd2, %rd31;
	atom.global.add.f64 	%fd9, [%rd32], %fd12;
	@%p6 bra 	$L__BB1_10;
	mul.wide.s32 	%rd33, %r35, 4;
	add.s64 	%rd34, %rd1, %rd33;
	atom.global.add.u32 	%r32, [%rd34], %r36;
$L__BB1_10:
	add.s32 	%r33, %r33, %r4;
	setp.lt.u32 	%p7, %r33, 3;
	@%p7 bra 	$L__BB1_2;
$L__BB1_11:
	ret;

}
	// .globl	_Z15scale_centroidsIdEvPiPT_
.visible .entry _Z15scale_centroidsIdEvPiPT_(
	.param .u64 .ptr .align 1 _Z15scale_centroidsIdEvPiPT__param_0,
	.param .u64 .ptr .align 1 _Z15scale_centroidsIdEvPiPT__param_1
)
{
	.reg .pred 	%p<4>;
	.reg .b32 	%r<13>;
	.reg .b64 	%rd<9>;
	.reg .b64 	%fd<5>;

	ld.param.u64 	%rd1, [_Z15scale_centroidsIdEvPiPT__param_0];
	ld.param.u64 	%rd2, [_Z15scale_centroidsIdEvPiPT__param_1];
	mov.u32 	%r3, %tid.x;
	mov.u32 	%r4, %ctaid.x;
	mov.u32 	%r5, %ntid.x;
	mad.lo.s32 	%r1, %r4, %r5, %r3;
	mov.u32 	%r6, %tid.y;
	mov.u32 	%r7, %ctaid.y;
	mov.u32 	%r8, %ntid.y;
	mad.lo.s32 	%r9, %r7, %r8, %r6;
	setp.gt.s32 	%p1, %r1, 2;
	setp.gt.u32 	%p2, %r9, 1;
	or.pred  	%p3, %p1, %p2;
	@%p3 bra 	$L__BB2_2;
	cvta.to.global.u64 	%rd3, %rd1;
	cvta.to.global.u64 	%rd4, %rd2;
	mul.wide.u32 	%rd5, %r9, 4;
	add.s64 	%rd6, %rd3, %rd5;
	ld.global.u32 	%r10, [%rd6];
	max.s32 	%r11, %r10, 1;
	cvt.rn.f64.u32 	%fd1, %r11;
	rcp.rn.f64 	%fd2, %fd1;
	mad.lo.s32 	%r12, %r9, 3, %r1;
	mul.wide.s32 	%rd7, %r12, 8;
	add.s64 	%rd8, %rd4, %rd7;
	ld.global.f64 	%fd3, [%rd8];
	mul.f64 	%fd4, %fd3, %fd2;
	st.global.f64 	[%rd8], %fd4;
$L__BB2_2:
	ret;

}
	// .globl	_Z8all_dotsIdEvPT_S1_S1_
.visible .entry _Z8all_dotsIdEvPT_S1_S1_(
	.param .u64 .ptr .align 1 _Z8all_dotsIdEvPT_S1_S1__param_0,
	.param .u64 .ptr .align 1 _Z8all_dotsIdEvPT_S1_S1__param_1,
	.param .u64 .ptr .align 1 _Z8all_dotsIdEvPT_S1_S1__param_2
)
{
	.reg .pred 	%p<10>;
	.reg .b32 	%r<22>;
	.reg .b64 	%rd<13>;
	.reg .b64 	%fd<6>;
	// demoted variable
	.shared .align 8 .b8 _ZZ8all_dotsIdEvPT_S1_S1_E15local_data_dots[256];
	// demoted variable
	.shared .align 8 .b8 _ZZ8all_dotsIdEvPT_S1_S1_E19local_centroid_dots[256];
	ld.param.u64 	%rd1, [_Z8all_dotsIdEvPT_S1_S1__param_0];
	ld.param.u64 	%rd2, [_Z8all_dotsIdEvPT_S1_S1__param_1];
	ld.param.u64 	%rd3, [_Z8all_dotsIdEvPT_S1_S1__param_2];
	mov.u32 	%r1, %tid.x;
	mov.u32 	%r8, %ctaid.x;
	mov.u32 	%r9, %ntid.x;
	mad.lo.s32 	%r2, %r8, %r9, %r1;
	setp.gt.s32 	%p1, %r2, 4;
	mov.u32 	%r3, %tid.y;
	setp.ne.s32 	%p2, %r3, 0;
	shl.b32 	%r10, %r1, 3;
	mov.u32 	%r11, _ZZ8all_dotsIdEvPT_S1_S1_E15local_data_dots;
	add.s32 	%r4, %r11, %r10;
	or.pred  	%p3, %p2, %p1;
	@%p3 bra 	$L__BB3_2;
	cvta.to.global.u64 	%rd4, %rd1;
	mul.wide.s32 	%rd5, %r2, 8;
	add.s64 	%rd6, %rd4, %rd5;
	ld.global.f64 	%fd1, [%rd6];
	st.shared.f64 	[%r4], %fd1;
$L__BB3_2:
	mov.u32 	%r12, %ctaid.y;
	mov.u32 	%r13, %ntid.y;
	mul.lo.s32 	%r5, %r12, %r13;
	add.s32 	%r6, %r5, %r1;
	setp.gt.u32 	%p4, %r6, 1;
	setp.ne.s32 	%p5, %r3, 1;
	or.pred  	%p6, %p5, %p4;
	@%p6 bra 	$L__BB3_4;
	cvta.to.global.u64 	%rd7, %rd2;
	mul.wide.u32 	%rd8, %r6, 8;
	add.s64 	%rd9, %rd7, %rd8;
	ld.global.f64 	%fd2, [%rd9];
	mov.u32 	%r15, _ZZ8all_dotsIdEvPT_S1_S1_E19local_centroid_dots;
	add.s32 	%r16, %r15, %r10;
	st.shared.f64 	[%r16], %fd2;
$L__BB3_4:
	setp.gt.s32 	%p7, %r2, 4;
	bar.sync 	0;
	add.s32 	%r7, %r5, %r3;
	setp.gt.u32 	%p8, %r7, 1;
	or.pred  	%p9, %p7, %p8;
	@%p9 bra 	$L__BB3_6;
	ld.shared.f64 	%fd3, [%r4];
	shl.b32 	%r18, %r3, 3;
	mov.u32 	%r19, _ZZ8all_dotsIdEvPT_S1_S1_E19local_centroid_dots;
	add.s32 	%r20, %r19, %r18;
	ld.shared.f64 	%fd4, [%r20];
	add.f64 	%fd5, %fd3, %fd4;
	mad.lo.s32 	%r21, %r7, 5, %r2;
	cvta.to.global.u64 	%rd10, %rd3;
	mul.wide.s32 	%rd11, %r21, 8;
	add.s64 	%rd12, %rd10, %rd11;
	st.global.f64 	[%rd12], %fd5;
$L__BB3_6:
	ret;

}
	// .globl	_Z15make_new_labelsIdEviiPT_PiS2_S1_
.visible .entry _Z15make_new_labelsIdEviiPT_PiS2_S1_(
	.param .u32 _Z15make_new_labelsIdEviiPT_PiS2_S1__param_0,
	.param .u32 _Z15make_new_labelsIdEviiPT_PiS2_S1__param_1,
	.param .u64 .ptr .align 1 _Z15make_new_labelsIdEviiPT_PiS2_S1__param_2,
	.param .u64 .ptr .align 1 _Z15make_new_labelsIdEviiPT_PiS2_S1__param_3,
	.param .u64 .ptr .align 1 _Z15make_new_labelsIdEviiPT_PiS2_S1__param_4,
	.param .u64 .ptr .align 1 _Z15make_new_labelsIdEviiPT_PiS2_S1__param_5
)
{
	.reg .pred 	%p<41>;
	.reg .b32 	%r<72>;
	.reg .b64 	%rd<51>;
	.reg .b64 	%fd<167>;

	ld.param.u32 	%r28, [_Z15make_new_labelsIdEviiPT_PiS2_S1__param_0];
	ld.param.u32 	%r29, [_Z15make_new_labelsIdEviiPT_PiS2_S1__param_1];
	ld.param.u64 	%rd6, [_Z15make_new_labelsIdEviiPT_PiS2_S1__param_2];
	ld.param.u64 	%rd3, [_Z15make_new_labelsIdEviiPT_PiS2_S1__param_3];
	cvta.to.global.u64 	%rd1, %rd6;
	mov.u32 	%r30, %tid.x;
	mov.u32 	%r31, %ctaid.x;
	mov.u32 	%r32, %ntid.x;
	mad.lo.s32 	%r1, %r31, %r32, %r30;
	setp.ge.s32 	%p1, %r1, %r28;
	@%p1 bra 	$L__BB4_16;
	cvta.to.global.u64 	%rd7, %rd3;
	mul.wide.s32 	%rd8, %r1, 4;
	add.s64 	%rd2, %rd7, %rd8;
	ld.global.u32 	%r2, [%rd2];
	setp.lt.s32 	%p2, %r29, 1;
	mov.f64 	%fd166, 0dBFF0000000000000;
	mov.f64 	%fd165, 0d7FEFFFFFFFFFFFFF;
	@%p2 bra 	$L__BB4_14;
	and.b32  	%r3, %r29, 15;
	setp.lt.u32 	%p3, %r29, 16;
	mov.f64 	%fd165, 0d7FEFFFFFFFFFFFFF;
	mov.f64 	%fd166, 0dBFF0000000000000;
	mov.b32 	%r67, 0;
	@%p3 bra 	$L__BB4_5;
	and.b32  	%r67, %r29, 2147483632;
	neg.s32 	%r65, %r67;
	shl.b32 	%r6, %r28, 4;
	mov.f64 	%fd165, 0d7FEFFFFFFFFFFFFF;
	mov.f64 	%fd166, 0dBFF0000000000000;
	mov.f64 	%fd148, 0d0000000000000000;
	mov.b32 	%r64, 7;
	mul.wide.s32 	%rd11, %r28, 8;
	mov.u32 	%r63, %r1;
$L__BB4_4:
	.pragma "nounroll";
	mul.wide.s32 	%rd9, %r63, 8;
	add.s64 	%rd10, %rd1, %rd9;
	ld.global.f64 	%fd37, [%rd10];
	setp.lt.f64 	%p4, %fd37, %fd165;
	selp.f64 	%fd38, %fd37, %fd165, %p4;
	selp.f64 	%fd39, %fd148, %fd166, %p4;
	add.s32 	%r35, %r64, -6;
	add.s64 	%rd12, %rd10, %rd11;
	ld.global.f64 	%fd40, [%rd12];
	setp.lt.f64 	%p5, %fd40, %fd38;
	cvt.rn.f64.u32 	%fd41, %r35;
	selp.f64 	%fd42, %fd40, %fd38, %p5;
	selp.f64 	%fd43, %fd41, %fd39, %p5;
	add.s32 	%r36, %r64, -5;
	add.s64 	%rd13, %rd12, %rd11;
	ld.global.f64 	%fd44, [%rd13];
	setp.lt.f64 	%p6, %fd44, %fd42;
	cvt.rn.f64.u32 	%fd45, %r36;
	selp.f64 	%fd46, %fd44, %fd42, %p6;
	selp.f64 	%fd47, %fd45, %fd43, %p6;
	add.s32 	%r37, %r64, -4;
	add.s64 	%rd14, %rd13, %rd11;
	ld.global.f64 	%fd48, [%rd14];
	setp.lt.f64 	%p7, %fd48, %fd46;
	cvt.rn.f64.u32 	%fd49, %r37;
	selp.f64 	%fd50, %fd48, %fd46, %p7;
	selp.f64 	%fd51, %fd49, %fd47, %p7;
	add.s32 	%r38, %r64, -3;
	add.s64 	%rd15, %rd14, %rd11;
	ld.global.f64 	%fd52, [%rd15];
	setp.lt.f64 	%p8, %fd52, %fd50;
	cvt.rn.f64.u32 	%fd53, %r38;
	selp.f64 	%fd54, %fd52, %fd50, %p8;
	selp.f64 	%fd55, %fd53, %fd51, %p8;
	add.s32 	%r39, %r64, -2;
	add.s64 	%rd16, %rd15, %rd11;
	ld.global.f64 	%fd56, [%rd16];
	setp.lt.f64 	%p9, %fd56, %fd54;
	cvt.rn.f64.u32 	%fd57, %r39;
	selp.f64 	%fd58, %fd56, %fd54, %p9;
	selp.f64 	%fd59, %fd57, %fd55, %p9;
	add.s32 	%r40, %r64, -1;
	add.s64 	%rd17, %rd16, %rd11;
	ld.global.f64 	%fd60, [%rd17];
	setp.lt.f64 	%p10, %fd60, %fd58;
	cvt.rn.f64.u32 	%fd61, %r40;
	selp.f64 	%fd62, %fd60, %fd58, %p10;
	selp.f64 	%fd63, %fd61, %fd59, %p10;
	add.s32 	%r41, %r64, 8;
	add.s64 	%rd18, %rd17, %rd11;
	ld.global.f64 	%fd64, [%rd18];
	setp.lt.f64 	%p11, %fd64, %fd62;
	cvt.rn.f64.u32 	%fd65, %r64;
	selp.f64 	%fd66, %fd64, %fd62, %p11;
	selp.f64 	%fd67, %fd65, %fd63, %p11;
	add.s32 	%r42, %r64, 1;
	add.s64 	%rd19, %rd18, %rd11;
	ld.global.f64 	%fd68, [%rd19];
	setp.lt.f64 	%p12, %fd68, %fd66;
	cvt.rn.f64.u32 	%fd69, %r42;
	selp.f64 	%fd70, %fd68, %fd66, %p12;
	selp.f64 	%fd71, %fd69, %fd67, %p12;
	add.s32 	%r43, %r64, 2;
	add.s64 	%rd20, %rd19, %rd11;
	ld.global.f64 	%fd72, [%rd20];
	setp.lt.f64 	%p13, %fd72, %fd70;
	cvt.rn.f64.u32 	%fd73, %r43;
	selp.f64 	%fd74, %fd72, %fd70, %p13;
	selp.f64 	%fd75, %fd73, %fd71, %p13;
	add.s32 	%r44, %r64, 3;
	add.s64 	%rd21, %rd20, %rd11;
	ld.global.f64 	%fd76, [%rd21];
	setp.lt.f64 	%p14, %fd76, %fd74;
	cvt.rn.f64.u32 	%fd77, %r44;
	selp.f64 	%fd78, %fd76, %fd74, %p14;
	selp.f64 	%fd79, %fd77, %fd75, %p14;
	add.s32 	%r45, %r64, 4;
	add.s64 	%rd22, %rd21, %rd11;
	ld.global.f64 	%fd80, [%rd22];
	setp.lt.f64 	%p15, %fd80, %fd78;
	cvt.rn.f64.u32 	%fd81, %r45;
	selp.f64 	%fd82, %fd80, %fd78, %p15;
	selp.f64 	%fd83, %fd81, %fd79, %p15;
	add.s32 	%r46, %r64, 5;
	add.s64 	%rd23, %rd22, %rd11;
	ld.global.f64 	%fd84, [%rd23];
	setp.lt.f64 	%p16, %fd84, %fd82;
	cvt.rn.f64.u32 	%fd85, %r46;
	selp.f64 	%fd86, %fd84, %fd82, %p16;
	selp.f64 	%fd87, %fd85, %fd83, %p16;
	add.s32 	%r47, %r64, 6;
	add.s64 	%rd24, %rd23, %rd11;
	ld.global.f64 	%fd88, [%rd24];
	setp.lt.f64 	%p17, %fd88, %fd86;
	cvt.rn.f64.u32 	%fd89, %r47;
	selp.f64 	%fd90, %fd88, %fd86, %p17;
	selp.f64 	%fd91, %fd89, %fd87, %p17;
	add.s32 	%r48, %r64, 7;
	add.s64 	%rd25, %rd24, %rd11;
	ld.global.f64 	%fd92, [%rd25];
	setp.lt.f64 	%p18, %fd92, %fd90;
	cvt.rn.f64.u32 	%fd93, %r48;
	selp.f64 	%fd94, %fd92, %fd90, %p18;
	selp.f64 	%fd95, %fd93, %fd91, %p18;
	add.s64 	%rd26, %rd25, %rd11;
	ld.global.f64 	%fd96, [%rd26];
	setp.lt.f64 	%p19, %fd96, %fd94;
	cvt.rn.f64.u32 	%fd97, %r41;
	selp.f64 	%fd165, %fd96, %fd94, %p19;
	selp.f64 	%fd166, %fd97, %fd95, %p19;
	add.f64 	%fd148, %fd148, 0d4030000000000000;
	add.s32 	%r65, %r65, 16;
	add.s32 	%r64, %r64, 16;
	add.s32 	%r63, %r63, %r6;
	setp.ne.s32 	%p20, %r65, 0;
	@%p20 bra 	$L__BB4_4;
$L__BB4_5:
	setp.eq.s32 	%p21, %r3, 0;
	@%p21 bra 	$L__BB4_14;
	and.b32  	%r14, %r29, 7;
	setp.lt.u32 	%p22, %r3, 8;
	@%p22 bra 	$L__BB4_8;
	mad.lo.s32 	%r49, %r67, %r28, %r1;
	mul.wide.s32 	%rd27, %r49, 8;
	add.s64 	%rd28, %rd1, %rd27;
	ld.global.f64 	%fd99, [%rd28];
	setp.lt.f64 	%p23, %fd99, %fd165;
	cvt.rn.f64.u32 	%fd100, %r67;
	selp.f64 	%fd101, %fd99, %fd165, %p23;
	selp.f64 	%fd102, %fd100, %fd166, %p23;
	add.s32 	%r50, %r67, 1;
	mul.wide.s32 	%rd29, %r28, 8;
	add.s64 	%rd30, %rd28, %rd29;
	ld.global.f64 	%fd103, [%rd30];
	setp.lt.f64 	%p24, %fd103, %fd101;
	cvt.rn.f64.u32 	%fd104, %r50;
	selp.f64 	%fd105, %fd103, %fd101, %p24;
	selp.f64 	%fd106, %fd104, %fd102, %p24;
	add.s32 	%r51, %r67, 2;
	add.s64 	%rd31, %rd30, %rd29;
	ld.global.f64 	%fd107, [%rd31];
	setp.lt.f64 	%p25, %fd107, %fd105;
	cvt.rn.f64.u32 	%fd108, %r51;
	selp.f64 	%fd109, %fd107, %fd105, %p25;
	selp.f64 	%fd110, %fd108, %fd106, %p25;
	add.s32 	%r52, %r67, 3;
	add.s64 	%rd32, %rd31, %rd29;
	ld.global.f64 	%fd111, [%rd32];
	setp.lt.f64 	%p26, %fd111, %fd109;
	cvt.rn.f64.u32 	%fd112, %r52;
	selp.f64 	%fd113, %fd111, %fd109, %p26;
	selp.f64 	%fd114, %fd112, %fd110, %p26;
	add.s32 	%r53, %r67, 4;
	add.s64 	%rd33, %rd32, %rd29;
	ld.global.f64 	%fd115, [%rd33];
	setp.lt.f64 	%p27, %fd115, %fd113;
	cvt.rn.f64.u32 	%fd116, %r53;
	selp.f64 	%fd117, %fd115, %fd113, %p27;
	selp.f64 	%fd118, %fd116, %fd114, %p27;
	add.s32 	%r54, %r67, 5;
	add.s64 	%rd34, %rd33, %rd29;
	ld.global.f64 	%fd119, [%rd34];
	setp.lt.f64 	%p28, %fd119, %fd117;
	cvt.rn.f64.u32 	%fd120, %r54;
	selp.f64 	%fd121, %fd119, %fd117, %p28;
	selp.f64 	%fd122, %fd120, %fd118, %p28;
	add.s32 	%r55, %r67, 6;
	add.s64 	%rd35, %rd34, %rd29;
	ld.global.f64 	%fd123, [%rd35];
	setp.lt.f64 	%p29, %fd123, %fd121;
	cvt.rn.f64.u32 	%fd124, %r55;
	selp.f64 	%fd125, %fd123, %fd121, %p29;
	selp.f64 	%fd126, %fd124, %fd122, %p29;
	add.s32 	%r56, %r67, 7;
	add.s64 	%rd36, %rd35, %rd29;
	ld.global.f64 	%fd127, [%rd36];
	setp.lt.f64 	%p30, %fd127, %fd125;
	cvt.rn.f64.u32 	%fd128, %r56;
	selp.f64 	%fd165, %fd127, %fd125, %p30;
	selp.f64 	%fd166, %fd128, %fd126, %p30;
	add.s32 	%r67, %r67, 8;
$L__BB4_8:
	setp.eq.s32 	%p31, %r14, 0;
	@%p31 bra 	$L__BB4_14;
	and.b32  	%r17, %r29, 3;
	setp.lt.u32 	%p32, %r14, 4;
	@%p32 bra 	$L__BB4_11;
	mad.lo.s32 	%r57, %r67, %r28, %r1;
	mul.wide.s32 	%rd37, %r57, 8;
	add.s64 	%rd38, %rd1, %rd37;
	ld.global.f64 	%fd130, [%rd38];
	setp.lt.f64 	%p33, %fd130, %fd165;
	cvt.rn.f64.u32 	%fd131, %r67;
	selp.f64 	%fd132, %fd130, %fd165, %p33;
	selp.f64 	%fd133, %fd131, %fd166, %p33;
	add.s32 	%r58, %r67, 1;
	mul.wide.s32 	%rd39, %r28, 8;
	add.s64 	%rd40, %rd38, %rd39;
	ld.global.f64 	%fd134, [%rd40];
	setp.lt.f64 	%p34, %fd134, %fd132;
	cvt.rn.f64.u32 	%fd135, %r58;
	selp.f64 	%fd136, %fd134, %fd132, %p34;
	selp.f64 	%fd137, %fd135, %fd133, %p34;
	add.s32 	%r59, %r67, 2;
	add.s64 	%rd41, %rd40, %rd39;
	ld.global.f64 	%fd138, [%rd41];
	setp.lt.f64 	%p35, %fd138, %fd136;
	cvt.rn.f64.u32 	%fd139, %r59;
	selp.f64 	%fd140, %fd138, %fd136, %p35;
	selp.f64 	%fd141, %fd139, %fd137, %p35;
	add.s32 	%r60, %r67, 3;
	add.s64 	%rd42, %rd41, %rd39;
	ld.global.f64 	%fd142, [%rd42];
	setp.lt.f64 	%p36, %fd142, %fd140;
	cvt.rn.f64.u32 	%fd143, %r60;
	selp.f64 	%fd165, %fd142, %fd140, %p36;
	selp.f64 	%fd166, %fd143, %fd141, %p36;
	add.s32 	%r67, %r67, 4;
$L__BB4_11:
	setp.eq.s32 	%p37, %r17, 0;
	@%p37 bra 	$L__BB4_14;
	mad.lo.s32 	%r70, %r67, %r28, %r1;
	neg.s32 	%r69, %r17;
$L__BB4_13:
	.pragma "nounroll";
	mul.wide.s32 	%rd43, %r70, 8;
	add.s64 	%rd44, %rd1, %rd43;
	ld.global.f64 	%fd144, [%rd44];
	setp.lt.f64 	%p38, %fd144, %fd165;
	cvt.rn.f64.u32 	%fd145, %r67;
	selp.f64 	%fd165, %fd144, %fd165, %p38;
	selp.f64 	%fd166, %fd145, %fd166, %p38;
	add.s32 	%r67, %r67, 1;
	add.s32 	%r70, %r70, %r28;
	add.s32 	%r69, %r69, 1;
	setp.ne.s32 	%p39, %r69, 0;
	@%p39 bra 	$L__BB4_13;
$L__BB4_14:
	ld.param.u64 	%rd50, [_Z15make_new_labelsIdEviiPT_PiS2_S1__param_5];
	cvt.rzi.s32.f64 	%r61, %fd166;
	st.global.u32 	[%rd2], %r61;
	sqrt.rn.f64 	%fd146, %fd165;
	cvta.to.global.u64 	%rd45, %rd50;
	mul.wide.s32 	%rd46, %r1, 8;
	add.s64 	%rd47, %rd45, %rd46;
	st.global.f64 	[%rd47], %fd146;
	cvt.rn.f64.s32 	%fd147, %r2;
	setp.eq.f64 	%p40, %fd166, %fd147;
	@%p40 bra 	$L__BB4_16;
	ld.param.u64 	%rd49, [_Z15make_new_labelsIdEviiPT_PiS2_S1__param_4];
	cvta.to.global.u64 	%rd48, %rd49;
	atom.global.add.u32 	%r62, [%rd48], 1;
$L__BB4_16:
	ret;

}
	// .globl	_Z9self_dotsIfEvPT_S1_
.visible .entry _Z9self_dotsIfEvPT_S1_(
	.param .u64 .ptr .align 1 _Z9self_dotsIfEvPT_S1__param_0,
	.param .u64 .ptr .align 1 _Z9self_dotsIfEvPT_S1__param_1
)
{
	.reg .pred 	%p<2>;
	.reg .b32 	%r<6>;
	.reg .b32 	%f<7>;
	.reg .b64 	%rd<9>;

	ld.param.u64 	%rd1, [_Z9self_dotsIfEvPT_S1__param_0];
	ld.param.u64 	%rd2, [_Z9self_dotsIfEvPT_S1__param_1];
	mov.u32 	%r2, %ntid.x;
	mov.u32 	%r3, %ctaid.x;
	mov.u32 	%r4, %tid.x;
	mad.lo.s32 	%r1, %r2, %r3, %r4;
	setp.gt.s32 	%p1, %r1, 4;
	@%p1 bra 	$L__BB5_2;
	cvta.to.global.u64 	%rd3, %rd2;
	cvta.to.global.u64 	%rd4, %rd1;
	mul.lo.s32 	%r5, %r1, 3;
	mul.wide.s32 	%rd5, %r5, 4;
	add.s64 	%rd6, %rd4, %rd5;
	ld.global.f32 	%f1, [%rd6];
	fma.rn.f32 	%f2, %f1, %f1, 0f00000000;
	ld.global.f32 	%f3, [%rd6+4];
	fma.rn.f32 	%f4, %f3, %f3, %f2;
	ld.global.f32 	%f5, [%rd6+8];
	fma.rn.f32 	%f6, %f5, %f5, %f4;
	mul.wide.s32 	%rd7, %r1, 4;
	add.s64 	%rd8, %rd3, %rd7;
	st.global.f32 	[%rd8], %f6;
$L__BB5_2:
	ret;

}
	// .globl	_Z19calculate_centroidsIfEvPT_PiS2_S1_S2_
.visible .entry _Z19calculate_centroidsIfEvPT_PiS2_S1_S2_(
	.param .u64 .ptr .align 1 _Z19calculate_centroidsIfEvPT_PiS2_S1_S2__param_0,
	.param .u64 .ptr .align 1 _Z19calculate_centroidsIfEvPT_PiS2_S1_S2__param_1,
	.param .u64 .ptr .align 1 _Z19calculate_centroidsIfEvPT_PiS2_S1_S2__param_2,
	.param .u64 .ptr .align 1 _Z19calculate_centroidsIfEvPT_PiS2_S1_S2__param_3,
	.param .u64 .ptr .align 1 _Z19calculate_centroidsIfEvPT_PiS2_S1_S2__param_4
)
{
	.reg .pred 	%p<8>;
	.reg .b32 	%r<38>;
	.reg .b32 	%f<13>;
	.reg .b64 	%rd<37>;

	ld.param.u64 	%rd11, [_Z19calculate_centroidsIfEvPT_PiS2_S1_S2__param_0];
	ld.param.u64 	%rd12, [_Z19calculate_centroidsIfEvPT_PiS2_S1_S2__param_1];
	ld.param.u64 	%rd13, [_Z19calculate_centroidsIfEvPT_PiS2_S1_S2__param_2];
	ld.param.u64 	%rd14, [_Z19calculate_centroidsIfEvPT_PiS2_S1_S2__param_3];
	ld.param.u64 	%rd15, [_Z19calculate_centroidsIfEvPT_PiS2_S1_S2__param_4];
	cvta.to.global.u64 	%rd1, %rd15;
	cvta.to.global.u64 	%rd2, %rd14;
	mov.u32 	%r33, %tid.x;
	setp.gt.u32 	%p1, %r33, 2;
	@%p1 bra 	$L__BB6_11;
	cvta.to.global.u64 	%rd16, %rd12;
	mov.u32 	%r15, %ntid.y;
	mov.u32 	%r16, %nctaid.y;
	mul.lo.s32 	%r17, %r15, %r16;
	div.u32 	%r18, 4, %r17;
	mov.u32 	%r19, %tid.y;
	mov.u32 	%r20, %ctaid.y;
	mad.lo.s32 	%r21, %r20, %r15, %r19;
	mad.lo.s32 	%r2, %r21, %r18, %r21;
	add.s32 	%r22, %r18, %r2;
	add.s32 	%r23, %r22, 1;
	min.u32 	%r3, %r23, 5;
	mul.wide.u32 	%rd17, %r2, 4;
	add.s64 	%rd3, %rd16, %rd17;
	mov.u32 	%r4, %ntid.x;
	mul.wide.u32 	%rd18, %r15, %r20;
	cvt.u64.u32 	%rd19, %r19;
	add.s64 	%rd20, %rd18, %rd19;
	cvt.u64.u32 	%rd21, %r18;
	mad.lo.s64 	%rd22, %rd20, %rd21, %rd20;
	shl.b64 	%rd23, %rd22, 2;
	cvta.to.global.u64 	%rd24, %rd13;
	add.s64 	%rd4, %rd24, %rd23;
	add.s64 	%rd5, %rd16, %rd23;
	cvta.to.global.u64 	%rd6, %rd11;
$L__BB6_2:
	setp.gt.u32 	%p2, %r2, 4;
	@%p2 bra 	$L__BB6_10;
	ld.global.u32 	%r35, [%rd3];
	mov.f32 	%f12, 0f00000000;
	mov.b32 	%r36, 0;
	mov.u64 	%rd35, %rd5;
	mov.u64 	%rd36, %rd4;
	mov.u32 	%r34, %r2;
$L__BB6_4:
	mov.u32 	%r8, %r35;
	ld.global.u32 	%r35, [%rd35];
	setp.eq.s32 	%p3, %r35, %r8;
	mov.f32 	%f10, 0f00000000;
	mov.u32 	%r37, %r36;
	@%p3 bra 	$L__BB6_7;
	setp.ne.s32 	%p4, %r33, 0;
	mad.lo.s32 	%r26, %r8, 3, %r33;
	mul.wide.s32 	%rd25, %r26, 4;
	add.s64 	%rd26, %rd2, %rd25;
	atom.global.add.f32 	%f6, [%rd26], %f12;
	mov.b32 	%r37, 0;
	mov.f32 	%f12, %f10;
	@%p4 bra 	$L__BB6_7;
	mul.wide.s32 	%rd27, %r8, 4;
	add.s64 	%rd28, %rd1, %rd27;
	atom.global.add.u32 	%r28, [%rd28], %r36;
$L__BB6_7:
	ld.global.u32 	%r29, [%rd36];
	mad.lo.s32 	%r30, %r29, 3, %r33;
	mul.wide.s32 	%rd29, %r30, 4;
	add.s64 	%rd30, %rd6, %rd29;
	ld.global.f32 	%f8, [%rd30];
	add.f32 	%f12, %f12, %f8;
	add.s32 	%r36, %r37, 1;
	add.s32 	%r34, %r34, 1;
	add.s64 	%rd36, %rd36, 4;
	add.s64 	%rd35, %rd35, 4;
	setp.lt.u32 	%p5, %r34, %r3;
	@%p5 bra 	$L__BB6_4;
	setp.ne.s32 	%p6, %r33, 0;
	mad.lo.s32 	%r31, %r35, 3, %r33;
	mul.wide.s32 	%rd31, %r31, 4;
	add.s64 	%rd32, %rd2, %rd31;
	atom.global.add.f32 	%f9, [%rd32], %f12;
	@%p6 bra 	$L__BB6_10;
	mul.wide.s32 	%rd33, %r35, 4;
	add.s64 	%rd34, %rd1, %rd33;
	atom.global.add.u32 	%r32, [%rd34], %r36;
$L__BB6_10:
	add.s32 	%r33, %r33, %r4;
	setp.lt.u32 	%p7, %r33, 3;
	@%p7 bra 	$L__BB6_2;
$L__BB6_11:
	ret;

}
	// .globl	_Z15scale_centroidsIfEvPiPT_
.visible .entry _Z15scale_centroidsIfEvPiPT_(
	.param .u64 .ptr .align 1 _Z15scale_centroidsIfEvPiPT__param_0,
	.param .u64 .ptr .align 1 _Z15scale_centroidsIfEvPiPT__param_1
)
{
	.reg .pred 	%p<4>;
	.reg .b32 	%r<13>;
	.reg .b32 	%f<3>;
	.reg .b64 	%rd<9>;
	.reg .b64 	%fd<5>;

	ld.param.u64 	%rd1, [_Z15scale_centroidsIfEvPiPT__param_0];
	ld.param.u64 	%rd2, [_Z15scale_centroidsIfEvPiPT__param_1];
	mov.u32 	%r3, %tid.x;
	mov.u32 	%r4, %ctaid.x;
	mov.u32 	%r5, %ntid.x;
	mad.lo.s32 	%r1, %r4, %r5, %r3;
	mov.u32 	%r6, %tid.y;
	mov.u32 	%r7, %ctaid.y;
	mov.u32 	%r8, %ntid.y;
	mad.lo.s32 	%r9, %r7, %r8, %r6;
	setp.gt.s32 	%p1, %r1, 2;
	setp.gt.u32 	%p2, %r9, 1;
	or.pred  	%p3, %p1, %p2;
	@%p3 bra 	$L__BB7_2;
	cvta.to.global.u64 	%rd3, %rd1;
	cvta.to.global.u64 	%rd4, %rd2;
	mul.wide.u32 	%rd5, %r9, 4;
	add.s64 	%rd6, %rd3, %rd5;
	ld.global.u32 	%r10, [%rd6];
	max.s32 	%r11, %r10, 1;
	cvt.rn.f64.u32 	%fd1, %r11;
	rcp.rn.f64 	%fd2, %fd1;
	mad.lo.s32 	%r12, %r9, 3, %r1;
	mul.wide.s32 	%rd7, %r12, 4;
	add.s64 	%rd8, %rd4, %rd7;
	ld.global.f32 	%f1, [%rd8];
	cvt.f64.f32 	%fd3, %f1;
	mul.f64 	%fd4, %fd2, %fd3;
	cvt.rn.f32.f64 	%f2, %fd4;
	st.global.f32 	[%rd8], %f2;
$L__BB7_2:
	ret;

}
	// .globl	_Z8all_dotsIfEvPT_S1_S1_
.visible .entry _Z8all_dotsIfEvPT_S1_S1_(
	.param .u64 .ptr .align 1 _Z8all_dotsIfEvPT_S1_S1__param_0,
	.param .u64 .ptr .align 1 _Z8all_dotsIfEvPT_S1_S1__param_1,
	.param .u64 .ptr .align 1 _Z8all_dotsIfEvPT_S1_S1__param_2
)
{
	.reg .pred 	%p<10>;
	.reg .b32 	%r<22>;
	.reg .b32 	%f<6>;
	.reg .b64 	%rd<13>;
	// demoted variable
	.shared .align 4 .b8 _ZZ8all_dotsIfEvPT_S1_S1_E15local_data_dots[128];
	// demoted variable
	.shared .align 4 .b8 _ZZ8all_dotsIfEvPT_S1_S1_E19local_centroid_dots[128];
	ld.param.u64 	%rd1, [_Z8all_dotsIfEvPT_S1_S1__param_0];
	ld.param.u64 	%rd2, [_Z8all_dotsIfEvPT_S1_S1__param_1];
	ld.param.u64 	%rd3, [_Z8all_dotsIfEvPT_S1_S1__param_2];
	mov.u32 	%r1, %tid.x;
	mov.u32 	%r8, %ctaid.x;
	mov.u32 	%r9, %ntid.x;
	mad.lo.s32 	%r2, %r8, %r9, %r1;
	setp.gt.s32 	%p1, %r2, 4;
	mov.u32 	%r3, %tid.y;
	setp.ne.s32 	%p2, %r3, 0;
	shl.b32 	%r10, %r1, 2;
	mov.u32 	%r11, _ZZ8all_dotsIfEvPT_S1_S1_E15local_data_dots;
	add.s32 	%r4, %r11, %r10;
	or.pred  	%p3, %p2, %p1;
	@%p3 bra 	$L__BB8_2;
	cvta.to.global.u64 	%rd4, %rd1;
	mul.wide.s32 	%rd5, %r2, 4;
	add.s64 	%rd6, %rd4, %rd5;
	ld.global.f32 	%f1, [%rd6];
	st.shared.f32 	[%r4], %f1;
$L__BB8_2:
	mov.u32 	%r12, %ctaid.y;
	mov.u32 	%r13, %ntid.y;
	mul.lo.s32 	%r5, %r12, %r13;
	add.s32 	%r6, %r5, %r1;
	setp.gt.u32 	%p4, %r6, 1;
	setp.ne.s32 	%p5, %r3, 1;
	or.pred  	%p6, %p5, %p4;
	@%p6 bra 	$L__BB8_4;
	cvta.to.global.u64 	%rd7, %rd2;
	mul.wide.u32 	%rd8, %r6, 4;
	add.s64 	%rd9, %rd7, %rd8;
	ld.global.f32 	%f2, [%rd9];
	mov.u32 	%r15, _ZZ8all_dotsIfEvPT_S1_S1_E19local_centroid_dots;
	add.s32 	%r16, %r15, %r10;
	st.shared.f32 	[%r16], %f2;
$L__BB8_4:
	setp.gt.s32 	%p7, %r2, 4;
	bar.sync 	0;
	add.s32 	%r7, %r5, %r3;
	setp.gt.u32 	%p8, %r7, 1;
	or.pred  	%p9, %p7, %p8;
	@%p9 bra 	$L__BB8_6;
	ld.shared.f32 	%f3, [%r4];
	shl.b32 	%r18, %r3, 2;
	mov.u32 	%r19, _ZZ8all_dotsIfEvPT_S1_S1_E19local_centroid_dots;
	add.s32 	%r20, %r19, %r18;
	ld.shared.f32 	%f4, [%r20];
	add.f32 	%f5, %f3, %f4;
	mad.lo.s32 	%r21, %r7, 5, %r2;
	cvta.to.global.u64 	%rd10, %rd3;
	mul.wide.s32 	%rd11, %r21, 4;
	add.s64 	%rd12, %rd10, %rd11;
	st.global.f32 	[%rd12], %f5;
$L__BB8_6:
	ret;

}
	// .globl	_Z15make_new_labelsIfEviiPT_PiS2_S1_
.visible .entry _Z15make_new_labelsIfEviiPT_PiS2_S1_(
	.param .u32 _Z15make_new_labelsIfEviiPT_PiS2_S1__param_0,
	.param .u32 _Z15make_new_labelsIfEviiPT_PiS2_S1__param_1,
	.param .u64 .ptr .align 1 _Z15make_new_labelsIfEviiPT_PiS2_S1__param_2,
	.param .u64 .ptr .align 1 _Z15make_new_labelsIfEviiPT_PiS2_S1__param_3,
	.param .u64 .ptr .align 1 _Z15make_new_labelsIfEviiPT_PiS2_S1__param_4,
	.param .u64 .ptr .align 1 _Z15make_new_labelsIfEviiPT_PiS2_S1__param_5
)
{
	.reg .pred 	%p<41>;
	.reg .b32 	%r<69>;
	.reg .b32 	%f<164>;
	.reg .b64 	%rd<49>;

	ld.param.u32 	%r25, [_Z15make_new_labelsIfEviiPT_PiS2_S1__param_0];
	ld.param.u32 	%r26, [_Z15make_new_labelsIfEviiPT_PiS2_S1__param_1];
	ld.param.u64 	%rd6, [_Z15make_new_labelsIfEviiPT_PiS2_S1__param_2];
	ld.param.u64 	%rd3, [_Z15make_new_labelsIfEviiPT_PiS2_S1__param_3];
	ld.param.u64 	%rd4, [_Z15make_new_labelsIfEviiPT_PiS2_S1__param_4];
	ld.param.u64 	%rd5, [_Z15make_new_labelsIfEviiPT_PiS2_S1__param_5];
	cvta.to.global.u64 	%rd1, %rd6;
	mov.u32 	%r27, %tid.x;
	mov.u32 	%r28, %ctaid.x;
	mov.u32 	%r29, %ntid.x;
	mad.lo.s32 	%r1, %r28, %r29, %r27;
	setp.ge.s32 	%p1, %r1, %r25;
	@%p1 bra 	$L__BB9_16;
	cvta.to.global.u64 	%rd7, %rd3;
	mul.wide.s32 	%rd8, %r1, 4;
	add.s64 	%rd2, %rd7, %rd8;
	ld.global.u32 	%r2, [%rd2];
	setp.lt.s32 	%p2, %r26, 1;
	mov.f32 	%f163, 0fBF800000;
	mov.f32 	%f162, 0f7F800000;
	@%p2 bra 	$L__BB9_14;
	and.b32  	%r3, %r26, 15;
	setp.lt.u32 	%p3, %r26, 16;
	mov.f32 	%f162, 0f7F800000;
	mov.f32 	%f163, 0fBF800000;
	mov.b32 	%r64, 0;
	@%p3 bra 	$L__BB9_5;
	and.b32  	%r64, %r26, 2147483632;
	shl.b32 	%r5, %r25, 4;
	mov.f32 	%f162, 0f7F800000;
	mov.f32 	%f163, 0fBF800000;
	mov.b32 	%r62, 0;
	mul.wide.s32 	%rd11, %r25, 4;
	mov.u32 	%r61, %r1;
$L__BB9_4:
	.pragma "nounroll";
	mul.wide.s32 	%rd9, %r61, 4;
	add.s64 	%rd10, %rd1, %rd9;
	ld.global.f32 	%f34, [%rd10];
	setp.lt.f32 	%p4, %f34, %f162;
	cvt.rn.f32.u32 	%f35, %r62;
	selp.f32 	%f36, %f34, %f162, %p4;
	selp.f32 	%f37, %f35, %f163, %p4;
	add.s64 	%rd12, %rd10, %rd11;
	ld.global.f32 	%f38, [%rd12];
	setp.lt.f32 	%p5, %f38, %f36;
	add.s32 	%r32, %r62, 1;
	cvt.rn.f32.u32 	%f39, %r32;
	selp.f32 	%f40, %f38, %f36, %p5;
	selp.f32 	%f41, %f39, %f37, %p5;
	add.s64 	%rd13, %rd12, %rd11;
	ld.global.f32 	%f42, [%rd13];
	setp.lt.f32 	%p6, %f42, %f40;
	add.s32 	%r33, %r62, 2;
	cvt.rn.f32.u32 	%f43, %r33;
	selp.f32 	%f44, %f42, %f40, %p6;
	selp.f32 	%f45, %f43, %f41, %p6;
	add.s64 	%rd14, %rd13, %rd11;
	ld.global.f32 	%f46, [%rd14];
	setp.lt.f32 	%p7, %f46, %f44;
	add.s32 	%r34, %r62, 3;
	cvt.rn.f32.u32 	%f47, %r34;
	selp.f32 	%f48, %f46, %f44, %p7;
	selp.f32 	%f49, %f47, %f45, %p7;
	add.s64 	%rd15, %rd14, %rd11;
	ld.global.f32 	%f50, [%rd15];
	setp.lt.f32 	%p8, %f50, %f48;
	add.s32 	%r35, %r62, 4;
	cvt.rn.f32.u32 	%f51, %r35;
	selp.f32 	%f52, %f50, %f48, %p8;
	selp.f32 	%f53, %f51, %f49, %p8;
	add.s64 	%rd16, %rd15, %rd11;
	ld.global.f32 	%f54, [%rd16];
	setp.lt.f32 	%p9, %f54, %f52;
	add.s32 	%r36, %r62, 5;
	cvt.rn.f32.u32 	%f55, %r36;
	selp.f32 	%f56, %f54, %f52, %p9;
	selp.f32 	%f57, %f55, %f53, %p9;
	add.s64 	%rd17, %rd16, %rd11;
	ld.global.f32 	%f58, [%rd17];
	setp.lt.f32 	%p10, %f58, %f56;
	add.s32 	%r37, %r62, 6;
	cvt.rn.f32.u32 	%f59, %r37;
	selp.f32 	%f60, %f58, %f56, %p10;
	selp.f32 	%f61, %f59, %f57, %p10;
	add.s64 	%rd18, %rd17, %rd11;
	ld.global.f32 	%f62, [%rd18];
	setp.lt.f32 	%p11, %f62, %f60;
	add.s32 	%r38, %r62, 7;
	cvt.rn.f32.u32 	%f63, %r38;
	selp.f32 	%f64, %f62, %f60, %p11;
	selp.f32 	%f65, %f63, %f61, %p11;
	add.s64 	%rd19, %rd18, %rd11;
	ld.global.f32 	%f66, [%rd19];
	setp.lt.f32 	%p12, %f66, %f64;
	add.s32 	%r39, %r62, 8;
	cvt.rn.f32.u32 	%f67, %r39;
	selp.f32 	%f68, %f66, %f64, %p12;
	selp.f32 	%f69, %f67, %f65, %p12;
	add.s64 	%rd20, %rd19, %rd11;
	ld.global.f32 	%f70, [%rd20];
	setp.lt.f32 	%p13, %f70, %f68;
	add.s32 	%r40, %r62, 9;
	cvt.rn.f32.u32 	%f71, %r40;
	selp.f32 	%f72, %f70, %f68, %p13;
	selp.f32 	%f73, %f71, %f69, %p13;
	add.s64 	%rd21, %rd20, %rd11;
	ld.global.f32 	%f74, [%rd21];
	setp.lt.f32 	%p14, %f74, %f72;
	add.s32 	%r41, %r62, 10;
	cvt.rn.f32.u32 	%f75, %r41;
	selp.f32 	%f76, %f74, %f72, %p14;
	selp.f32 	%f77, %f75, %f73, %p14;
	add.s64 	%rd22, %rd21, %rd11;
	ld.global.f32 	%f78, [%rd22];
	setp.lt.f32 	%p15, %f78, %f76;
	add.s32 	%r42, %r62, 11;
	cvt.rn.f32.u32 	%f79, %r42;
	selp.f32 	%f80, %f78, %f76, %p15;
	selp.f32 	%f81, %f79, %f77, %p15;
	add.s64 	%rd23, %rd22, %rd11;
	ld.global.f32 	%f82, [%rd23];
	setp.lt.f32 	%p16, %f82, %f80;
	add.s32 	%r43, %r62, 12;
	cvt.rn.f32.u32 	%f83, %r43;
	selp.f32 	%f84, %f82, %f80, %p16;
	selp.f32 	%f85, %f83, %f81, %p16;
	add.s64 	%rd24, %rd23, %rd11;
	ld.global.f32 	%f86, [%rd24];
	setp.lt.f32 	%p17, %f86, %f84;
	add.s32 	%r44, %r62, 13;
	cvt.rn.f32.u32 	%f87, %r44;
	selp.f32 	%f88, %f86, %f84, %p17;
	selp.f32 	%f89, %f87, %f85, %p17;
	add.s64 	%rd25, %rd24, %rd11;
	ld.global.f32 	%f90, [%rd25];
	setp.lt.f32 	%p18, %f90, %f88;
	add.s32 	%r45, %r62, 14;
	cvt.rn.f32.u32 	%f91, %r45;
	selp.f32 	%f92, %f90, %f88, %p18;
	selp.f32 	%f93, %f91, %f89, %p18;
	add.s64 	%rd26, %rd25, %rd11;
	ld.global.f32 	%f94, [%rd26];
	setp.lt.f32 	%p19, %f94, %f92;
	add.s32 	%r46, %r62, 15;
	cvt.rn.f32.u32 	%f95, %r46;
	selp.f32 	%f162, %f94, %f92, %p19;
	selp.f32 	%f163, %f95, %f93, %p19;
	add.s32 	%r61, %r61, %r5;
	add.s32 	%r62, %r62, 16;
	setp.ne.s32 	%p20, %r62, %r64;
	@%p20 bra 	$L__BB9_4;
$L__BB9_5:
	setp.eq.s32 	%p21, %r3, 0;
	@%p21 bra 	$L__BB9_14;
	and.b32  	%r11, %r26, 7;
	setp.lt.u32 	%p22, %r3, 8;
	@%p22 bra 	$L__BB9_8;
	mad.lo.s32 	%r47, %r64, %r25, %r1;
	mul.wide.s32 	%rd27, %r47, 4;
	add.s64 	%rd28, %rd1, %rd27;
	ld.global.f32 	%f97, [%rd28];
	setp.lt.f32 	%p23, %f97, %f162;
	cvt.rn.f32.u32 	%f98, %r64;
	selp.f32 	%f99, %f97, %f162, %p23;
	selp.f32 	%f100, %f98, %f163, %p23;
	add.s32 	%r48, %r64, 1;
	mul.wide.s32 	%rd29, %r25, 4;
	add.s64 	%rd30, %rd28, %rd29;
	ld.global.f32 	%f101, [%rd30];
	setp.lt.f32 	%p24, %f101, %f99;
	cvt.rn.f32.u32 	%f102, %r48;
	selp.f32 	%f103, %f101, %f99, %p24;
	selp.f32 	%f104, %f102, %f100, %p24;
	add.s32 	%r49, %r64, 2;
	add.s64 	%rd31, %rd30, %rd29;
	ld.global.f32 	%f105, [%rd31];
	setp.lt.f32 	%p25, %f105, %f103;
	cvt.rn.f32.u32 	%f106, %r49;
	selp.f32 	%f107, %f105, %f103, %p25;
	selp.f32 	%f108, %f106, %f104, %p25;
	add.s32 	%r50, %r64, 3;
	add.s64 	%rd32, %rd31, %rd29;
	ld.global.f32 	%f109, [%rd32];
	setp.lt.f32 	%p26, %f109, %f107;
	cvt.rn.f32.u32 	%f110, %r50;
	selp.f32 	%f111, %f109, %f107, %p26;
	selp.f32 	%f112, %f110, %f108, %p26;
	add.s32 	%r51, %r64, 4;
	add.s64 	%rd33, %rd32, %rd29;
	ld.global.f32 	%f113, [%rd33];
	setp.lt.f32 	%p27, %f113, %f111;
	cvt.rn.f32.u32 	%f114, %r51;
	selp.f32 	%f115, %f113, %f111, %p27;
	selp.f32 	%f116, %f114, %f112, %p27;
	add.s32 	%r52, %r64, 5;
	add.s64 	%rd34, %rd33, %rd29;
	ld.global.f32 	%f117, [%rd34];
	setp.lt.f32 	%p28, %f117, %f115;
	cvt.rn.f32.u32 	%f118, %r52;
	selp.f32 	%f119, %f117, %f115, %p28;
	selp.f32 	%f120, %f118, %f116, %p28;
	add.s32 	%r53, %r64, 6;
	add.s64 	%rd35, %rd34, %rd29;
	ld.global.f32 	%f121, [%rd35];
	setp.lt.f32 	%p29, %f121, %f119;
	cvt.rn.f32.u32 	%f122, %r53;
	selp.f32 	%f123, %f121, %f119, %p29;
	selp.f32 	%f124, %f122, %f120, %p29;
	add.s32 	%r54, %r64, 7;
	add.s64 	%rd36, %rd35, %rd29;
	ld.global.f32 	%f125, [%rd36];
	setp.lt.f32 	%p30, %f125, %f123;
	cvt.rn.f32.u32 	%f126, %r54;
	selp.f32 	%f162, %f125, %f123, %p30;
	selp.f32 	%f163, %f126, %f124, %p30;
	add.s32 	%r64, %r64, 8;
$L__BB9_8:
	setp.eq.s32 	%p31, %r11, 0;
	@%p31 bra 	$L__BB9_14;
	and.b32  	%r14, %r26, 3;
	setp.lt.u32 	%p32, %r11, 4;
	@%p32 bra 	$L__BB9_11;
	mad.lo.s32 	%r55, %r64, %r25, %r1;
	mul.wide.s32 	%rd37, %r55, 4;
	add.s64 	%rd38, %rd1, %rd37;
	ld.global.f32 	%f128, [%rd38];
	setp.lt.f32 	%p33, %f128, %f162;
	cvt.rn.f32.u32 	%f129, %r64;
	selp.f32 	%f130, %f128, %f162, %p33;
	selp.f32 	%f131, %f129, %f163, %p33;
	add.s32 	%r56, %r64, 1;
	mul.wide.s32 	%rd39, %r25, 4;
	add.s64 	%rd40, %rd38, %rd39;
	ld.global.f32 	%f132, [%rd40];
	setp.lt.f32 	%p34, %f132, %f130;
	cvt.rn.f32.u32 	%f133, %r56;
	selp.f32 	%f134, %f132, %f130, %p34;
	selp.f32 	%f135, %f133, %f131, %p34;
	add.s32 	%r57, %r64, 2;
	add.s64 	%rd41, %rd40, %rd39;
	ld.global.f32 	%f136, [%rd41];
	setp.lt.f32 	%p35, %f136, %f134;
	cvt.rn.f32.u32 	%f137, %r57;
	selp.f32 	%f138, %f136, %f134, %p35;
	selp.f32 	%f139, %f137, %f135, %p35;
	add.s32 	%r58, %r64, 3;
	add.s64 	%rd42, %rd41, %rd39;
	ld.global.f32 	%f140, [%rd42];
	setp.lt.f32 	%p36, %f140, %f138;
	cvt.rn.f32.u32 	%f141, %r58;
	selp.f32 	%f162, %f140, %f138, %p36;
	selp.f32 	%f163, %f141, %f139, %p36;
	add.s32 	%r64, %r64, 4;
$L__BB9_11:
	setp.eq.s32 	%p37, %r14, 0;
	@%p37 bra 	$L__BB9_14;
	mad.lo.s32 	%r67, %r64, %r25, %r1;
	neg.s32 	%r66, %r14;
$L__BB9_13:
	.pragma "nounroll";
	mul.wide.s32 	%rd43, %r67, 4;
	add.s64 	%rd44, %rd1, %rd43;
	ld.global.f32 	%f142, [%rd44];
	setp.lt.f32 	%p38, %f142, %f162;
	cvt.rn.f32.u32 	%f143, %r64;
	selp.f32 	%f162, %f142, %f162, %p38;
	selp.f32 	%f163, %f143, %f163, %p38;
	add.s32 	%r64, %r64, 1;
	add.s32 	%r67, %r67, %r25;
	add.s32 	%r66, %r66, 1;
	setp.ne.s32 	%p39, %r66, 0;
	@%p39 bra 	$L__BB9_13;
$L__BB9_14:
	cvt.rzi.s32.f32 	%r59, %f163;
	st.global.u32 	[%rd2], %r59;
	sqrt.rn.f32 	%f144, %f162;
	cvta.to.global.u64 	%rd45, %rd5;
	add.s64 	%rd47, %rd45, %rd8;
	st.global.f32 	[%rd47], %f144;
	cvt.rn.f32.s32 	%f145, %r2;
	setp.eq.f32 	%p40, %f163, %f145;
	@%p40 bra 	$L__BB9_16;
	cvta.to.global.u64 	%rd48, %rd4;
	atom.global.add.u32 	%r60, [%rd48], 1;
$L__BB9_16:
	ret;

}
	// .globl	_ZN3cub18CUB_300001_SM_10006detail11EmptyKernelIvEEvv
.visible .entry _ZN3cub18CUB_300001_SM_10006detail11EmptyKernelIvEEvv()
{


	ret;

}
	// .globl	_ZN3cub18CUB_300001_SM_10006detail8for_each13static_kernelINS2_12policy_hub_t12policy_500_tEmN6thrust24THRUST_300001_SM_1000_NS8cuda_cub20__uninitialized_fill7functorINS7_10device_ptrIiEEiEEEEvT0_T1_
.visible .entry _ZN3cub18CUB_300001_SM_10006detail8for_each13static_kernelINS2_12policy_hub_t12policy_500_tEmN6thrust24THRUST_300001_SM_1000_NS8cuda_cub20__uninitialized_fill7functorINS7_10device_ptrIiEEiEEEEvT0_T1_(
	.param .u64 _ZN3cub18CUB_300001_SM_10006detail8for_each13static_kernelINS2_12policy_hub_t12policy_500_tEmN6thrust24THRUST_300001_SM_1000_NS8cuda_cub20__uninitialized_fill7functorINS7_10device_ptrIiEEiEEEEvT0_T1__param_0,
	.param .align 8 .b8 _ZN3cub18CUB_300001_SM_10006detail8for_each13static_kernelINS2_12policy_hub_t12policy_500_tEmN6thrust24THRUST_300001_SM_1000_NS8cuda_cub20__uninitialized_fill7functorINS7_10device_ptrIiEEiEEEEvT0_T1__param_1[16]
)
.maxntid 256
{
	.reg .pred 	%p<4>;
	.reg .b16 	%rs<5>;
	.reg .b32 	%r<12>;
	.reg .b64 	%rd<16>;

	ld.param.u32 	%r3, [_ZN3cub18CUB_300001_SM_10006detail8for_each13static_kernelINS2_12policy_hub_t12policy_500_tEmN6thrust24THRUST_300001_SM_1000_NS8cuda_cub20__uninitialized_fill7functorINS7_10device_ptrIiEEiEEEEvT0_T1__param_1+8];
	ld.param.u64 	%rd4, [_ZN3cub18CUB_300001_SM_10006detail8for_each13static_kernelINS2_12policy_hub_t12policy_500_tEmN6thrust24THRUST_300001_SM_1000_NS8cuda_cub20__uninitialized_fill7functorINS7_10device_ptrIiEEiEEEEvT0_T1__param_1];
	ld.param.u64 	%rd5, [_ZN3cub18CUB_300001_SM_10006detail8for_each13static_kernelINS2_12policy_hub_t12policy_500_tEmN6thrust24THRUST_300001_SM_1000_NS8cuda_cub20__uninitialized_fill7functorINS7_10device_ptrIiEEiEEEEvT0_T1__param_0];
	mov.u32 	%r9, %ctaid.x;
	mul.wide.u32 	%rd1, %r9, 512;
	sub.s64 	%rd2, %rd5, %rd1;
	setp.lt.u64 	%p1, %rd2, 512;
	@%p1 bra 	$L__BB11_2;
	mov.u32 	%r11, %tid.x;
	cvta.to.global.u64 	%rd11, %rd4;
	cvt.u64.u32 	%rd12, %r11;
	add.s64 	%rd13, %rd1, %rd12;
	shl.b64 	%rd14, %rd13, 2;
	add.s64 	%rd15, %rd11, %rd14;
	st.global.u32 	[%rd15], %r3;
	st.global.u32 	[%rd15+1024], %r3;
	bra.uni 	$L__BB11_6;
$L__BB11_2:
	cvta.to.global.u64 	%rd6, %rd4;
	mov.u32 	%r2, %tid.x;
	cvt.u64.u32 	%rd7, %r2;
	setp.le.u64 	%p2, %rd2, %rd7;
	add.s64 	%rd8, %rd1, %rd7;
	shl.b64 	%rd9, %rd8, 2;
	add.s64 	%rd3, %rd6, %rd9;
	@%p2 bra 	$L__BB11_4;
	st.global.u32 	[%rd3], %r3;
$L__BB11_4:
	add.s32 	%r10, %r2, 256;
	cvt.u64.u32 	%rd10, %r10;
	setp.le.u64 	%p3, %rd2, %rd10;
	@%p3 bra 	$L__BB11_6;
	st.global.u32 	[%rd3+1024], %r3;
$L__BB11_6:
	ret;

}
	// .globl	_ZN3cub18CUB_300001_SM_10006detail8for_each13static_kernelINS2_12policy_hub_t12policy_500_tEmN6thrust24THRUST_300001_SM_1000_NS8cuda_cub20__uninitialized_fill7functorINS7_10device_ptrIdEEdEEEEvT0_T1_
.visible .entry _ZN3cub18CUB_300001_SM_10006detail8for_each13static_kernelINS2_12policy_hub_t12policy_500_tEmN6thrust24THRUST_300001_SM_1000_NS8cuda_cub20__uninitialized_fill7functorINS7_10device_ptrIdEEdEEEEvT0_T1_(
	.param .u64 _ZN3cub18CUB_300001_SM_10006detail8for_each13static_kernelINS2_12policy_hub_t12policy_500_tEmN6thrust24THRUST_300001_SM_1000_NS8cuda_cub20__uninitialized_fill7functorINS7_10device_ptrIdEEdEEEEvT0_T1__param_0,
	.param .align 8 .b8 _ZN3cub18CUB_300001_SM_10006detail8for_each13static_kernelINS2_12policy_hub_t12policy_500_tEmN6thrust24THRUST_300001_SM_1000_NS8cuda_cub20__uninitialized_fill7functorINS7_10device_ptrIdEEdEEEEvT0_T1__param_1[16]
)
.maxntid 256
{
	.reg .pred 	%p<4>;
	.reg .b32 	%r<5>;
	.reg .b64 	%rd<16>;
	.reg .b64 	%fd<3>;

	ld.param.f64 	%fd2, [_ZN3cub18CUB_300001_SM_10006detail8for_each13static_kernelINS2_12policy_hub_t12policy_500_tEmN6thrust24THRUST_300001_SM_1000_NS8cuda_cub20__uninitialized_fill7functorINS7_10device_ptrIdEEdEEEEvT0_T1__param_1+8];
	ld.param.u64 	%rd4, [_ZN3cub18CUB_300001_SM_10006detail8for_each13static_kernelINS2_12policy_hub_t12policy_500_tEmN6thrust24THRUST_300001_SM_1000_NS8cuda_cub20__uninitialized_fill7functorINS7_10device_ptrIdEEdEEEEvT0_T1__param_1];
	ld.param.u64 	%rd5, [_ZN3cub18CUB_300001_SM_10006detail8for_each13static_kernelINS2_12policy_hub_t12policy_500_tEmN6thrust24THRUST_300001_SM_1000_NS8cuda_cub20__uninitialized_fill7functorINS7_10device_ptrIdEEdEEEEvT0_T1__param_0];
	mov.u32 	%r2, %ctaid.x;
	mul.wide.u32 	%rd1, %r2, 512;
	sub.s64 	%rd2, %rd5, %rd1;
	setp.lt.u64 	%p1, %rd2, 512;
	@%p1 bra 	$L__BB12_2;
	mov.u32 	%r4, %tid.x;
	cvta.to.global.u64 	%rd11, %rd4;
	cvt.u64.u32 	%rd12, %r4;
	add.s64 	%rd13, %rd1, %rd12;
	shl.b64 	%rd14, %rd13, 3;
	add.s64 	%rd15, %rd11, %rd14;
	st.global.f64 	[%rd15], %fd2;
	st.global.f64 	[%rd15+2048], %fd2;
	bra.uni 	$L__BB12_6;
$L__BB12_2:
	cvta.to.global.u64 	%rd6, %rd4;
	mov.u32 	%r1, %tid.x;
	cvt.u64.u32 	%rd7, %r1;
	setp.le.u64 	%p2, %rd2, %rd7;
	add.s64 	%rd8, %rd1, %rd7;
	shl.b64 	%rd9, %rd8, 3;
	add.s64 	%rd3, %rd6, %rd9;
	@%p2 bra 	$L__BB12_4;
	st.global.f64 	[%rd3], %fd2;
$L__BB12_4:
	add.s32 	%r3, %r1, 256;
	cvt.u64.u32 	%rd10, %r3;
	setp.le.u64 	%p3, %rd2, %rd10;
	@%p3 bra 	$L__BB12_6;
	st.global.f64 	[%rd3+2048], %fd2;
$L__BB12_6:
	ret;

}
	// .globl	_ZN3cub18CUB_300001_SM_10006detail8for_each13static_kernelINS2_12policy_hub_t12policy_500_tElN6thrust24THRUST_300001_SM_1000_NS8cuda_cub6__fill7functorINS7_6detail15normal_iteratorINS7_10device_ptrIdEEEEiEEEEvT0_T1_
.visible .entry _ZN3cub18CUB_300001_SM_10006detail8for_each13static_kernelINS2_12policy_hub_t12policy_500_tElN6thrust24THRUST_300001_SM_1000_NS8cuda_cub6__fill7functorINS7_6detail15normal_iteratorINS7_10device_ptrIdEEEEiEEEEvT0_T1_(
	.param .u64 _ZN3cub18CUB_300001_SM_10006detail8for_each13static_kernelINS2_12policy_hub_t12policy_500_tElN6thrust24THRUST_300001_SM_1000_NS8cuda_cub6__fill7functorINS7_6detail15normal_iteratorINS7_10device_ptrIdEEEEiEEEEvT0_T1__param_0,
	.param .align 8 .b8 _ZN3cub18CUB_300001_SM_10006detail8for_each13static_kernelINS2_12policy_hub_t12policy_500_tElN6thrust24THRUST_300001_SM_1000_NS8cuda_cub6__fill7functorINS7_6detail15normal_iteratorINS7_10device_ptrIdEEEEiEEEEvT0_T1__param_1[16]
)
.maxntid 256
{
	.reg .pred 	%p<4>;
	.reg .b16 	%rs<5>;
	.reg .b32 	%r<11>;
	.reg .b64 	%rd<17>;
	.reg .b64 	%fd<3>;

	ld.param.u32 	%r2, [_ZN3cub18CUB_300001_SM_10006detail8for_each13static_kernelINS2_12policy_hub_t12policy_500_tElN6thrust24THRUST_300001_SM_1000_NS8cuda_cub6__fill7functorINS7_6detail15normal_iteratorINS7_10device_ptrIdEEEEiEEEEvT0_T1__param_1+8];
	ld.param.u64 	%rd5, [_ZN3cub18CUB_300001_SM_10006detail8for_each13static_kernelINS2_12policy_hub_t12policy_500_tElN6thrust24THRUST_300001_SM_1000_NS8cuda_cub6__fill7functorINS7_6detail15normal_iteratorINS7_10device_ptrIdEEEEiEEEEvT0_T1__param_1];
	ld.param.u64 	%rd6, [_ZN3cub18CUB_300001_SM_10006detail8for_each13static_kernelINS2_12policy_hub_t12policy_500_tElN6thrust24THRUST_300001_SM_1000_NS8cuda_cub6__fill7functorINS7_6detail15normal_iteratorINS7_10device_ptrIdEEEEiEEEEvT0_T1__param_0];
	mov.u32 	%r8, %ctaid.x;
	mul.wide.u32 	%rd1, %r8, 512;
	sub.s64 	%rd2, %rd6, %rd1;
	setp.lt.s64 	%p1, %rd2, 512;
	@%p1 bra 	$L__BB13_2;
	cvt.rn.f64.s32 	%fd2, %r2;
	mov.u32 	%r10, %tid.x;
	cvta.to.global.u64 	%rd12, %rd5;
	cvt.u64.u32 	%rd13, %r10;
	add.s64 	%rd14, %rd1, %rd13;
	shl.b64 	%rd15, %rd14, 3;
	add.s64 	%rd16, %rd12, %rd15;
	st.global.f64 	[%rd16], %fd2;
	st.global.f64 	[%rd16+2048], %fd2;
	bra.uni 	$L__BB13_6;
$L__BB13_2:
	cvta.to.global.u64 	%rd7, %rd5;
	mov.u32 	%r1, %tid.x;
	cvt.s64.s32 	%rd3, %rd2;
	cvt.rn.f64.s32 	%fd1, %r2;
	cvt.u64.u32 	%rd8, %r1;
	setp.le.s64 	%p2, %rd3, %rd8;
	add.s64 	%rd9, %rd1, %rd8;
	shl.b64 	%rd10, %rd9, 3;
	add.s64 	%rd4, %rd7, %rd10;
	@%p2 bra 	$L__BB13_4;
	st.global.f64 	[%rd4], %fd1;
$L__BB13_4:
	add.s32 	%r9, %r1, 256;
	cvt.u64.u32 	%rd11, %r9;
	setp.le.s64 	%p3, %rd3, %rd11;
	@%p3 bra 	$L__BB13_6;
	st.global.f64 	[%rd4+2048], %fd1;
$L__BB13_6:
	ret;

}
	// .globl	_ZN3cub18CUB_300001_SM_10006detail8for_each13static_kernelINS2_12policy_hub_t12policy_500_tEmN6thrust24THRUST_300001_SM_1000_NS8cuda_cub20__uninitialized_fill7functorINS7_10device_ptrIfEEfEEEEvT0_T1_
.visible .entry _ZN3cub18CUB_300001_SM_10006detail8for_each13static_kernelINS2_12policy_hub_t12policy_500_tEmN6thrust24THRUST_300001_SM_1000_NS8cuda_cub20__uninitialized_fill7functorINS7_10device_ptrIfEEfEEEEvT0_T1_(
	.param .u64 _ZN3cub18CUB_300001_SM_10006detail8for_each13static_kernelINS2_12policy_hub_t12policy_500_tEmN6thrust24THRUST_300001_SM_1000_NS8cuda_cub20__uninitialized_fill7functorINS7_10device_ptrIfEEfEEEEvT0_T1__param_0,
	.param .align 8 .b8 _ZN3cub18CUB_300001_SM_10006detail8for_each13static_kernelINS2_12policy_hub_t12policy_500_tEmN6thrust24THRUST_300001_SM_1000_NS8cuda_cub20__uninitialized_fill7functorINS7_10device_ptrIfEEfEEEEvT0_T1__param_1[16]
)
.maxntid 256
{
	.reg .pred 	%p<4>;
	.reg .b16 	%rs<5>;
	.reg .b32 	%r<10>;
	.reg .b32 	%f<3>;
	.reg .b64 	%rd<16>;

	ld.param.f32 	%f2, [_ZN3cub18CUB_300001_SM_10006detail8for_each13static_kernelINS2_12policy_hub_t12policy_500_tEmN6thrust24THRUST_300001_SM_1000_NS8cuda_cub20__uninitialized_fill7functorINS7_10device_ptrIfEEfEEEEvT0_T1__param_1+8];
	ld.param.u64 	%rd4, [_ZN3cub18CUB_300001_SM_10006detail8for_each13static_kernelINS2_12policy_hub_t12policy_500_tEmN6thrust24THRUST_300001_SM_1000_NS8cuda_cub20__uninitialized_fill7functorINS7_10device_ptrIfEEfEEEEvT0_T1__param_1];
	ld.param.u64 	%rd5, [_ZN3cub18CUB_300001_SM_10006detail8for_each13static_kernelINS2_12policy_hub_t12policy_500_tEmN6thrust24THRUST_300001_SM_1000_NS8cuda_cub20__uninitialized_fill7functorINS7_10device_ptrIfEEfEEEEvT0_T1__param_0];
	mov.u32 	%r7, %ctaid.x;
	mul.wide.u32 	%rd1, %r7, 512;
	sub.s64 	%rd2, %rd5, %rd1;
	setp.lt.u64 	%p1, %rd2, 512;
	@%p1 bra 	$L__BB14_2;
	mov.u32 	%r9, %tid.x;
	cvta.to.global.u64 	%rd11, %rd4;
	cvt.u64.u32 	%rd12, %r9;
	add.s64 	%rd13, %rd1, %rd12;
	shl.b64 	%rd14, %rd13, 2;
	add.s64 	%rd15, %rd11, %rd14;
	st.global.f32 	[%rd15], %f2;
	st.global.f32 	[%rd15+1024], %f2;
	bra.uni 	$L__BB14_6;
$L__BB14_2:
	cvta.to.global.u64 	%rd6, %rd4;
	mov.u32 	%r1, %tid.x;
	cvt.u64.u32 	%rd7, %r1;
	setp.le.u64 	%p2, %rd2, %rd7;
	add.s64 	%rd8, %rd1, %rd7;
	shl.b64 	%rd9, %rd8, 2;
	add.s64 	%rd3, %rd6, %rd9;
	@%p2 bra 	$L__BB14_4;
	st.global.f32 	[%rd3], %f2;
$L__BB14_4:
	add.s32 	%r8, %r1, 256;
	cvt.u64.u32 	%rd10, %r8;
	setp.le.u64 	%p3, %rd2, %rd10;
	@%p3 bra 	$L__BB14_6;
	st.global.f32 	[%rd3+1024], %f2;
$L__BB14_6:
	ret;

}
	// .globl	_ZN3cub18CUB_300001_SM_10006detail8for_each13static_kernelINS2_12policy_hub_t12policy_500_tElN6thrust24THRUST_300001_SM_1000_NS8cuda_cub6__fill7functorINS7_6detail15normal_iteratorINS7_10device_ptrIfEEEEiEEEEvT0_T1_
.visible .entry _ZN3cub18CUB_300001_SM_10006detail8for_each13static_kernelINS2_12policy_hub_t12policy_500_tElN6thrust24THRUST_300001_SM_1000_NS8cuda_cub6__fill7functorINS7_6detail15normal_iteratorINS7_10device_ptrIfEEEEiEEEEvT0_T1_(
	.param .u64 _ZN3cub18CUB_300001_SM_10006detail8for_each13static_kernelINS2_12policy_hub_t12policy_500_tElN6thrust24THRUST_300001_SM_1000_NS8cuda_cub6__fill7functorINS7_6detail15normal_iteratorINS7_10device_ptrIfEEEEiEEEEvT0_T1__param_0,
	.param .align 8 .b8 _ZN3cub18CUB_300001_SM_10006detail8for_each13static_kernelINS2_12policy_hub_t12policy_500_tElN6thrust24THRUST_300001_SM_1000_NS8cuda_cub6__fill7functorINS7_6detail15normal_iteratorINS7_10device_ptrIfEEEEiEEEEvT0_T1__param_1[16]
)
.maxntid 256
{
	.reg .pred 	%p<4>;
	.reg .b16 	%rs<5>;
	.reg .b32 	%r<11>;
	.reg .b32 	%f<3>;
	.reg .b64 	%rd<17>;

	ld.param.u32 	%r2, [_ZN3cub18CUB_300001_SM_10006detail8for_each13static_kernelINS2_12policy_hub_t12policy_500_tElN6thrust24THRUST_300001_SM_1000_NS8cuda_cub6__fill7functorINS7_6detail15normal_iteratorINS7_10device_ptrIfEEEEiEEEEvT0_T1__param_1+8];
	ld.param.u64 	%rd5, [_ZN3cub18CUB_300001_SM_10006detail8for_each13static_kernelINS2_12policy_hub_t12policy_500_tElN6thrust24THRUST_300001_SM_1000_NS8cuda_cub6__fill7functorINS7_6detail15normal_iteratorINS7_10device_ptrIfEEEEiEEEEvT0_T1__param_1];
	ld.param.u64 	%rd6, [_ZN3cub18CUB_300001_SM_10006detail8for_each13static_kernelINS2_12policy_hub_t12policy_500_tElN6thrust24THRUST_300001_SM_1000_NS8cuda_cub6__fill7functorINS7_6detail15normal_iteratorINS7_10device_ptrIfEEEEiEEEEvT0_T1__param_0];
	mov.u32 	%r8, %ctaid.x;
	mul.wide.u32 	%rd1, %r8, 512;
	sub.s64 	%rd2, %rd6, %rd1;
	setp.lt.s64 	%p1, %rd2, 512;
	@%p1 bra 	$L__BB15_2;
	cvt.rn.f32.s32 	%f2, %r2;
	mov.u32 	%r10, %tid.x;
	cvta.to.global.u64 	%rd12, %rd5;
	cvt.u64.u32 	%rd13, %r10;
	add.s64 	%rd14, %rd1, %rd13;
	shl.b64 	%rd15, %rd14, 2;
	add.s64 	%rd16, %rd12, %rd15;
	st.global.f32 	[%rd16], %f2;
	st.global.f32 	[%rd16+1024], %f2;
	bra.uni 	$L__BB15_6;
$L__BB15_2:
	cvta.to.global.u64 	%rd7, %rd5;
	mov.u32 	%r1, %tid.x;
	cvt.s64.s32 	%rd3, %rd2;
	cvt.rn.f32.s32 	%f1, %r2;
	cvt.u64.u32 	%rd8, %r1;
	setp.le.s64 	%p2, %rd3, %rd8;
	add.s64 	%rd9, %rd1, %rd8;
	shl.b64 	%rd10, %rd9, 2;
	add.s64 	%rd4, %rd7, %rd10;
	@%p2 bra 	$L__BB15_4;
	st.global.f32 	[%rd4], %f1;
$L__BB15_4:
	add.s32 	%r9, %r1, 256;
	cvt.u64.u32 	%rd11, %r9;
	setp.le.s64 	%p3, %rd3, %rd11;
	@%p3 bra 	$L__BB15_6;
	st.global.f32 	[%rd4+1024], %f1;
$L__BB15_6:
	ret;

}
	// .globl	_ZN3cub18CUB_300001_SM_10006detail9transform16transform_kernelINS2_10policy_hubILb1EN4cuda3std3__45tupleIJN6thrust24THRUST_300001_SM_1000_NS17counting_iteratorIiNSA_11use_defaultESC_SC_EEEEEE10policy1000EiNS7_10__identityENSA_6detail15normal_iteratorINSA_10device_ptrIiEEEEJSD_EEEvT0_iT1_T2_DpNS2_10kernel_argIT3_EE
.visible .entry _ZN3cub18CUB_300001_SM_10006detail9transform16transform_kernelINS2_10policy_hubILb1EN4cuda3std3__45tupleIJN6thrust24THRUST_300001_SM_1000_NS17counting_iteratorIiNSA_11use_defaultESC_SC_EEEEEE10policy1000EiNS7_10__identityENSA_6detail15normal_iteratorINSA_10device_ptrIiEEEEJSD_EEEvT0_iT1_T2_DpNS2_10kernel_argIT3_EE(
	.param .u32 _ZN3cub18CUB_300001_SM_10006detail9transform16transform_kernelINS2_10policy_hubILb1EN4cuda3std3__45tupleIJN6thrust24THRUST_300001_SM_1000_NS17counting_iteratorIiNSA_11use_defaultESC_SC_EEEEEE10policy1000EiNS7_10__identityENSA_6detail15normal_iteratorINSA_10device_ptrIiEEEEJSD_EEEvT0_iT1_T2_DpNS2_10kernel_argIT3_EE_param_0,
	.param .u32 _ZN3cub18CUB_300001_SM_10006detail9transform16transform_kernelINS2_10policy_hubILb1EN4cuda3std3__45tupleIJN6thrust24THRUST_300001_SM_1000_NS17counting_iteratorIiNSA_11use_defaultESC_SC_EEEEEE10policy1000EiNS7_10__identityENSA_6detail15normal_iteratorINSA_10device_ptrIiEEEEJSD_EEEvT0_iT1_T2_DpNS2_10kernel_argIT3_EE_param_1,
	.param .align 1 .b8 _ZN3cub18CUB_300001_SM_10006detail9transform16transform_kernelINS2_10policy_hubILb1EN4cuda3std3__45tupleIJN6thrust24THRUST_300001_SM_1000_NS17counting_iteratorIiNSA_11use_defaultESC_SC_EEEEEE10policy1000EiNS7_10__identityENSA_6detail15normal_iteratorINSA_10device_ptrIiEEEEJSD_EEEvT0_iT1_T2_DpNS2_10kernel_argIT3_EE_param_2[1],
	.param .align 8 .b8 _ZN3cub18CUB_300001_SM_10006detail9transform16transform_kernelINS2_10policy_hubILb1EN4cuda3std3__45tupleIJN6thrust24THRUST_300001_SM_1000_NS17counting_iteratorIiNSA_11use_defaultESC_SC_EEEEEE10policy1000EiNS7_10__identityENSA_6detail15normal_iteratorINSA_10device_ptrIiEEEEJSD_EEEvT0_iT1_T2_DpNS2_10kernel_argIT3_EE_param_3[8],
	.param .align 8 .b8 _ZN3cub18CUB_300001_SM_10006detail9transform16transform_kernelINS2_10policy_hubILb1EN4cuda3std3__45tupleIJN6thrust24THRUST_300001_SM_1000_NS17counting_iteratorIiNSA_11use_defaultESC_SC_EEEEEE10policy1000EiNS7_10__identityENSA_6detail15normal_iteratorINSA_10device_ptrIiEEEEJSD_EEEvT0_iT1_T2_DpNS2_10kernel_argIT3_EE_param_4[16]
)
.maxntid 128
{
	.reg .pred 	%p<35>;
	.reg .b32 	%r<104>;
	.reg .b64 	%rd<25>;

	ld.param.u32 	%r41, [_ZN3cub18CUB_300001_SM_10006detail9transform16transform_kernelINS2_10policy_hubILb1EN4cuda3std3__45tupleIJN6thrust24THRUST_300001_SM_1000_NS17counting_iteratorIiNSA_11use_defaultESC_SC_EEEEEE10policy1000EiNS7_10__identityENSA_6detail15normal_iteratorINSA_10device_ptrIiEEEEJSD_EEEvT0_iT1_T2_DpNS2_10kernel_argIT3_EE_param_4];
	ld.param.u32 	%r42, [_ZN3cub18CUB_300001_SM_10006detail9transform16transform_kernelINS2_10policy_hubILb1EN4cuda3std3__45tupleIJN6thrust24THRUST_300001_SM_1000_NS17counting_iteratorIiNSA_11use_defaultESC_SC_EEEEEE10policy1000EiNS7_10__identityENSA_6detail15normal_iteratorINSA_10device_ptrIiEEEEJSD_EEEvT0_iT1_T2_DpNS2_10kernel_argIT3_EE_param_0];
	ld.param.u64 	%rd5, [_ZN3cub18CUB_300001_SM_10006detail9transform16transform_kernelINS2_10policy_hubILb1EN4cuda3std3__45tupleIJN6thrust24THRUST_300001_SM_1000_NS17counting_iteratorIiNSA_11use_defaultESC_SC_EEEEEE10policy1000EiNS7_10__identityENSA_6detail15normal_iteratorINSA_10device_ptrIiEEEEJSD_EEEvT0_iT1_T2_DpNS2_10kernel_argIT3_EE_param_3];
	ld.param.u32 	%r40, [_ZN3cub18CUB_300001_SM_10006detail9transform16transform_kernelINS2_10policy_hubILb1EN4cuda3std3__45tupleIJN6thrust24THRUST_300001_SM_1000_NS17counting_iteratorIiNSA_11use_defaultESC_SC_EEEEEE10policy1000EiNS7_10__identityENSA_6detail15normal_iteratorINSA_10device_ptrIiEEEEJSD_EEEvT0_iT1_T2_DpNS2_10kernel_argIT3_EE_param_1];
	cvta.to.global.u64 	%rd6, %rd5;
	shl.b32 	%r43, %r40, 7;
	mov.u32 	%r44, %ctaid.x;
	mul.lo.s32 	%r45, %r43, %r44;
	sub.s32 	%r46, %r42, %r45;
	min.s32 	%r1, %r43, %r46;
	add.s32 	%r2, %r41, %r45;
	mul.wide.s32 	%rd7, %r45, 4;
	add.s64 	%rd1, %rd6, %rd7;
	setp.gt.s32 	%p1, %r43, %r46;
	@%p1 bra 	$L__BB16_13;
	setp.lt.s32 	%p2, %r40, 1;
	@%p2 bra 	$L__BB16_54;
	mov.u32 	%r3, %tid.x;
	and.b32  	%r4, %r40, 7;
	setp.lt.u32 	%p3, %r40, 8;
	mov.b32 	%r101, 0;
	@%p3 bra 	$L__BB16_5;
	and.b32  	%r101, %r40, 2147483640;
	mov.b32 	%r96, 0;
$L__BB16_4:
	.pragma "nounroll";
	shl.b32 	%r49, %r96, 7;
	add.s32 	%r50, %r49, %r3;
	add.s32 	%r51, %r50, %r2;
	mul.wide.u32 	%rd8, %r50, 4;
	add.s64 	%rd9, %rd1, %rd8;
	st.global.u32 	[%rd9], %r51;
	add.s32 	%r52, %r50, 128;
	add.s32 	%r53, %r51, 128;
	mul.wide.s32 	%rd10, %r52, 4;
	add.s64 	%rd11, %rd1, %rd10;
	st.global.u32 	[%rd11], %r53;
	add.s32 	%r54, %r51, 256;
	st.global.u32 	[%rd11+512], %r54;
	add.s32 	%r55, %r51, 384;
	st.global.u32 	[%rd11+1024], %r55;
	add.s32 	%r56, %r51, 512;
	st.global.u32 	[%rd11+1536], %r56;
	add.s32 	%r57, %r51, 640;
	st.global.u32 	[%rd11+2048], %r57;
	add.s32 	%r58, %r51, 768;
	st.global.u32 	[%rd11+2560], %r58;
	add.s32 	%r59, %r51, 896;
	st.global.u32 	[%rd11+3072], %r59;
	add.s32 	%r96, %r96, 8;
	setp.eq.s32 	%p4, %r96, %r101;
	@%p4 bra 	$L__BB16_5;
	bra.uni 	$L__BB16_4;
$L__BB16_5:
	setp.eq.s32 	%p5, %r4, 0;
	@%p5 bra 	$L__BB16_54;
	and.b32  	%r35, %r40, 3;
	setp.lt.u32 	%p6, %r4, 4;
	@%p6 bra 	$L__BB16_8;
	shl.b32 	%r60, %r101, 7;
	add.s32 	%r61, %r60, %r3;
	add.s32 	%r62, %r61, %r2;
	mul.wide.s32 	%rd12, %r61, 4;
	add.s64 	%rd13, %rd1, %rd12;
	st.global.u32 	[%rd13], %r62;
	add.s32 	%r63, %r62, 128;
	st.global.u32 	[%rd13+512], %r63;
	add.s32 	%r64, %r62, 256;
	st.global.u32 	[%rd13+1024], %r64;
	add.s32 	%r65, %r62, 384;
	st.global.u32 	[%rd13+1536], %r65;
	add.s32 	%r101, %r101, 4;
$L__BB16_8:
	setp.eq.s32 	%p7, %r35, 0;
	@%p7 bra 	$L__BB16_54;
	setp.eq.s32 	%p8, %r35, 1;
	@%p8 bra 	$L__BB16_11;
	shl.b32 	%r66, %r101, 7;
	add.s32 	%r67, %r66, %r3;
	add.s32 	%r68, %r67, %r2;
	mul.wide.s32 	%rd14, %r67, 4;
	add.s64 	%rd15, %rd1, %rd14;
	st.global.u32 	[%rd15], %r68;
	add.s32 	%r69, %r68, 128;
	st.global.u32 	[%rd15+512], %r69;
	add.s32 	%r101, %r101, 2;
$L__BB16_11:
	and.b32  	%r70, %r40, 1;
	setp.eq.b32 	%p9, %r70, 1;
	not.pred 	%p10, %p9;
	@%p10 bra 	$L__BB16_54;
	shl.b32 	%r71, %r101, 7;
	add.s32 	%r72, %r71, %r3;
	add.s32 	%r73, %r72, %r2;
	mul.wide.s32 	%rd16, %r72, 4;
	add.s64 	%rd17, %rd1, %rd16;
	st.global.u32 	[%rd17], %r73;
	bra.uni 	$L__BB16_54;
$L__BB16_13:
	setp.lt.s32 	%p11, %r40, 1;
	@%p11 bra 	$L__BB16_54;
	mov.u32 	%r6, %tid.x;
	and.b32  	%r7, %r40, 7;
	setp.lt.u32 	%p12, %r40, 8;
	mov.b32 	%r98, 0;
	@%p12 bra 	$L__BB16_33;
	and.b32  	%r98, %r40, 2147483640;
	mov.b32 	%r97, 0;
$L__BB16_16:
	.pragma "nounroll";
	shl.b32 	%r76, %r97, 7;
	add.s32 	%r12, %r76, %r6;
	setp.ge.s32 	%p13, %r12, %r1;
	@%p13 bra 	$L__BB16_18;
	add.s32 	%r77, %r12, %r2;
	mul.wide.u32 	%rd18, %r12, 4;
	add.s64 	%rd19, %rd1, %rd18;
	st.global.u32 	[%rd19], %r77;
$L__BB16_18:
	add.s32 	%r13, %r12, 128;
	setp.ge.s32 	%p14, %r13, %r1;
	mul.wide.s32 	%rd20, %r13, 4;
	add.s64 	%rd2, %rd1, %rd20;
	@%p14 bra 	$L__BB16_20;
	add.s32 	%r78, %r13, %r2;
	st.global.u32 	[%rd2], %r78;
$L__BB16_20:
	add.s32 	%r14, %r12, 256;
	setp.ge.s32 	%p15, %r14, %r1;
	@%p15 bra 	$L__BB16_22;
	add.s32 	%r79, %r14, %r2;
	st.global.u32 	[%rd2+512], %r79;
$L__BB16_22:
	add.s32 	%r15, %r12, 384;
	setp.ge.s32 	%p16, %r15, %r1;
	@%p16 bra 	$L__BB16_24;
	add.s32 	%r80, %r15, %r2;
	st.global.u32 	[%rd2+1024], %r80;
$L__BB16_24:
	add.s32 	%r16, %r12, 512;
	setp.ge.s32 	%p17, %r16, %r1;
	@%p17 bra 	$L__BB16_26;
	add.s32 	%r81, %r16, %r2;
	st.global.u32 	[%rd2+1536], %r81;
$L__BB16_26:
	add.s32 	%r17, %r12, 640;
	setp.ge.s32 	%p18, %r17, %r1;
	@%p18 bra 	$L__BB16_28;
	add.s32 	%r82, %r17, %r2;
	st.global.u32 	[%rd2+2048], %r82;
$L__BB16_28:
	add.s32 	%r18, %r12, 768;
	setp.ge.s32 	%p19, %r18, %r1;
	@%p19 bra 	$L__BB16_30;
	add.s32 	%r83, %r18, %r2;
	st.global.u32 	[%rd2+2560], %r83;
$L__BB16_30:
	add.s32 	%r19, %r12, 896;
	setp.ge.s32 	%p20, %r19, %r1;
	@%p20 bra 	$L__BB16_32;
	add.s32 	%r84, %r19, %r2;
	st.global.u32 	[%rd2+3072], %r84;
$L__BB16_32:
	add.s32 	%r97, %r97, 8;
	setp.ne.s32 	%p21, %r97, %r98;
	@%p21 bra 	$L__BB16_16;
$L__BB16_33:
	setp.eq.s32 	%p22, %r7, 0;
	@%p22 bra 	$L__BB16_54;
	and.b32  	%r22, %r40, 3;
	setp.lt.u32 	%p23, %r7, 4;
	@%p23 bra 	$L__BB16_44;
	shl.b32 	%r85, %r98, 7;
	add.s32 	%r23, %r85, %r6;
	setp.ge.s32 	%p24, %r23, %r1;
	mul.wide.s32 	%rd21, %r23, 4;
	add.s64 	%rd3, %rd1, %rd21;
	@%p24 bra 	$L__BB16_37;
	add.s32 	%r86, %r23, %r2;
	st.global.u32 	[%rd3], %r86;
$L__BB16_37:
	add.s32 	%r24, %r23, 128;
	setp.ge.s32 	%p25, %r24, %r1;
	@%p25 bra 	$L__BB16_39;
	add.s32 	%r87, %r24, %r2;
	st.global.u32 	[%rd3+512], %r87;
$L__BB16_39:
	add.s32 	%r25, %r23, 256;
	setp.ge.s32 	%p26, %r25, %r1;
	@%p26 bra 	$L__BB16_41;
	add.s32 	%r88, %r25, %r2;
	st.global.u32 	[%rd3+1024], %r88;
$L__BB16_41:
	add.s32 	%r26, %r23, 384;
	setp.ge.s32 	%p27, %r26, %r1;
	@%p27 bra 	$L__BB16_43;
	add.s32 	%r89, %r26, %r2;
	st.global.u32 	[%rd3+1536], %r89;
$L__BB16_43:
	add.s32 	%r98, %r98, 4;
$L__BB16_44:
	setp.eq.s32 	%p28, %r22, 0;
	@%p28 bra 	$L__BB16_54;
	setp.eq.s32 	%p29, %r22, 1;
	@%p29 bra 	$L__BB16_51;
	shl.b32 	%r90, %r98, 7;
	add.s32 	%r29, %r90, %r6;
	setp.ge.s32 	%p30, %r29, %r1;
	mul.wide.s32 	%rd22, %r29, 4;
	add.s64 	%rd4, %rd1, %rd22;
	@%p30 bra 	$L__BB16_48;
	add.s32 	%r91, %r29, %r2;
	st.global.u32 	[%rd4], %r91;
$L__BB16_48:
	add.s32 	%r30, %r29, 128;
	setp.ge.s32 	%p31, %r30, %r1;
	@%p31 bra 	$L__BB16_50;
	add.s32 	%r92, %r30, %r2;
	st.global.u32 	[%rd4+512], %r92;
$L__BB16_50:
	add.s32 	%r98, %r98, 2;
$L__BB16_51:
	and.b32  	%r93, %r40, 1;
	setp.eq.b32 	%p32, %r93, 1;
	not.pred 	%p33, %p32;
	@%p33 bra 	$L__BB16_54;
	shl.b32 	%r94, %r98, 7;
	add.s32 	%r33, %r94, %r6;
	setp.ge.s32 	%p34, %r33, %r1;
	@%p34 bra 	$L__BB16_54;
	add.s32 	%r95, %r33, %r2;
	mul.wide.s32 	%rd23, %r33, 4;
	add.s64 	%rd24, %rd1, %rd23;
	st.global.u32 	[%rd24], %r95;
$L__BB16_54:
	ret;

}
	// .globl	_ZN3cub18CUB_300001_SM_10006detail9transform16transform_kernelINS2_10policy_hubILb1EN4cuda3std3__45tupleIJN6thrust24THRUST_300001_SM_1000_NS17counting_iteratorIiNSA_11use_defaultESC_SC_EEEEEE10policy1000ElNS7_10__identityENSA_6detail15normal_iteratorINSA_10device_ptrIiEEEEJSD_EEEvT0_iT1_T2_DpNS2_10kernel_argIT3_EE
.visible .entry _ZN3cub18CUB_300001_SM_10006detail9transform16transform_kernelINS2_10policy_hubILb1EN4cuda3std3__45tupleIJN6thrust24THRUST_300001_SM_1000_NS17counting_iteratorIiNSA_11use_defaultESC_SC_EEEEEE10policy1000ElNS7_10__identityENSA_6detail15normal_iteratorINSA_10device_ptrIiEEEEJSD_EEEvT0_iT1_T2_DpNS2_10kernel_argIT3_EE(
	.param .u64 _ZN3cub18CUB_300001_SM_10006detail9transform16transform_kernelINS2_10policy_hubILb1EN4cuda3std3__45tupleIJN6thrust24THRUST_300001_SM_1000_NS17counting_iteratorIiNSA_11use_defaultESC_SC_EEEEEE10policy1000ElNS7_10__identityENSA_6detail15normal_iteratorINSA_10device_ptrIiEEEEJSD_EEEvT0_iT1_T2_DpNS2_10kernel_argIT3_EE_param_0,
	.param .u32 _ZN3cub18CUB_300001_SM_10006detail9transform16transform_kernelINS2_10policy_hubILb1EN4cuda3std3__45tupleIJN6thrust24THRUST_300001_SM_1000_NS17counting_iteratorIiNSA_11use_defaultESC_SC_EEEEEE10policy1000ElNS7_10__identityENSA_6detail15normal_iteratorINSA_10device_ptrIiEEEEJSD_EEEvT0_iT1_T2_DpNS2_10kernel_argIT3_EE_param_1,
	.param .align 1 .b8 _ZN3cub18CUB_300001_SM_10006detail9transform16transform_kernelINS2_10policy_hubILb1EN4cuda3std3__45tupleIJN6thrust24THRUST_300001_SM_1000_NS17counting_iteratorIiNSA_11use_defaultESC_SC_EEEEEE10policy1000ElNS7_10__identityENSA_6detail15normal_iteratorINSA_10device_ptrIiEEEEJSD_EEEvT0_iT1_T2_DpNS2_10kernel_argIT3_EE_param_2[1],
	.param .align 8 .b8 _ZN3cub18CUB_300001_SM_10006detail9transform16transform_kernelINS2_10policy_hubILb1EN4cuda3std3__45tupleIJN6thrust24THRUST_300001_SM_1000_NS17counting_iteratorIiNSA_11use_defaultESC_SC_EEEEEE10policy1000ElNS7_10__identityENSA_6detail15normal_iteratorINSA_10device_ptrIiEEEEJSD_EEEvT0_iT1_T2_DpNS2_10kernel_argIT3_EE_param_3[8],
	.param .align 8 .b8 _ZN3cub18CUB_300001_SM_10006detail9transform16transform_kernelINS2_10policy_hubILb1EN4cuda3std3__45tupleIJN6thrust24THRUST_300001_SM_1000_NS17counting_iteratorIiNSA_11use_defaultESC_SC_EEEEEE10policy1000ElNS7_10__identityENSA_6detail15normal_iteratorINSA_10device_ptrIiEEEEJSD_EEEvT0_iT1_T2_DpNS2_10kernel_argIT3_EE_param_4[16]
)
.maxntid 128
{
	.reg .pred 	%p<35>;
	.reg .b32 	%r<102>;
	.reg .b64 	%rd<31>;

	ld.param.u32 	%r41, [_ZN3cub18CUB_300001_SM_10006detail9transform16transform_kernelINS2_10policy_hubILb1EN4cuda3std3__45tupleIJN6thrust24THRUST_300001_SM_1000_NS17counting_iteratorIiNSA_11use_defaultESC_SC_EEEEEE10policy1000ElNS7_10__identityENSA_6detail15normal_iteratorINSA_10device_ptrIiEEEEJSD_EEEvT0_iT1_T2_DpNS2_10kernel_argIT3_EE_param_4];
	ld.param.u64 	%rd5, [_ZN3cub18CUB_300001_SM_10006detail9transform16transform_kernelINS2_10policy_hubILb1EN4cuda3std3__45tupleIJN6thrust24THRUST_300001_SM_1000_NS17counting_iteratorIiNSA_11use_defaultESC_SC_EEEEEE10policy1000ElNS7_10__identityENSA_6detail15normal_iteratorINSA_10device_ptrIiEEEEJSD_EEEvT0_iT1_T2_DpNS2_10kernel_argIT3_EE_param_0];
	ld.param.u64 	%rd6, [_ZN3cub18CUB_300001_SM_10006detail9transform16transform_kernelINS2_10policy_hubILb1EN4cuda3std3__45tupleIJN6thrust24THRUST_300001_SM_1000_NS17counting_iteratorIiNSA_11use_defaultESC_SC_EEEEEE10policy1000ElNS7_10__identityENSA_6detail15normal_iteratorINSA_10device_ptrIiEEEEJSD_EEEvT0_iT1_T2_DpNS2_10kernel_argIT3_EE_param_3];
	ld.param.u32 	%r40, [_ZN3cub18CUB_300001_SM_10006detail9transform16transform_kernelINS2_10policy_hubILb1EN4cuda3std3__45tupleIJN6thrust24THRUST_300001_SM_1000_NS17counting_iteratorIiNSA_11use_defaultESC_SC_EEEEEE10policy1000ElNS7_10__identityENSA_6detail15normal_iteratorINSA_10device_ptrIiEEEEJSD_EEEvT0_iT1_T2_DpNS2_10kernel_argIT3_EE_param_1];
	cvta.to.global.u64 	%rd7, %rd6;
	shl.b32 	%r42, %r40, 7;
	mov.u32 	%r43, %ctaid.x;
	cvt.u64.u32 	%rd8, %r43;
	cvt.s64.s32 	%rd9, %r42;
	mul.lo.s64 	%rd10, %rd9, %rd8;
	sub.s64 	%rd11, %rd5, %rd10;
	min.s64 	%rd12, %rd11, %rd9;
	cvt.u32.u64 	%r1, %rd12;
	cvt.u32.u64 	%r44, %rd10;
	add.s32 	%r2, %r41, %r44;
	shl.b64 	%rd13, %rd10, 2;
	add.s64 	%rd1, %rd7, %rd13;
	setp.eq.s32 	%p1, %r42, %r1;
	@%p1 bra 	$L__BB17_42;
	setp.lt.s32 	%p2, %r40, 1;
	@%p2 bra 	$L__BB17_54;
	mov.u32 	%r3, %tid.x;
	and.b32  	%r4, %r40, 7;
	setp.lt.u32 	%p3, %r40, 8;
	mov.b32 	%r99, 0;
	@%p3 bra 	$L__BB17_21;
	and.b32  	%r99, %r40, 2147483640;
	mov.b32 	%r95, 0;
$L__BB17_4:
	.pragma "nounroll";
	shl.b32 	%r47, %r95, 7;
	add.s32 	%r12, %r47, %r3;
	setp.ge.s32 	%p4, %r12, %r1;
	@%p4 bra 	$L__BB17_6;
	add.s32 	%r48, %r12, %r2;
	mul.wide.u32 	%rd14, %r12, 4;
	add.s64 	%rd15, %rd1, %rd14;
	st.global.u32 	[%rd15], %r48;
$L__BB17_6:
	add.s32 	%r13, %r12, 128;
	setp.ge.s32 	%p5, %r13, %r1;
	mul.wide.s32 	%rd16, %r13, 4;
	add.s64 	%rd2, %rd1, %rd16;
	@%p5 bra 	$L__BB17_8;
	add.s32 	%r49, %r13, %r2;
	st.global.u32 	[%rd2], %r49;
$L__BB17_8:
	add.s32 	%r14, %r12, 256;
	setp.ge.s32 	%p6, %r14, %r1;
	@%p6 bra 	$L__BB17_10;
	add.s32 	%r50, %r14, %r2;
	st.global.u32 	[%rd2+512], %r50;
$L__BB17_10:
	add.s32 	%r15, %r12, 384;
	setp.ge.s32 	%p7, %r15, %r1;
	@%p7 bra 	$L__BB17_12;
	add.s32 	%r51, %r15, %r2;
	st.global.u32 	[%rd2+1024], %r51;
$L__BB17_12:
	add.s32 	%r16, %r12, 512;
	setp.ge.s32 	%p8, %r16, %r1;
	@%p8 bra 	$L__BB17_14;
	add.s32 	%r52, %r16, %r2;
	st.global.u32 	[%rd2+1536], %r52;
$L__BB17_14:
	add.s32 	%r17, %r12, 640;
	setp.ge.s32 	%p9, %r17, %r1;
	@%p9 bra 	$L__BB17_16;
	add.s32 	%r53, %r17, %r2;
	st.global.u32 	[%rd2+2048], %r53;
$L__BB17_16:
	add.s32 	%r18, %r12, 768;
	setp.ge.s32 	%p10, %r18, %r1;
	@%p10 bra 	$L__BB17_18;
	add.s32 	%r54, %r18, %r2;
	st.global.u32 	[%rd2+2560], %r54;
$L__BB17_18:
	add.s32 	%r19, %r12, 896;
	setp.ge.s32 	%p11, %r19, %r1;
	@%p11 bra 	$L__BB17_20;
	add.s32 	%r55, %r19, %r2;
	st.global.u32 	[%rd2+3072], %r55;
$L__BB17_20:
	add.s32 	%r95, %r95, 8;
	setp.eq.s32 	%p12, %r95, %r99;
	@%p12 bra 	$L__BB17_21;
	bra.uni 	$L__BB17_4;
$L__BB17_21:
	setp.eq.s32 	%p13, %r4, 0;
	@%p13 bra 	$L__BB17_54;
	and.b32  	%r28, %r40, 3;
	setp.lt.u32 	%p14, %r4, 4;
	@%p14 bra 	$L__BB17_32;
	shl.b32 	%r56, %r99, 7;
	add.s32 	%r29, %r56, %r3;
	setp.ge.s32 	%p15, %r29, %r1;
	mul.wide.s32 	%rd17, %r29, 4;
	add.s64 	%rd3, %rd1, %rd17;
	@%p15 bra 	$L__BB17_25;
	add.s32 	%r57, %r29, %r2;
	st.global.u32 	[%rd3], %r57;
$L__BB17_25:
	add.s32 	%r30, %r29, 128;
	setp.ge.s32 	%p16, %r30, %r1;
	@%p16 bra 	$L__BB17_27;
	add.s32 	%r58, %r30, %r2;
	st.global.u32 	[%rd3+512], %r58;
$L__BB17_27:
	add.s32 	%r31, %r29, 256;
	setp.ge.s32 	%p17, %r31, %r1;
	@%p17 bra 	$L__BB17_29;
	add.s32 	%r59, %r31, %r2;
	st.global.u32 	[%rd3+1024], %r59;
$L__BB17_29:
	add.s32 	%r32, %r29, 384;
	setp.ge.s32 	%p18, %r32, %r1;
	@%p18 bra 	$L__BB17_31;
	add.s32 	%r60, %r32, %r2;
	st.global.u32 	[%rd3+1536], %r60;
$L__BB17_31:
	add.s32 	%r99, %r99, 4;
$L__BB17_32:
	setp.eq.s32 	%p19, %r28, 0;
	@%p19 bra 	$L__BB17_54;
	setp.eq.s32 	%p20, %r28, 1;
	@%p20 bra 	$L__BB17_39;
	shl.b32 	%r61, %r99, 7;
	add.s32 	%r35, %r61, %r3;
	setp.ge.s32 	%p21, %r35, %r1;
	mul.wide.s32 	%rd18, %r35, 4;
	add.s64 	%rd4, %rd1, %rd18;
	@%p21 bra 	$L__BB17_36;
	add.s32 	%r62, %r35, %r2;
	st.global.u32 	[%rd4], %r62;
$L__BB17_36:
	add.s32 	%r36, %r35, 128;
	setp.ge.s32 	%p22, %r36, %r1;
	@%p22 bra 	$L__BB17_38;
	add.s32 	%r63, %r36, %r2;
	st.global.u32 	[%rd4+512], %r63;
$L__BB17_38:
	add.s32 	%r99, %r99, 2;
$L__BB17_39:
	and.b32  	%r64, %r40, 1;
	setp.eq.b32 	%p23, %r64, 1;
	not.pred 	%p24, %p23;
	@%p24 bra 	$L__BB17_54;
	shl.b32 	%r65, %r99, 7;
	add.s32 	%r39, %r65, %r3;
	setp.ge.s32 	%p25, %r39, %r1;
	@%p25 bra 	$L__BB17_54;
	add.s32 	%r66, %r39, %r2;
	mul.wide.s32 	%rd19, %r39, 4;
	add.s64 	%rd20, %rd1, %rd19;
	st.global.u32 	[%rd20], %r66;
	bra.uni 	$L__BB17_54;
$L__BB17_42:
	setp.lt.s32 	%p26, %r40, 1;
	@%p26 bra 	$L__BB17_54;
	mov.u32 	%r6, %tid.x;
	and.b32  	%r7, %r40, 7;
	setp.lt.u32 	%p27, %r40, 8;
	mov.b32 	%r97, 0;
	@%p27 bra 	$L__BB17_46;
	and.b32  	%r97, %r40, 2147483640;
	mov.b32 	%r94, 0;
$L__BB17_45:
	.pragma "nounroll";
	shl.b32 	%r69, %r94, 7;
	add.s32 	%r70, %r69, %r6;
	add.s32 	%r71, %r70, %r2;
	mul.wide.u32 	%rd21, %r70, 4;
	add.s64 	%rd22, %rd1, %rd21;
	st.global.u32 	[%rd22], %r71;
	add.s32 	%r72, %r70, 128;
	add.s32 	%r73, %r71, 128;
	mul.wide.s32 	%rd23, %r72, 4;
	add.s64 	%rd24, %rd1, %rd23;
	st.global.u32 	[%rd24], %r73;
	add.s32 	%r74, %r71, 256;
	st.global.u32 	[%rd24+512], %r74;
	add.s32 	%r75, %r71, 384;
	st.global.u32 	[%rd24+1024], %r75;
	add.s32 	%r76, %r71, 512;
	st.global.u32 	[%rd24+1536], %r76;
	add.s32 	%r77, %r71, 640;
	st.global.u32 	[%rd24+2048], %r77;
	add.s32 	%r78, %r71, 768;
	st.global.u32 	[%rd24+2560], %r78;
	add.s32 	%r79, %r71, 896;
	st.global.u32 	[%rd24+3072], %r79;
	add.s32 	%r94, %r94, 8;
	setp.eq.s32 	%p28, %r94, %r97;
	@%p28 bra 	$L__BB17_46;
	bra.uni 	$L__BB17_45;
$L__BB17_46:
	setp.eq.s32 	%p29, %r7, 0;
	@%p29 bra 	$L__BB17_54;
	and.b32  	%r22, %r40, 3;
	setp.lt.u32 	%p30, %r7, 4;
	@%p30 bra 	$L__BB17_49;
	shl.b32 	%r80, %r97, 7;
	add.s32 	%r81, %r80, %r6;
	add.s32 	%r82, %r81, %r2;
	mul.wide.s32 	%rd25, %r81, 4;
	add.s64 	%rd26, %rd1, %rd25;
	st.global.u32 	[%rd26], %r82;
	add.s32 	%r83, %r82, 128;
	st.global.u32 	[%rd26+512], %r83;
	add.s32 	%r84, %r82, 256;
	st.global.u32 	[%rd26+1024], %r84;
	add.s32 	%r85, %r82, 384;
	st.global.u32 	[%rd26+1536], %r85;
	add.s32 	%r97, %r97, 4;
$L__BB17_49:
	setp.eq.s32 	%p31, %r22, 0;
	@%p31 bra 	$L__BB17_54;
	setp.eq.s32 	%p32, %r22, 1;
	@%p32 bra 	$L__BB17_52;
	shl.b32 	%r86, %r97, 7;
	add.s32 	%r87, %r86, %r6;
	add.s32 	%r88, %r87, %r2;
	mul.wide.s32 	%rd27, %r87, 4;
	add.s64 	%rd28, %rd1, %rd27;
	st.global.u32 	[%rd28], %r88;
	add.s32 	%r89, %r88, 128;
	st.global.u32 	[%rd28+512], %r89;
	add.s32 	%r97, %r97, 2;
$L__BB17_52:
	and.b32  	%r90, %r40, 1;
	setp.eq.b32 	%p33, %r90, 1;
	not.pred 	%p34, %p33;
	@%p34 bra 	$L__BB17_54;
	shl.b32 	%r91, %r97, 7;
	add.s32 	%r92, %r91, %r6;
	add.s32 	%r93, %r92, %r2;
	mul.wide.s32 	%rd29, %r92, 4;
	add.s64 	%rd30, %rd1, %rd29;
	st.global.u32 	[%rd30], %r93;
$L__BB17_54:
	ret;

}
	// .globl	_ZN3cub18CUB_300001_SM_10006detail6reduce28DeviceReduceSingleTileKernelINS2_10policy_hubIdjN4cuda3std3__44plusIdEEE10Policy1000EN6thrust24THRUST_300001_SM_1000_NS6detail15normal_iteratorINSD_10device_ptrIdEEEEPdjS9_ddNS7_10__identityEEEvT0_T1_T2_T3_T4_T6_
.visible .entry _ZN3cub18CUB_300001_SM_10006detail6reduce28DeviceReduceSingleTileKernelINS2_10policy_hubIdjN4cuda3std3__44plusIdEEE10Policy1000EN6thrust24THRUST_300001_SM_1000_NS6detail15normal_iteratorINSD_10device_ptrIdEEEEPdjS9_ddNS7_10__identityEEEvT0_T1_T2_T3_T4_T6_(
	.param .align 8 .b8 _ZN3cub18CUB_300001_SM_10006detail6reduce28DeviceReduceSingleTileKernelINS2_10policy_hubIdjN4cuda3std3__44plusIdEEE10Policy1000EN6thrust24THRUST_300001_SM_1000_NS6detail15normal_iteratorINSD_10device_ptrIdEEEEPdjS9_ddNS7_10__identityEEEvT0_T1_T2_T3_T4_T6__param_0[8],
	.param .u64 .ptr .align 1 _ZN3cub18CUB_300001_SM_10006detail6reduce28DeviceReduceSingleTileKernelINS2_10policy_hubIdjN4cuda3std3__44plusIdEEE10Policy1000EN6thrust24THRUST_300001_SM_1000_NS6detail15normal_iteratorINSD_10device_ptrIdEEEEPdjS9_ddNS7_10__identityEEEvT0_T1_T2_T3_T4_T6__param_1,
	.param .u32 _ZN3cub18CUB_300001_SM_10006detail6reduce28DeviceReduceSingleTileKernelINS2_10policy_hubIdjN4cuda3std3__44plusIdEEE10Policy1000EN6thrust24THRUST_300001_SM_1000_NS6detail15normal_iteratorINSD_10device_ptrIdEEEEPdjS9_ddNS7_10__identityEEEvT0_T1_T2_T3_T4_T6__param_2,
	.param .align 1 .b8 _ZN3cub18CUB_300001_SM_10006detail6reduce28DeviceReduceSingleTileKernelINS2_10policy_hubIdjN4cuda3std3__44plusIdEEE10Policy1000EN6thrust24THRUST_300001_SM_1000_NS6detail15normal_iteratorINSD_10device_ptrIdEEEEPdjS9_ddNS7_10__identityEEEvT0_T1_T2_T3_T4_T6__param_3[1],
	.param .f64 _ZN3cub18CUB_300001_SM_10006detail6reduce28DeviceReduceSingleTileKernelINS2_10policy_hubIdjN4cuda3std3__44plusIdEEE10Policy1000EN6thrust24THRUST_300001_SM_1000_NS6detail15normal_iteratorINSD_10device_ptrIdEEEEPdjS9_ddNS7_10__identityEEEvT0_T1_T2_T3_T4_T6__param_4,
	.param .align 1 .b8 _ZN3cub18CUB_300001_SM_10006detail6reduce28DeviceReduceSingleTileKernelINS2_10policy_hubIdjN4cuda3std3__44plusIdEEE10Policy1000EN6thrust24THRUST_300001_SM_1000_NS6detail15normal_iteratorINSD_10device_ptrIdEEEEPdjS9_ddNS7_10__identityEEEvT0_T1_T2_T3_T4_T6__param_5[1]
)
.maxntid 640
.minnctapersm 1
{
	.reg .pred 	%p<71>;
	.reg .b32 	%r<288>;
	.reg .b64 	%rd<114>;
	.reg .b64 	%fd<380>;
	// demoted variable
	.shared .align 8 .b8 _ZZN3cub18CUB_300001_SM_10006detail6reduce28DeviceReduceSingleTileKernelINS2_10policy_hubIdjN4cuda3std3__44plusIdEEE10Policy1000EN6thrust24THRUST_300001_SM_1000_NS6detail15normal_iteratorINSD_10device_ptrIdEEEEPdjS9_ddNS7_10__identityEEEvT0_T1_T2_T3_T4_T6_E12temp_storage[192];
	ld.param.u64 	%rd9, [_ZN3cub18CUB_300001_SM_10006detail6reduce28DeviceReduceSingleTileKernelINS2_10policy_hubIdjN4cuda3std3__44plusIdEEE10Policy1000EN6thrust24THRUST_300001_SM_1000_NS6detail15normal_iteratorINSD_10device_ptrIdEEEEPdjS9_ddNS7_10__identityEEEvT0_T1_T2_T3_T4_T6__param_0];
	ld.param.u64 	%rd10, [_ZN3cub18CUB_300001_SM_10006detail6reduce28DeviceReduceSingleTileKernelINS2_10policy_hubIdjN4cuda3std3__44plusIdEEE10Policy1000EN6thrust24THRUST_300001_SM_1000_NS6detail15normal_iteratorINSD_10device_ptrIdEEEEPdjS9_ddNS7_10__identityEEEvT0_T1_T2_T3_T4_T6__param_1];
	ld.param.u32 	%r51, [_ZN3cub18CUB_300001_SM_10006detail6reduce28DeviceReduceSingleTileKernelINS2_10policy_hubIdjN4cuda3std3__44plusIdEEE10Policy1000EN6thrust24THRUST_300001_SM_1000_NS6detail15normal_iteratorINSD_10device_ptrIdEEEEPdjS9_ddNS7_10__identityEEEvT0_T1_T2_T3_T4_T6__param_2];
	ld.param.f64 	%fd42, [_ZN3cub18CUB_300001_SM_10006detail6reduce28DeviceReduceSingleTileKernelINS2_10policy_hubIdjN4cuda3std3__44plusIdEEE10Policy1000EN6thrust24THRUST_300001_SM_1000_NS6detail15normal_iteratorINSD_10device_ptrIdEEEEPdjS9_ddNS7_10__identityEEEvT0_T1_T2_T3_T4_T6__param_4];
	cvta.to.global.u64 	%rd1, %rd10;
	setp.ne.s32 	%p1, %r51, 0;
	@%p1 bra 	$L__BB18_3;
	mov.u32 	%r270, %tid.x;
	setp.ne.s32 	%p70, %r270, 0;
	@%p70 bra 	$L__BB18_52;
	st.global.f64 	[%rd1], %fd42;
	bra.uni 	$L__BB18_52;
$L__BB18_3:
	cvta.to.global.u64 	%rd2, %rd9;
	setp.gt.u32 	%p2, %r51, 5119;
	@%p2 bra 	$L__BB18_28;
	mov.u32 	%r1, %tid.x;
	setp.ge.u32 	%p24, %r1, %r51;
	mov.f64 	%fd367, 0d0000000000000000;
	mov.u32 	%r274, %r1;
	@%p24 bra 	$L__BB18_6;
	mul.wide.u32 	%rd83, %r1, 8;
	add.s64 	%rd84, %rd2, %rd83;
	ld.global.f64 	%fd367, [%rd84];
	add.s32 	%r274, %r1, 640;
$L__BB18_6:
	setp.ge.u32 	%p25, %r274, %r51;
	@%p25 bra 	$L__BB18_19;
	not.b32 	%r146, %r274;
	add.s32 	%r147, %r51, %r146;
	mul.hi.u32 	%r148, %r147, -858993459;
	shr.u32 	%r149, %r148, 9;
	add.s32 	%r4, %r149, 1;
	and.b32  	%r5, %r4, 15;
	setp.lt.u32 	%p26, %r147, 9600;
	@%p26 bra 	$L__BB18_10;
	and.b32  	%r150, %r4, 16777200;
	neg.s32 	%r272, %r150;
	mul.wide.u32 	%rd85, %r274, 8;
	add.s64 	%rd86, %rd85, %rd2;
	add.s64 	%rd112, %rd86, 40960;
$L__BB18_9:
	.pragma "nounroll";
	ld.global.f64 	%fd181, [%rd112+-40960];
	add.f64 	%fd182, %fd367, %fd181;
	ld.global.f64 	%fd183, [%rd112+-35840];
	add.f64 	%fd184, %fd182, %fd183;
	ld.global.f64 	%fd185, [%rd112+-30720];
	add.f64 	%fd186, %fd184, %fd185;
	ld.global.f64 	%fd187, [%rd112+-25600];
	add.f64 	%fd188, %fd186, %fd187;
	ld.global.f64 	%fd189, [%rd112+-20480];
	add.f64 	%fd190, %fd188, %fd189;
	ld.global.f64 	%fd191, [%rd112+-15360];
	add.f64 	%fd192, %fd190, %fd191;
	ld.global.f64 	%fd193, [%rd112+-10240];
	add.f64 	%fd194, %fd192, %fd193;
	ld.global.f64 	%fd195, [%rd112+-5120];
	add.f64 	%fd196, %fd194, %fd195;
	ld.global.f64 	%fd197, [%rd112];
	add.f64 	%fd198, %fd196, %fd197;
	ld.global.f64 	%fd199, [%rd112+5120];
	add.f64 	%fd200, %fd198, %fd199;
	ld.global.f64 	%fd201, [%rd112+10240];
	add.f64 	%fd202, %fd200, %fd201;
	ld.global.f64 	%fd203, [%rd112+15360];
	add.f64 	%fd204, %fd202, %fd203;
	ld.global.f64 	%fd205, [%rd112+20480];
	add.f64 	%fd206, %fd204, %fd205;
	ld.global.f64 	%fd207, [%rd112+25600];
	add.f64 	%fd208, %fd206, %fd207;
	ld.global.f64 	%fd209, [%rd112+30720];
	add.f64 	%fd210, %fd208, %fd209;
	ld.global.f64 	%fd211, [%rd112+35840];
	add.f64 	%fd367, %fd210, %fd211;
	add.s32 	%r274, %r274, 10240;
	add.s32 	%r272, %r272, 16;
	add.s64 	%rd112, %rd112, 81920;
	setp.ne.s32 	%p27, %r272, 0;
	@%p27 bra 	$L__BB18_9;
$L__BB18_10:
	setp.eq.s32 	%p28, %r5, 0;
	@%p28 bra 	$L__BB18_19;
	and.b32  	%r12, %r4, 7;
	setp.lt.u32 	%p29, %r5, 8;
	@%p29 bra 	$L__BB18_13;
	mul.wide.u32 	%rd87, %r274, 8;
	add.s64 	%rd88, %rd2, %rd87;
	ld.global.f64 	%fd213, [%rd88];
	add.f64 	%fd214, %fd367, %fd213;
	ld.global.f64 	%fd215, [%rd88+5120];
	add.f64 	%fd216, %fd214, %fd215;
	ld.global.f64 	%fd217, [%rd88+10240];
	add.f64 	%fd218, %fd216, %fd217;
	ld.global.f64 	%fd219, [%rd88+15360];
	add.f64 	%fd220, %fd218, %fd219;
	ld.global.f64 	%fd221, [%rd88+20480];
	add.f64 	%fd222, %fd220, %fd221;
	ld.global.f64 	%fd223, [%rd88+25600];
	add.f64 	%fd224, %fd222, %fd223;
	ld.global.f64 	%fd225, [%rd88+30720];
	add.f64 	%fd226, %fd224, %fd225;
	ld.global.f64 	%fd227, [%rd88+35840];
	add.f64 	%fd367, %fd226, %fd227;
	add.s32 	%r274, %r274, 5120;
$L__BB18_13:
	setp.eq.s32 	%p30, %r12, 0;
	@%p30 bra 	$L__BB18_19;
	and.b32  	%r15, %r4, 3;
	setp.lt.u32 	%p31, %r12, 4;
	@%p31 bra 	$L__BB18_16;
	mul.wide.u32 	%rd89, %r274, 8;
	add.s64 	%rd90, %rd2, %rd89;
	ld.global.f64 	%fd229, [%rd90];
	add.f64 	%fd230, %fd367, %fd229;
	ld.global.f64 	%fd231, [%rd90+5120];
	add.f64 	%fd232, %fd230, %fd231;
	ld.global.f64 	%fd233, [%rd90+10240];
	add.f64 	%fd234, %fd232, %fd233;
	ld.global.f64 	%fd235, [%rd90+15360];
	add.f64 	%fd367, %fd234, %fd235;
	add.s32 	%r274, %r274, 2560;
$L__BB18_16:
	setp.eq.s32 	%p32, %r15, 0;
	@%p32 bra 	$L__BB18_19;
	mul.wide.u32 	%rd91, %r274, 8;
	add.s64 	%rd113, %rd2, %rd91;
	neg.s32 	%r277, %r15;
$L__BB18_18:
	.pragma "nounroll";
	ld.global.f64 	%fd236, [%rd113];
	add.f64 	%fd367, %fd367, %fd236;
	add.s64 	%rd113, %rd113, 5120;
	add.s32 	%r277, %r277, 1;
	setp.ne.s32 	%p33, %r277, 0;
	@%p33 bra 	$L__BB18_18;
$L__BB18_19:
	setp.lt.u32 	%p34, %r51, 640;
	@%p34 bra 	$L__BB18_24;
	// begin inline asm
	mov.u32 %r214, %laneid;
	// end inline asm
	mov.b64 	%rd102, %fd367;
	mov.b64 	{%r216, %r221}, %rd102;
	mov.b32 	%r222, 1;
	mov.b32 	%r263, 31;
	mov.b32 	%r264, -1;
	// begin inline asm
	shfl.sync.down.b32 %r215, %r216, %r222, %r263, %r264;
	// end inline asm
	// begin inline asm
	shfl.sync.down.b32 %r220, %r221, %r222, %r263, %r264;
	// end inline asm
	mov.b64 	%rd103, {%r215, %r220};
	mov.b64 	%fd307, %rd103;
	setp.gt.s32 	%p62, %r214, 30;
	add.f64 	%fd308, %fd367, %fd307;
	selp.f64 	%fd309, %fd367, %fd308, %p62;
	mov.b64 	%rd104, %fd309;
	mov.b64 	{%r226, %r231}, %rd104;
	mov.b32 	%r232, 2;
	// begin inline asm
	shfl.sync.down.b32 %r225, %r226, %r232, %r263, %r264;
	// end inline asm
	// begin inline asm
	shfl.sync.down.b32 %r230, %r231, %r232, %r263, %r264;
	// end inline asm
	mov.b64 	%rd105, {%r225, %r230};
	mov.b64 	%fd310, %rd105;
	setp.gt.s32 	%p63, %r214, 29;
	add.f64 	%fd311, %fd309, %fd310;
	selp.f64 	%fd312, %fd309, %fd311, %p63;
	mov.b64 	%rd106, %fd312;
	mov.b64 	{%r236, %r241}, %rd106;
	mov.b32 	%r242, 4;
	// begin inline asm
	shfl.sync.down.b32 %r235, %r236, %r242, %r263, %r264;
	// end inline asm
	// begin inline asm
	shfl.sync.down.b32 %r240, %r241, %r242, %r263, %r264;
	// end inline asm
	mov.b64 	%rd107, {%r235, %r240};
	mov.b64 	%fd313, %rd107;
	setp.gt.s32 	%p64, %r214, 27;
	add.f64 	%fd314, %fd312, %fd313;
	selp.f64 	%fd315, %fd312, %fd314, %p64;
	mov.b64 	%rd108, %fd315;
	mov.b64 	{%r246, %r251}, %rd108;
	mov.b32 	%r252, 8;
	// begin inline asm
	shfl.sync.down.b32 %r245, %r246, %r252, %r263, %r264;
	// end inline asm
	// begin inline asm
	shfl.sync.down.b32 %r250, %r251, %r252, %r263, %r264;
	// end inline asm
	mov.b64 	%rd109, {%r245, %r250};
	mov.b64 	%fd316, %rd109;
	setp.gt.s32 	%p65, %r214, 23;
	add.f64 	%fd317, %fd315, %fd316;
	selp.f64 	%fd318, %fd315, %fd317, %p65;
	mov.b64 	%rd110, %fd318;
	mov.b64 	{%r256, %r261}, %rd110;
	mov.b32 	%r262, 16;
	// begin inline asm
	shfl.sync.down.b32 %r255, %r256, %r262, %r263, %r264;
	// end inline asm
	// begin inline asm
	shfl.sync.down.b32 %r260, %r261, %r262, %r263, %r264;
	// end inline asm
	mov.b64 	%rd111, {%r255, %r260};
	mov.b64 	%fd319, %rd111;
	setp.gt.s32 	%p66, %r214, 15;
	add.f64 	%fd16, %fd318, %fd319;
	selp.f64 	%fd379, %fd318, %fd16, %p66;
	setp.ne.s32 	%p67, %r214, 0;
	@%p67 bra 	$L__BB18_22;
	shr.u32 	%r265, %r1, 2;
	and.b32  	%r266, %r265, 248;
	mov.u32 	%r267, _ZZN3cub18CUB_300001_SM_10006detail6reduce28DeviceReduceSingleTileKernelINS2_10policy_hubIdjN4cuda3std3__44plusIdEEE10Policy1000EN6thrust24THRUST_300001_SM_1000_NS6detail15normal_iteratorINSD_10device_ptrIdEEEEPdjS9_ddNS7_10__identityEEEvT0_T1_T2_T3_T4_T6_E12temp_storage;
	add.s32 	%r268, %r267, %r266;
	st.shared.f64 	[%r268+24], %fd16;
$L__BB18_22:
	bar.sync 	0;
	setp.ne.s32 	%p68, %r1, 0;
	@%p68 bra 	$L__BB18_50;
	ld.shared.f64 	%fd320, [_ZZN3cub18CUB_300001_SM_10006detail6reduce28DeviceReduceSingleTileKernelINS2_10policy_hubIdjN4cuda3std3__44plusIdEEE10Policy1000EN6thrust24THRUST_300001_SM_1000_NS6detail15normal_iteratorINSD_10device_ptrIdEEEEPdjS9_ddNS7_10__identityEEEvT0_T1_T2_T3_T4_T6_E12temp_storage+32];
	add.f64 	%fd321, %fd379, %fd320;
	ld.shared.f64 	%fd322, [_ZZN3cub18CUB_300001_SM_10006detail6reduce28DeviceReduceSingleTileKernelINS2_10policy_hubIdjN4cuda3std3__44plusIdEEE10Policy1000EN6thrust24THRUST_300001_SM_1000_NS6detail15normal_iteratorINSD_10device_ptrIdEEEEPdjS9_ddNS7_10__identityEEEvT0_T1_T2_T3_T4_T6_E12temp_storage+40];
	add.f64 	%fd323, %fd321, %fd322;
	ld.shared.f64 	%fd324, [_ZZN3cub18CUB_300001_SM_10006detail6reduce28DeviceReduceSingleTileKernelINS2_10policy_hubIdjN4cuda3std3__44plusIdEEE10Policy1000EN6thrust24THRUST_300001_SM_1000_NS6detail15normal_iteratorINSD_10device_ptrIdEEEEPdjS9_ddNS7_10__identityEEEvT0_T1_T2_T3_T4_T6_E12temp_storage+48];
	add.f64 	%fd325, %fd323, %fd324;
	ld.shared.f64 	%fd326, [_ZZN3cub18CUB_300001_SM_10006detail6reduce28DeviceReduceSingleTileKernelINS2_10policy_hubIdjN4cuda3std3__44plusIdEEE10Policy1000EN6thrust24THRUST_300001_SM_1000_NS6detail15normal_iteratorINSD_10device_ptrIdEEEEPdjS9_ddNS7_10__identityEEEvT0_T1_T2_T3_T4_T6_E12temp_storage+56];
	add.f64 	%fd327, %fd325, %fd326;
	ld.shared.f64 	%fd328, [_ZZN3cub18CUB_300001_SM_10006detail6reduce28DeviceReduceSingleTileKernelINS2_10policy_hubIdjN4cuda3std3__44plusIdEEE10Policy1000EN6thrust24THRUST_300001_SM_1000_NS6detail15normal_iteratorINSD_10device_ptrIdEEEEPdjS9_ddNS7_10__identityEEEvT0_T1_T2_T3_T4_T6_E12temp_storage+64];
	add.f64 	%fd329, %fd327, %fd328;
	ld.shared.f64 	%fd330, [_ZZN3cub18CUB_300001_SM_10006detail6reduce28DeviceReduceSingleTileKernelINS2_10policy_hubIdjN4cuda3std3__44plusIdEEE10Policy1000EN6thrust24THRUST_300001_SM_1000_NS6detail15normal_iteratorINSD_10device_ptrIdEEEEPdjS9_ddNS7_10__identityEEEvT0_T1_T2_T3_T4_T6_E12temp_storage+72];
	add.f64 	%fd331, %fd329, %fd330;
	ld.shared.f64 	%fd332, [_ZZN3cub18CUB_300001_SM_10006detail6reduce28DeviceReduceSingleTileKernelINS2_10policy_hubIdjN4cuda3std3__44plusIdEEE10Policy1000EN6thrust24THRUST_300001_SM_1000_NS6detail15normal_iteratorINSD_10device_ptrIdEEEEPdjS9_ddNS7_10__identityEEEvT0_T1_T2_T3_T4_T6_E12temp_storage+80];
	add.f64 	%fd333, %fd331, %fd332;
	ld.shared.f64 	%fd334, [_ZZN3cub18CUB_300001_SM_10006detail6reduce28DeviceReduceSingleTileKernelINS2_10policy_hubIdjN4cuda3std3__44plusIdEEE10Policy1000EN6thrust24THRUST_300001_SM_1000_NS6detail15normal_iteratorINSD_10device_ptrIdEEEEPdjS9_ddNS7_10__identityEEEvT0_T1_T2_T3_T4_T6_E12temp_storage+88];
	add.f64 	%fd335, %fd333, %fd334;
	ld.shared.f64 	%fd336, [_ZZN3cub18CUB_300001_SM_10006detail6reduce28DeviceReduceSingleTileKernelINS2_10policy_hubIdjN4cuda3std3__44plusIdEEE10Policy1000EN6thrust24THRUST_300001_SM_1000_NS6detail15normal_iteratorINSD_10device_ptrIdEEEEPdjS9_ddNS7_10__identityEEEvT0_T1_T2_T3_T4_T6_E12temp_storage+96];
	add.f64 	%fd337, %fd335, %fd336;
	ld.shared.f64 	%fd338, [_ZZN3cub18CUB_300001_SM_10006detail6reduce28DeviceReduceSingleTileKernelINS2_10policy_hubIdjN4cuda3std3__44plusIdEEE10Policy1000EN6thrust24THRUST_300001_SM_1000_NS6detail15normal_iteratorINSD_10device_ptrIdEEEEPdjS9_ddNS7_10__identityEEEvT0_T1_T2_T3_T4_T6_E12temp_storage+104];
	add.f64 	%fd339, %fd337, %fd338;
	ld.shared.f64 	%fd340, [_ZZN3cub18CUB_300001_SM_10006detail6reduce28DeviceReduceSingleTileKernelINS2_10policy_hubIdjN4cuda3std3__44plusIdEEE10Policy1000EN6thrust24THRUST_300001_SM_1000_NS6detail15normal_iteratorINSD_10device_ptrIdEEEEPdjS9_ddNS7_10__identityEEEvT0_T1_T2_T3_T4_T6_E12temp_storage+112];
	add.f64 	%fd341, %fd339, %fd340;
	ld.shared.f64 	%fd342, [_ZZN3cub18CUB_300001_SM_10006detail6reduce28DeviceReduceSingleTileKernelINS2_10policy_hubIdjN4cuda3std3__44plusIdEEE10Policy1000EN6thrust24THRUST_300001_SM_1000_NS6detail15normal_iteratorINSD_10device_ptrIdEEEEPdjS9_ddNS7_10__identityEEEvT0_T1_T2_T3_T4_T6_E12temp_storage+120];
	add.f64 	%fd343, %fd341, %fd342;
	ld.shared.f64 	%fd344, [_ZZN3cub18CUB_300001_SM_10006detail6reduce28DeviceReduceSingleTileKernelINS2_10policy_hubIdjN4cuda3std3__44plusIdEEE10Policy1000EN6thrust24THRUST_300001_SM_1000_NS6detail15normal_iteratorINSD_10device_ptrIdEEEEPdjS9_ddNS7_10__identityEEEvT0_T1_T2_T3_T4_T6_E12temp_storage+128];
	add.f64 	%fd345, %fd343, %fd344;
	ld.shared.f64 	%fd346, [_ZZN3cub18CUB_300001_SM_10006detail6reduce28DeviceReduceSingleTileKernelINS2_10policy_hubIdjN4cuda3std3__44plusIdEEE10Policy1000EN6thrust24THRUST_300001_SM_1000_NS6detail15normal_iteratorINSD_10device_ptrIdEEEEPdjS9_ddNS7_10__identityEEEvT0_T1_T2_T3_T4_T6_E12temp_storage+136];
	add.f64 	%fd347, %fd345, %fd346;
	ld.shared.f64 	%fd348, [_ZZN3cub18CUB_300001_SM_10006detail6reduce28DeviceReduceSingleTileKernelINS2_10policy_hubIdjN4cuda3std3__44plusIdEEE10Policy1000EN6thrust24THRUST_300001_SM_1000_NS6detail15normal_iteratorINSD_10device_ptrIdEEEEPdjS9_ddNS7_10__identityEEEvT0_T1_T2_T3_T4_T6_E12temp_storage+144];
	add.f64 	%fd349, %fd347, %fd348;
	ld.shared.f64 	%fd350, [_ZZN3cub18CUB_300001_SM_10006detail6reduce28DeviceReduceSingleTileKernelINS2_10policy_hubIdjN4cuda3std3__44plusIdEEE10Policy1000EN6thrust24THRUST_300001_SM_1000_NS6detail15normal_iteratorINSD_10device_ptrIdEEEEPdjS9_ddNS7_10__identityEEEvT0_T1_T2_T3_T4_T6_E12temp_storage+152];
	add.f64 	%fd351, %fd349, %fd350;
	ld.shared.f64 	%fd352, [_ZZN3cub18CUB_300001_SM_10006detail6reduce28DeviceReduceSingleTileKernelINS2_10policy_hubIdjN4cuda3std3__44plusIdEEE10Policy1000EN6thrust24THRUST_300001_SM_1000_NS6detail15normal_iteratorINSD_10device_ptrIdEEEEPdjS9_ddNS7_10__identityEEEvT0_T1_T2_T3_T4_T6_E12temp_storage+160];
	add.f64 	%fd353, %fd351, %fd352;
	ld.shared.f64 	%fd354, [_ZZN3cub18CUB_300001_SM_10006detail6reduce28DeviceReduceSingleTileKernelINS2_10policy_hubIdjN4cuda3std3__44plusIdEEE10Policy1000EN6thrust24THRUST_300001_SM_1000_NS6detail15normal_iteratorINSD_10device_ptrIdEEEEPdjS9_ddNS7_10__identityEEEvT0_T1_T2_T3_T4_T6_E12temp_storage+168];
	add.f64 	%fd355, %fd353, %fd354;
	ld.shared.f64 	%fd356, [_ZZN3cub18CUB_300001_SM_10006detail6reduce28DeviceReduceSingleTileKernelINS2_10policy_hubIdjN4cuda3std3__44plusIdEEE10Policy1000EN6thrust24THRUST_300001_SM_1000_NS6detail15normal_iteratorINSD_10device_ptrIdEEEEPdjS9_ddNS7_10__identityEEEvT0_T1_T2_T3_T4_T6_E12temp_storage+176];
	add.f64 	%fd379, %fd355, %fd356;
	bra.uni 	$L__BB18_50;
$L__BB18_24:
	// begin inline asm
	mov.u32 %r151, %laneid;
	// end inline asm
	and.b32  	%r202, %r1, 992;
	add.s32 	%r203, %r202, 32;
	setp.gt.u32 	%p35, %r203, %r51;
	not.b32 	%r204, %r202;
	add.s32 	%r205, %r51, %r204;
	selp.b32 	%r200, %r205, 31, %p35;
	mov.b64 	%rd92, %fd367;
	mov.b64 	{%r153, %r158}, %rd92;
	mov.b32 	%r159, 1;
	mov.b32 	%r201, -1;
	// begin inline asm
	shfl.sync.down.b32 %r152, %r153, %r159, %r200, %r201;
	// end inline asm
	// begin inline asm
	shfl.sync.down.b32 %r157, %r158, %r159, %r200, %r201;
	// end inline asm
	mov.b64 	%rd93, {%r152, %r157};
	mov.b64 	%fd237, %rd93;
	setp.lt.s32 	%p36, %r151, %r200;
	add.f64 	%fd238, %fd367, %fd237;
	selp.f64 	%fd239, %fd238, %fd367, %p36;
	mov.b64 	%rd94, %fd239;
	mov.b64 	{%r163, %r168}, %rd94;
	mov.b32 	%r169, 2;
	// begin inline asm
	shfl.sync.down.b32 %r162, %r163, %r169, %r200, %r201;
	// end inline asm
	// begin inline asm
	shfl.sync.down.b32 %r167, %r168, %r169, %r200, %r201;
	// end inline asm
	mov.b64 	%rd95, {%r162, %r167};
	mov.b64 	%fd240, %rd95;
	add.s32 	%r206, %r151, 2;
	setp.gt.s32 	%p37, %r206, %r200;
	add.f64 	%fd241, %fd239, %fd240;
	selp.f64 	%fd242, %fd239, %fd241, %p37;
	mov.b64 	%rd96, %fd242;
	mov.b64 	{%r173, %r178}, %rd96;
	mov.b32 	%r179, 4;
	// begin inline asm
	shfl.sync.down.b32 %r172, %r173, %r179, %r200, %r201;
	// end inline asm
	// begin inline asm
	shfl.sync.down.b32 %r177, %r178, %r179, %r200, %r201;
	// end inline asm
	mov.b64 	%rd97, {%r172, %r177};
	mov.b64 	%fd243, %rd97;
	add.s32 	%r207, %r151, 4;
	setp.gt.s32 	%p38, %r207, %r200;
	add.f64 	%fd244, %fd242, %fd243;
	selp.f64 	%fd245, %fd242, %fd244, %p38;
	mov.b64 	%rd98, %fd245;
	mov.b64 	{%r183, %r188}, %rd98;
	mov.b32 	%r189, 8;
	// begin inline asm
	shfl.sync.down.b32 %r182, %r183, %r189, %r200, %r201;
	// end inline asm
	// begin inline asm
	shfl.sync.down.b32 %r187, %r188, %r189, %r200, %r201;
	// end inline asm
	mov.b64 	%rd99, {%r182, %r187};
	mov.b64 	%fd246, %rd99;
	add.s32 	%r208, %r151, 8;
	setp.gt.s32 	%p39, %r208, %r200;
	add.f64 	%fd247, %fd245, %fd246;
	selp.f64 	%fd248, %fd245, %fd247, %p39;
	mov.b64 	%rd100, %fd248;
	mov.b64 	{%r193, %r198}, %rd100;
	mov.b32 	%r199, 16;
	// begin inline asm
	shfl.sync.down.b32 %r192, %r193, %r199, %r200, %r201;
	// end inline asm
	// begin inline asm
	shfl.sync.down.b32 %r197, %r198, %r199, %r200, %r201;
	// end inline asm
	mov.b64 	%rd101, {%r192, %r197};
	mov.b64 	%fd249, %rd101;
	add.s32 	%r209, %r151, 16;
	setp.gt.s32 	%p40, %r209, %r200;
	add.f64 	%fd250, %fd248, %fd249;
	selp.f64 	%fd379, %fd248, %fd250, %p40;
	setp.ne.s32 	%p41, %r151, 0;
	@%p41 bra 	$L__BB18_26;
	shr.u32 	%r210, %r1, 2;
	and.b32  	%r211, %r210, 248;
	mov.u32 	%r212, _ZZN3cub18CUB_300001_SM_10006detail6reduce28DeviceReduceSingleTileKernelINS2_10policy_hubIdjN4cuda3std3__44plusIdEEE10Policy1000EN6thrust24THRUST_300001_SM_1000_NS6detail15normal_iteratorINSD_10device_ptrIdEEEEPdjS9_ddNS7_10__identityEEEvT0_T1_T2_T3_T4_T6_E12temp_storage;
	add.s32 	%r213, %r212, %r211;
	st.shared.f64 	[%r213+24], %fd379;
$L__BB18_26:
	bar.sync 	0;
	setp.ne.s32 	%p42, %r1, 0;
	@%p42 bra 	$L__BB18_50;
	setp.gt.u32 	%p43, %r51, 32;
	ld.shared.f64 	%fd251, [_ZZN3cub18CUB_300001_SM_10006detail6reduce28DeviceReduceSingleTileKernelINS2_10policy_hubIdjN4cuda3std3__44plusIdEEE10Policy1000EN6thrust24THRUST_300001_SM_1000_NS6detail15normal_iteratorINSD_10device_ptrIdEEEEPdjS9_ddNS7_10__identityEEEvT0_T1_T2_T3_T4_T6_E12temp_storage+32];
	add.f64 	%fd252, %fd379, %fd251;
	selp.f64 	%fd253, %fd252, %fd379, %p43;
	setp.gt.u32 	%p44, %r51, 64;
	ld.shared.f64 	%fd254, [_ZZN3cub18CUB_300001_SM_10006detail6reduce28DeviceReduceSingleTileKernelINS2_10policy_hubIdjN4cuda3std3__44plusIdEEE10Policy1000EN6thrust24THRUST_300001_SM_1000_NS6detail15normal_iteratorINSD_10device_ptrIdEEEEPdjS9_ddNS7_10__identityEEEvT0_T1_T2_T3_T4_T6_E12temp_storage+40];
	add.f64 	%fd255, %fd254, %fd253;
	selp.f64 	%fd256, %fd255, %fd253, %p44;
	setp.gt.u32 	%p45, %r51, 96;
	ld.shared.f64 	%fd257, [_ZZN3cub18CUB_300001_SM_10006detail6reduce28DeviceReduceSingleTileKernelINS2_10policy_hubIdjN4cuda3std3__44plusIdEEE10Policy1000EN6thrust24THRUST_300001_SM_1000_NS6detail15normal_iteratorINSD_10device_ptrIdEEEEPdjS9_ddNS7_10__identityEEEvT0_T1_T2_T3_T4_T6_E12temp_storage+48];
	add.f64 	%fd258, %fd257, %fd256;
	selp.f64 	%fd259, %fd258, %fd256, %p45;
	setp.gt.u32 	%p46, %r51, 128;
	ld.shared.f64 	%fd260, [_ZZN3cub18CUB_300001_SM_10006detail6reduce28DeviceReduceSingleTileKernelINS2_10policy_hubIdjN4cuda3std3__44plusIdEEE10Policy1000EN6thrust24THRUST_300001_SM_1000_NS6detail15normal_iteratorINSD_10device_ptrIdEEEEPdjS9_ddNS7_10__identityEEEvT0_T1_T2_T3_T4_T6_E12temp_storage+56];
	add.f64 	%fd261, %fd260, %fd259;
	selp.f64 	%fd262, %fd261, %fd259, %p46;
	setp.gt.u32 	%p47, %r51, 160;
	ld.shared.f64 	%fd263, [_ZZN3cub18CUB_300001_SM_10006detail6reduce28DeviceReduceSingleTileKernelINS2_10policy_hubIdjN4cuda3std3__44plusIdEEE10Policy1000EN6thrust24THRUST_300001_SM_1000_NS6detail15normal_iteratorINSD_10device_ptrIdEEEEPdjS9_ddNS7_10__identityEEEvT0_T1_T2_T3_T4_T6_E12temp_storage+64];
	add.f64 	%fd264, %fd263, %fd262;
	selp.f64 	%fd265, %fd264, %fd262, %p47;
	setp.gt.u32 	%p48, %r51, 192;
	ld.shared.f64 	%fd266, [_ZZN3cub18CUB_300001_SM_10006detail6reduce28DeviceReduceSingleTileKernelINS2_10policy_hubIdjN4cuda3std3__44plusIdEEE10Policy1000EN6thrust24THRUST_300001_SM_1000_NS6detail15normal_iteratorINSD_10device_ptrIdEEEEPdjS9_ddNS7_10__identityEEEvT0_T1_T2_T3_T4_T6_E12temp_storage+72];
	add.f64 	%fd267, %fd266, %fd265;
	selp.f64 	%fd268, %fd267, %fd265, %p48;
	setp.gt.u32 	%p49, %r51, 224;
	ld.shared.f64 	%fd269, [_ZZN3cub18CUB_300001_SM_10006detail6reduce28DeviceReduceSingleTileKernelINS2_10policy_hubIdjN4cuda3std3__44plusIdEEE10Policy1000EN6thrust24THRUST_300001_SM_1000_NS6detail15normal_iteratorINSD_10device_ptrIdEEEEPdjS9_ddNS7_10__identityEEEvT0_T1_T2_T3_T4_T6_E12temp_storage+80];
	add.f64 	%fd270, %fd269, %fd268;
	selp.f64 	%fd271, %fd270, %fd268, %p49;
	setp.gt.u32 	%p50, %r51, 256;
	ld.shared.f64 	%fd272, [_ZZN3cub18CUB_300001_SM_10006detail6reduce28DeviceReduceSingleTileKernelINS2_10policy_hubIdjN4cuda3std3__44plusIdEEE10Policy1000EN6thrust24THRUST_300001_SM_1000_NS6detail15normal_iteratorINSD_10device_ptrIdEEEEPdjS9_ddNS7_10__identityEEEvT0_T1_T2_T3_T4_T6_E12temp_storage+88];
	add.f64 	%fd273, %fd272, %fd271;
	selp.f64 	%fd274, %fd273, %fd271, %p50;
	setp.gt.u32 	%p51, %r51, 288;
	ld.shared.f64 	%fd275, [_ZZN3cub18CUB_300001_SM_10006detail6reduce28DeviceReduceSingleTileKernelINS2_10policy_hubIdjN4cuda3std3__44plusIdEEE10Policy1000EN6thrust24THRUST_300001_SM_1000_NS6detail15normal_iteratorINSD_10device_ptrIdEEEEPdjS9_ddNS7_10__identityEEEvT0_T1_T2_T3_T4_T6_E12temp_storage+96];
	add.f64 	%fd276, %fd275, %fd274;
	selp.f64 	%fd277, %fd276, %fd274, %p51;
	setp.gt.u32 	%p52, %r51, 320;
	ld.shared.f64 	%fd278, [_ZZN3cub18CUB_300001_SM_10006detail6reduce28DeviceReduceSingleTileKernelINS2_10policy_hubIdjN4cuda3std3__44plusIdEEE10Policy1000EN6thrust24THRUST_300001_SM_1000_NS6detail15normal_iteratorINSD_10device_ptrIdEEEEPdjS9_ddNS7_10__identityEEEvT0_T1_T2_T3_T4_T6_E12temp_storage+104];
	add.f64 	%fd279, %fd278, %fd277;
	selp.f64 	%fd280, %fd279, %fd277, %p52;
	setp.gt.u32 	%p53, %r51, 352;
	ld.shared.f64 	%fd281, [_ZZN3cub18CUB_300001_SM_10006detail6reduce28DeviceReduceSingleTileKernelINS2_10policy_hubIdjN4cuda3std3__44plusIdEEE10Policy1000EN6thrust24THRUST_300001_SM_1000_NS6detail15normal_iteratorINSD_10device_ptrIdEEEEPdjS9_ddNS7_10__identityEEEvT0_T1_T2_T3_T4_T6_E12temp_storage+112];
	add.f64 	%fd282, %fd281, %fd280;
	selp.f64 	%fd283, %fd282, %fd280, %p53;
	setp.gt.u32 	%p54, %r51, 384;
	ld.shared.f64 	%fd284, [_ZZN3cub18CUB_300001_SM_10006detail6reduce28DeviceReduceSingleTileKernelINS2_10policy_hubIdjN4cuda3std3__44plusIdEEE10Policy1000EN6thrust24THRUST_300001_SM_1000_NS6detail15normal_iteratorINSD_10device_ptrIdEEEEPdjS9_ddNS7_10__identityEEEvT0_T1_T2_T3_T4_T6_E12temp_storage+120];
	add.f64 	%fd285, %fd284, %fd283;
	selp.f64 	%fd286, %fd285, %fd283, %p54;
	setp.gt.u32 	%p55, %r51, 416;
	ld.shared.f64 	%fd287, [_ZZN3cub18CUB_300001_SM_10006detail6reduce28DeviceReduceSingleTileKernelINS2_10policy_hubIdjN4cuda3std3__44plusIdEEE10Policy1000EN6thrust24THRUST_300001_SM_1000_NS6detail15normal_iteratorINSD_10device_ptrIdEEEEPdjS9_ddNS7_10__identityEEEvT0_T1_T2_T3_T4_T6_E12temp_storage+128];
	add.f64 	%fd288, %fd287, %fd286;
	selp.f64 	%fd289, %fd288, %fd286, %p55;
	setp.gt.u32 	%p56, %r51, 448;
	ld.shared.f64 	%fd290, [_ZZN3cub18CUB_300001_SM_10006detail6reduce28DeviceReduceSingleTileKernelINS2_10policy_hubIdjN4cuda3std3__44plusIdEEE10Policy1000EN6thrust24THRUST_300001_SM_1000_NS6detail15normal_iteratorINSD_10device_ptrIdEEEEPdjS9_ddNS7_10__identityEEEvT0_T1_T2_T3_T4_T6_E12temp_storage+136];
	add.f64 	%fd291, %fd290, %fd289;
	selp.f64 	%fd292, %fd291, %fd289, %p56;
	setp.gt.u32 	%p57, %r51, 480;
	ld.shared.f64 	%fd293, [_ZZN3cub18CUB_300001_SM_10006detail6reduce28DeviceReduceSingleTileKernelINS2_10policy_hubIdjN4cuda3std3__44plusIdEEE10Policy1000EN6thrust24THRUST_300001_SM_1000_NS6detail15normal_iteratorINSD_10device_ptrIdEEEEPdjS9_ddNS7_10__identityEEEvT0_T1_T2_T3_T4_T6_E12temp_storage+144];
	add.f64 	%fd294, %fd293, %fd292;
	selp.f64 	%fd295, %fd294, %fd292, %p57;
	setp.gt.u32 	%p58, %r51, 512;
	ld.shared.f64 	%fd296, [_ZZN3cub18CUB_300001_SM_10006detail6reduce28DeviceReduceSingleTileKernelINS2_10policy_hubIdjN4cuda3std3__44plusIdEEE10Policy1000EN6thrust24THRUST_300001_SM_1000_NS6detail15normal_iteratorINSD_10device_ptrIdEEEEPdjS9_ddNS7_10__identityEEEvT0_T1_T2_T3_T4_T6_E12temp_storage+152];
	add.f64 	%fd297, %fd296, %fd295;
	selp.f64 	%fd298, %fd297, %fd295, %p58;
	setp.gt.u32 	%p59, %r51, 544;
	ld.shared.f64 	%fd299, [_ZZN3cub18CUB_300001_SM_10006detail6reduce28DeviceReduceSingleTileKernelINS2_10policy_hubIdjN4cuda3std3__44plusIdEEE10Policy1000EN6thrust24THRUST_300001_SM_1000_NS6detail15normal_iteratorINSD_10device_ptrIdEEEEPdjS9_ddNS7_10__identityEEEvT0_T1_T2_T3_T4_T6_E12temp_storage+160];
	add.f64 	%fd300, %fd299, %fd298;
	selp.f64 	%fd301, %fd300, %fd298, %p59;
	setp.gt.u32 	%p60, %r51, 576;
	ld.shared.f64 	%fd302, [_ZZN3cub18CUB_300001_SM_10006detail6reduce28DeviceReduceSingleTileKernelINS2_10policy_hubIdjN4cuda3std3__44plusIdEEE10Policy1000EN6thrust24THRUST_300001_SM_1000_NS6detail15normal_iteratorINSD_10device_ptrIdEEEEPdjS9_ddNS7_10__identityEEEvT0_T1_T2_T3_T4_T6_E12temp_storage+168];
	add.f64 	%fd303, %fd302, %fd301;
	selp.f64 	%fd304, %fd303, %fd301, %p60;
	setp.gt.u32 	%p61, %r51, 608;
	ld.shared.f64 	%fd305, [_ZZN3cub18CUB_300001_SM_10006detail6reduce28DeviceReduceSingleTileKernelINS2_10policy_hubIdjN4cuda3std3__44plusIdEEE10Policy1000EN6thrust24THRUST_300001_SM_1000_NS6detail15normal_iteratorINSD_10device_ptrIdEEEEPdjS9_ddNS7_10__identityEEEvT0_T1_T2_T3_T4_T6_E12temp_storage+176];
	add.f64 	%fd306, %fd305, %fd304;
	selp.f64 	%fd379, %fd306, %fd304, %p61;
	bra.uni 	$L__BB18_50;
$L__BB18_28:
	mov.u32 	%r21, %tid.x;
	mul.wide.u32 	%rd11, %r21, 8;
	add.s64 	%rd12, %rd2, %rd11;
	ld.global.f64 	%fd43, [%rd12];
	ld.global.f64 	%fd44, [%rd12+5120];
	ld.global.f64 	%fd45, [%rd12+10240];
	ld.global.f64 	%fd46, [%rd12+15360];
	ld.global.f64 	%fd47, [%rd12+20480];
	ld.global.f64 	%fd48, [%rd12+25600];
	ld.global.f64 	%fd49, [%rd12+30720];
	ld.global.f64 	%fd50, [%rd12+35840];
	add.f64 	%fd51, %fd43, %fd44;
	add.f64 	%fd52, %fd51, %fd45;
	add.f64 	%fd53, %fd52, %fd46;
	add.f64 	%fd54, %fd53, %fd47;
	add.f64 	%fd55, %fd54, %fd48;
	add.f64 	%fd56, %fd55, %fd49;
	add.f64 	%fd378, %fd56, %fd50;
	add.s32 	%r22, %r51, -5120;
	setp.lt.u32 	%p3, %r22, 5120;
	mov.b32 	%r279, 5120;
	@%p3 bra 	$L__BB18_32;
	mov.b32 	%r279, 5120;
$L__BB18_30:
	add.s32 	%r54, %r21, %r279;
	mul.wide.u32 	%rd13, %r54, 8;
	add.s64 	%rd14, %rd2, %rd13;
	ld.global.f64 	%fd57, [%rd14];
	ld.global.f64 	%fd58, [%rd14+5120];
	ld.global.f64 	%fd59, [%rd14+10240];
	ld.global.f64 	%fd60, [%rd14+15360];
	ld.global.f64 	%fd61, [%rd14+20480];
	ld.global.f64 	%fd62, [%rd14+25600];
	ld.global.f64 	%fd63, [%rd14+30720];
	ld.global.f64 	%fd64, [%rd14+35840];
	add.f64 	%fd65, %fd378, %fd57;
	add.f64 	%fd66, %fd65, %fd58;
	add.f64 	%fd67, %fd66, %fd59;
	add.f64 	%fd68, %fd67, %fd60;
	add.f64 	%fd69, %fd68, %fd61;
	add.f64 	%fd70, %fd69, %fd62;
	add.f64 	%fd71, %fd70, %fd63;
	add.f64 	%fd378, %fd71, %fd64;
	sub.s32 	%r55, %r51, %r279;
	setp.lt.u32 	%p4, %r55, 5120;
	@%p4 bra 	$L__BB18_46;
	add.s32 	%r279, %r279, 5120;
	setp.le.u32 	%p5, %r279, %r22;
	@%p5 bra 	$L__BB18_30;
$L__BB18_32:
	setp.le.u32 	%p6, %r51, %r279;
	sub.s32 	%r56, %r51, %r279;
	setp.ge.s32 	%p7, %r21, %r56;
	or.pred  	%p8, %p6, %p7;
	@%p8 bra 	$L__BB18_46;
	not.b32 	%r58, %r21;
	add.s32 	%r59, %r51, %r58;
	sub.s32 	%r60, %r59, %r279;
	mul.hi.u32 	%r61, %r60, -858993459;
	shr.u32 	%r62, %r61, 9;
	add.s32 	%r26, %r62, 1;
	and.b32  	%r27, %r26, 15;
	setp.lt.u32 	%p9, %r60, 9600;
	mov.u32 	%r284, %r21;
	@%p9 bra 	$L__BB18_37;
	or.b32  	%r282, %r21, 5120;
	add.s32 	%r281, %r21, %r279;
	and.b32  	%r63, %r26, 16777200;
	neg.s32 	%r280, %r63;
$L__BB18_35:
	.pragma "nounroll";
	mul.wide.u32 	%rd15, %r281, 8;
	add.s64 	%rd16, %rd2, %rd15;
	ld.global.f64 	%fd73, [%rd16];
	add.f64 	%fd74, %fd378, %fd73;
	add.s32 	%r64, %r281, 640;
	mul.wide.u32 	%rd17, %r64, 8;
	add.s64 	%rd18, %rd2, %rd17;
	ld.global.f64 	%fd75, [%rd18];
	add.f64 	%fd76, %fd74, %fd75;
	add.s32 	%r65, %r281, 1280;
	mul.wide.u32 	%rd19, %r65, 8;
	add.s64 	%rd20, %rd2, %rd19;
	ld.global.f64 	%fd77, [%rd20];
	add.f64 	%fd78, %fd76, %fd77;
	add.s32 	%r66, %r281, 1920;
	mul.wide.u32 	%rd21, %r66, 8;
	add.s64 	%rd22, %rd2, %rd21;
	ld.global.f64 	%fd79, [%rd22];
	add.f64 	%fd80, %fd78, %fd79;
	add.s32 	%r67, %r281, 2560;
	mul.wide.u32 	%rd23, %r67, 8;
	add.s64 	%rd24, %rd2, %rd23;
	ld.global.f64 	%fd81, [%rd24];
	add.f64 	%fd82, %fd80, %fd81;
	add.s32 	%r68, %r281, 3200;
	mul.wide.u32 	%rd25, %r68, 8;
	add.s64 	%rd26, %rd2, %rd25;
	ld.global.f64 	%fd83, [%rd26];
	add.f64 	%fd84, %fd82, %fd83;
	add.s32 	%r69, %r281, 3840;
	mul.wide.u32 	%rd27, %r69, 8;
	add.s64 	%rd28, %rd2, %rd27;
	ld.global.f64 	%fd85, [%rd28];
	add.f64 	%fd86, %fd84, %fd85;
	add.s32 	%r70, %r281, 4480;
	mul.wide.u32 	%rd29, %r70, 8;
	add.s64 	%rd30, %rd2, %rd29;
	ld.global.f64 	%fd87, [%rd30];
	add.f64 	%fd88, %fd86, %fd87;
	add.s32 	%r71, %r281, 5120;
	mul.wide.u32 	%rd31, %r71, 8;
	add.s64 	%rd32, %rd2, %rd31;
	ld.global.f64 	%fd89, [%rd32];
	add.f64 	%fd90, %fd88, %fd89;
	add.s32 	%r72, %r281, 5760;
	mul.wide.u32 	%rd33, %r72, 8;
	add.s64 	%rd34, %rd2, %rd33;
	ld.global.f64 	%fd91, [%rd34];
	add.f64 	%fd92, %fd90, %fd91;
	add.s32 	%r73, %r281, 6400;
	mul.wide.u32 	%rd35, %r73, 8;
	add.s64 	%rd36, %rd2, %rd35;
	ld.global.f64 	%fd93, [%rd36];
	add.f64 	%fd94, %fd92, %fd93;
	add.s32 	%r74, %r281, 7040;
	mul.wide.u32 	%rd37, %r74, 8;
	add.s64 	%rd38, %rd2, %rd37;
	ld.global.f64 	%fd95, [%rd38];
	add.f64 	%fd96, %fd94, %fd95;
	add.s32 	%r75, %r281, 7680;
	mul.wide.u32 	%rd39, %r75, 8;
	add.s64 	%rd40, %rd2, %rd39;
	ld.global.f64 	%fd97, [%rd40];
	add.f64 	%fd98, %fd96, %fd97;
	add.s32 	%r76, %r281, 8320;
	mul.wide.u32 	%rd41, %r76, 8;
	add.s64 	%rd42, %rd2, %rd41;
	ld.global.f64 	%fd99, [%rd42];
	add.f64 	%fd100, %fd98, %fd99;
	add.s32 	%r77, %r281, 8960;
	mul.wide.u32 	%rd43, %r77, 8;
	add.s64 	%rd44, %rd2, %rd43;
	ld.global.f64 	%fd101, [%rd44];
	add.f64 	%fd102, %fd100, %fd101;
	add.s32 	%r78, %r281, 9600;
	mul.wide.u32 	%rd45, %r78, 8;
	add.s64 	%rd46, %rd2, %rd45;
	ld.global.f64 	%fd103, [%rd46];
	add.f64 	%fd378, %fd102, %fd103;
	add.s32 	%r282, %r282, 10240;
	add.s32 	%r281, %r281, 10240;
	add.s32 	%r280, %r280, 16;
	setp.ne.s32 	%p10, %r280, 0;
	@%p10 bra 	$L__BB18_35;
	add.s32 	%r284, %r282, -5120;
$L__BB18_37:
	setp.eq.s32 	%p11, %r27, 0;
	@%p11 bra 	$L__BB18_46;
	and.b32  	%r39, %r26, 7;
	setp.lt.u32 	%p12, %r27, 8;
	@%p12 bra 	$L__BB18_40;
	add.s32 	%r79, %r284, %r279;
	mul.wide.u32 	%rd47, %r79, 8;
	add.s64 	%rd48, %rd2, %rd47;
	ld.global.f64 	%fd105, [%rd48];
	add.f64 	%fd106, %fd378, %fd105;
	add.s32 	%r80, %r79, 640;
	mul.wide.u32 	%rd49, %r80, 8;
	add.s64 	%rd50, %rd2, %rd49;
	ld.global.f64 	%fd107, [%rd50];
	add.f64 	%fd108, %fd106, %fd107;
	add.s32 	%r81, %r79, 1280;
	mul.wide.u32 	%rd51, %r81, 8;
	add.s64 	%rd52, %rd2, %rd51;
	ld.global.f64 	%fd109, [%rd52];
	add.f64 	%fd110, %fd108, %fd109;
	add.s32 	%r82, %r79, 1920;
	mul.wide.u32 	%rd53, %r82, 8;
	add.s64 	%rd54, %rd2, %rd53;
	ld.global.f64 	%fd111, [%rd54];
	add.f64 	%fd112, %fd110, %fd111;
	add.s32 	%r83, %r79, 2560;
	mul.wide.u32 	%rd55, %r83, 8;
	add.s64 	%rd56, %rd2, %rd55;
	ld.global.f64 	%fd113, [%rd56];
	add.f64 	%fd114, %fd112, %fd113;
	add.s32 	%r84, %r79, 3200;
	mul.wide.u32 	%rd57, %r84, 8;
	add.s64 	%rd58, %rd2, %rd57;
	ld.global.f64 	%fd115, [%rd58];
	add.f64 	%fd116, %fd114, %fd115;
	add.s32 	%r85, %r79, 3840;
	mul.wide.u32 	%rd59, %r85, 8;
	add.s64 	%rd60, %rd2, %rd59;
	ld.global.f64 	%fd117, [%rd60];
	add.f64 	%fd118, %fd116, %fd117;
	add.s32 	%r86, %r79, 4480;
	mul.wide.u32 	%rd61, %r86, 8;
	add.s64 	%rd62, %rd2, %rd61;
	ld.global.f64 	%fd119, [%rd62];
	add.f64 	%fd378, %fd118, %fd119;
	add.s32 	%r284, %r284, 5120;
$L__BB18_40:
	setp.eq.s32 	%p13, %r39, 0;
	@%p13 bra 	$L__BB18_46;
	and.b32  	%r42, %r26, 3;
	setp.lt.u32 	%p14, %r39, 4;
	@%p14 bra 	$L__BB18_43;
	add.s32 	%r87, %r284, %r279;
	mul.wide.u32 	%rd63, %r87, 8;
	add.s64 	%rd64, %rd2, %rd63;
	ld.global.f64 	%fd121, [%rd64];
	add.f64 	%fd122, %fd378, %fd121;
	add.s32 	%r88, %r87, 640;
	mul.wide.u32 	%rd65, %r88, 8;
	add.s64 	%rd66, %rd2, %rd65;
	ld.global.f64 	%fd123, [%rd66];
	add.f64 	%fd124, %fd122, %fd123;
	add.s32 	%r89, %r87, 1280;
	mul.wide.u32 	%rd67, %r89, 8;
	add.s64 	%rd68, %rd2, %rd67;
	ld.global.f64 	%fd125, [%rd68];
	add.f64 	%fd126, %fd124, %fd125;
	add.s32 	%r90, %r87, 1920;
	mul.wide.u32 	%rd69, %r90, 8;
	add.s64 	%rd70, %rd2, %rd69;
	ld.global.f64 	%fd127, [%rd70];
	add.f64 	%fd378, %fd126, %fd127;
	add.s32 	%r284, %r284, 2560;
$L__BB18_43:
	setp.eq.s32 	%p15, %r42, 0;
	@%p15 bra 	$L__BB18_46;
	add.s32 	%r287, %r284, %r279;
	neg.s32 	%r286, %r42;
$L__BB18_45:
	.pragma "nounroll";
	mul.wide.u32 	%rd71, %r287, 8;
	add.s64 	%rd72, %rd2, %rd71;
	ld.global.f64 	%fd128, [%rd72];
	add.f64 	%fd378, %fd378, %fd128;
	add.s32 	%r287, %r287, 640;
	add.s32 	%r286, %r286, 1;
	setp.ne.s32 	%p16, %r286, 0;
	@%p16 bra 	$L__BB18_45;
$L__BB18_46:
	// begin inline asm
	mov.u32 %r91, %laneid;
	// end inline asm
	mov.b64 	%rd73, %fd378;
	mov.b64 	{%r93, %r98}, %rd73;
	mov.b32 	%r99, 1;
	mov.b32 	%r140, 31;
	mov.b32 	%r141, -1;
	// begin inline asm
	shfl.sync.down.b32 %r92, %r93, %r99, %r140, %r141;
	// end inline asm
	// begin inline asm
	shfl.sync.down.b32 %r97, %r98, %r99, %r140, %r141;
	// end inline asm
	mov.b64 	%rd74, {%r92, %r97};
	mov.b64 	%fd129, %rd74;
	setp.gt.s32 	%p17, %r91, 30;
	add.f64 	%fd130, %fd378, %fd129;
	selp.f64 	%fd131, %fd378, %fd130, %p17;
	mov.b64 	%rd75, %fd131;
	mov.b64 	{%r103, %r108}, %rd75;
	mov.b32 	%r109, 2;
	// begin inline asm
	shfl.sync.down.b32 %r102, %r103, %r109, %r140, %r141;
	// end inline asm
	// begin inline asm
	shfl.sync.down.b32 %r107, %r108, %r109, %r140, %r141;
	// end inline asm
	mov.b64 	%rd76, {%r102, %r107};
	mov.b64 	%fd132, %rd76;
	setp.gt.s32 	%p18, %r91, 29;
	add.f64 	%fd133, %fd131, %fd132;
	selp.f64 	%fd134, %fd131, %fd133, %p18;
	mov.b64 	%rd77, %fd134;
	mov.b64 	{%r113, %r118}, %rd77;
	mov.b32 	%r119, 4;
	// begin inline asm
	shfl.sync.down.b32 %r112, %r113, %r119, %r140, %r141;
	// end inline asm
	// begin inline asm
	shfl.sync.down.b32 %r117, %r118, %r119, %r140, %r141;
	// end inline asm
	mov.b64 	%rd78, {%r112, %r117};
	mov.b64 	%fd135, %rd78;
	setp.gt.s32 	%p19, %r91, 27;
	add.f64 	%fd136, %fd134, %fd135;
	selp.f64 	%fd137, %fd134, %fd136, %p19;
	mov.b64 	%rd79, %fd137;
	mov.b64 	{%r123, %r128}, %rd79;
	mov.b32 	%r129, 8;
	// begin inline asm
	shfl.sync.down.b32 %r122, %r123, %r129, %r140, %r141;
	// end inline asm
	// begin inline asm
	shfl.sync.down.b32 %r127, %r128, %r129, %r140, %r141;
	// end inline asm
	mov.b64 	%rd80, {%r122, %r127};
	mov.b64 	%fd138, %rd80;
	setp.gt.s32 	%p20, %r91, 23;
	add.f64 	%fd139, %fd137, %fd138;
	selp.f64 	%fd140, %fd137, %fd139, %p20;
	mov.b64 	%rd81, %fd140;
	mov.b64 	{%r133, %r138}, %rd81;
	mov.b32 	%r139, 16;
	// begin inline asm
	shfl.sync.down.b32 %r132, %r133, %r139, %r140, %r141;
	// end inline asm
	// begin inline asm
	shfl.sync.down.b32 %r137, %r138, %r139, %r140, %r141;
	// end inline asm
	mov.b64 	%rd82, {%r132, %r137};
	mov.b64 	%fd141, %rd82;
	setp.gt.s32 	%p21, %r91, 15;
	add.f64 	%fd38, %fd140, %fd141;
	selp.f64 	%fd379, %fd140, %fd38, %p21;
	setp.ne.s32 	%p22, %r91, 0;
	@%p22 bra 	$L__BB18_48;
	shr.u32 	%r142, %r21, 2;
	and.b32  	%r143, %r142, 248;
	mov.u32 	%r144, _ZZN3cub18CUB_300001_SM_10006detail6reduce28DeviceReduceSingleTileKernelINS2_10policy_hubIdjN4cuda3std3__44plusIdEEE10Policy1000EN6thrust24THRUST_300001_SM_1000_NS6detail15normal_iteratorINSD_10device_ptrIdEEEEPdjS9_ddNS7_10__identityEEEvT0_T1_T2_T3_T4_T6_E12temp_storage;
	add.s32 	%r145, %r144, %r143;
	st.shared.f64 	[%r145+24], %fd38;
$L__BB18_48:
	bar.sync 	0;
	setp.ne.s32 	%p23, %r21, 0;
	@%p23 bra 	$L__BB18_50;
	ld.shared.f64 	%fd142, [_ZZN3cub18CUB_300001_SM_10006detail6reduce28DeviceReduceSingleTileKernelINS2_10policy_hubIdjN4cuda3std3__44plusIdEEE10Policy1000EN6thrust24THRUST_300001_SM_1000_NS6detail15normal_iteratorINSD_10device_ptrIdEEEEPdjS9_ddNS7_10__identityEEEvT0_T1_T2_T3_T4_T6_E12temp_storage+32];
	add.f64 	%fd143, %fd379, %fd142;
	ld.shared.f64 	%fd144, [_ZZN3cub18CUB_300001_SM_10006detail6reduce28DeviceReduceSingleTileKernelINS2_10policy_hubIdjN4cuda3std3__44plusIdEEE10Policy1000EN6thrust24THRUST_300001_SM_1000_NS6detail15normal_iteratorINSD_10device_ptrIdEEEEPdjS9_ddNS7_10__identityEEEvT0_T1_T2_T3_T4_T6_E12temp_storage+40];
	add.f64 	%fd145, %fd143, %fd144;
	ld.shared.f64 	%fd146, [_ZZN3cub18CUB_300001_SM_10006detail6reduce28DeviceReduceSingleTileKernelINS2_10policy_hubIdjN4cuda3std3__44plusIdEEE10Policy1000EN6thrust24THRUST_300001_SM_1000_NS6detail15normal_iteratorINSD_10device_ptrIdEEEEPdjS9_ddNS7_10__identityEEEvT0_T1_T2_T3_T4_T6_E12temp_storage+48];
	add.f64 	%fd147, %fd145, %fd146;
	ld.shared.f64 	%fd148, [_ZZN3cub18CUB_300001_SM_10006detail6reduce28DeviceReduceSingleTileKernelINS2_10policy_hubIdjN4cuda3std3__44plusIdEEE10Policy1000EN6thrust24THRUST_300001_SM_1000_NS6detail15normal_iteratorINSD_10device_ptrIdEEEEPdjS9_ddNS7_10__identityEEEvT0_T1_T2_T3_T4_T6_E12temp_storage+56];
	add.f64 	%fd149, %fd147, %fd148;
	ld.shared.f64 	%fd150, [_ZZN3cub18CUB_300001_SM_10006detail6reduce28DeviceReduceSingleTileKernelINS2_10policy_hubIdjN4cuda3std3__44plusIdEEE10Policy1000EN6thrust24THRUST_300001_SM_1000_NS6detail15normal_iteratorINSD_10device_ptrIdEEEEPdjS9_ddNS7_10__identityEEEvT0_T1_T2_T3_T4_T6_E12temp_storage+64];
	add.f64 	%fd151, %fd149, %fd150;
	ld.shared.f64 	%fd152, [_ZZN3cub18CUB_300001_SM_10006detail6reduce28DeviceReduceSingleTileKernelINS2_10policy_hubIdjN4cuda3std3__44plusIdEEE10Policy1000EN6thrust24THRUST_300001_SM_1000_NS6detail15normal_iteratorINSD_10device_ptrIdEEEEPdjS9_ddNS7_10__identityEEEvT0_T1_T2_T3_T4_T6_E12temp_storage+72];
	add.f64 	%fd153, %fd151, %fd152;
	ld.shared.f64 	%fd154, [_ZZN3cub18CUB_300001_SM_10006detail6reduce28DeviceReduceSingleTileKernelINS2_10policy_hubIdjN4cuda3std3__44plusIdEEE10Policy1000EN6thrust24THRUST_300001_SM_1000_NS6detail15normal_iteratorINSD_10device_ptrIdEEEEPdjS9_ddNS7_10__identityEEEvT0_T1_T2_T3_T4_T6_E12temp_storage+80];
	add.f64 	%fd155, %fd153, %fd154;
	ld.shared.f64 	%fd156, [_ZZN3cub18CUB_300001_SM_10006detail6reduce28DeviceReduceSingleTileKernelINS2_10policy_hubIdjN4cuda3std3__44plusIdEEE10Policy1000EN6thrust24THRUST_300001_SM_1000_NS6detail15normal_iteratorINSD_10device_ptrIdEEEEPdjS9_ddNS7_10__identityEEEvT0_T1_T2_T3_T4_T6_E12temp_storage+88];
	add.f64 	%fd157, %fd155, %fd156;
	ld.shared.f64 	%fd158, [_ZZN3cub18CUB_300001_SM_10006detail6reduce28DeviceReduceSingleTileKernelINS2_10policy_hubIdjN4cuda3std3__44plusIdEEE10Policy1000EN6thrust24THRUST_300001_SM_1000_NS6detail15normal_iteratorINSD_10device_ptrIdEEEEPdjS9_ddNS7_10__identityEEEvT0_T1_T2_T3_T4_T6_E12temp_storage+96];
	add.f64 	%fd159, %fd157, %fd158;
	ld.shared.f64 	%fd160, [_ZZN3cub18CUB_300001_SM_10006detail6reduce28DeviceReduceSingleTileKernelINS2_10policy_hubIdjN4cuda3std3__44plusIdEEE10Policy1000EN6thrust24THRUST_300001_SM_1000_NS6detail15normal_iteratorINSD_10device_ptrIdEEEEPdjS9_ddNS7_10__identityEEEvT0_T1_T2_T3_T4_T6_E12temp_storage+104];
	add.f64 	%fd161, %fd159, %fd160;
	ld.shared.f64 	%fd162, [_ZZN3cub18CUB_300001_SM_10006detail6reduce28DeviceReduceSingleTileKernelINS2_10policy_hubIdjN4cuda3std3__44plusIdEEE10Policy1000EN6thrust24THRUST_300001_SM_1000_NS6detail15normal_iteratorINSD_10device_ptrIdEEEEPdjS9_ddNS7_10__identityEEEvT0_T1_T2_T3_T4_T6_E12temp_storage+112];
	add.f64 	%fd163, %fd161, %fd162;
	ld.shared.f64 	%fd164, [_ZZN3cub18CUB_300001_SM_10006detail6reduce28DeviceReduceSingleTileKernelINS2_10policy_hubIdjN4cuda3std3__44plusIdEEE10Policy1000EN6thrust24THRUST_300001_SM_1000_NS6detail15normal_iteratorINSD_10device_ptrIdEEEEPdjS9_ddNS7_10__identityEEEvT0_T1_T2_T3_T4_T6_E12temp_storage+120];
	add.f64 	%fd165, %fd163, %fd164;
	ld.shared.f64 	%fd166, [_ZZN3cub18CUB_300001_SM_10006detail6reduce28DeviceReduceSingleTileKernelINS2_10policy_hubIdjN4cuda3std3__44plusIdEEE10Policy1000EN6thrust24THRUST_300001_SM_1000_NS6detail15normal_iteratorINSD_10device_ptrIdEEEEPdjS9_ddNS7_10__identityEEEvT0_T1_T2_T3_T4_T6_E12temp_storage+128];
	add.f64 	%fd167, %fd165, %fd166;
	ld.shared.f64 	%fd168, [_ZZN3cub18CUB_300001_SM_10006detail6reduce28DeviceReduceSingleTileKernelINS2_10policy_hubIdjN4cuda3std3__44plusIdEEE10Policy1000EN6thrust24THRUST_300001_SM_1000_NS6detail15normal_iteratorINSD_10device_ptrIdEEEEPdjS9_ddNS7_10__identityEEEvT0_T1_T2_T3_T4_T6_E12temp_storage+136];
	add.f64 	%fd169, %fd167, %fd168;
	ld.shared.f64 	%fd170, [_ZZN3cub18CUB_300001_SM_10006detail6reduce28DeviceReduceSingleTileKernelINS2_10policy_hubIdjN4cuda3std3__44plusIdEEE10Policy1000EN6thrust24THRUST_300001_SM_1000_NS6detail15normal_iteratorINSD_10device_ptrIdEEEEPdjS9_ddNS7_10__identityEEEvT0_T1_T2_T3_T4_T6_E12temp_storage+144];
	add.f64 	%fd171, %fd169, %fd170;
	ld.shared.f64 	%fd172, [_ZZN3cub18CUB_300001_SM_10006detail6reduce28DeviceReduceSingleTileKernelINS2_10policy_hubIdjN4cuda3std3__44plusIdEEE10Policy1000EN6thrust24THRUST_300001_SM_1000_NS6detail15normal_iteratorINSD_10device_ptrIdEEEEPdjS9_ddNS7_10__identityEEEvT0_T1_T2_T3_T4_T6_E12temp_storage+152];
	add.f64 	%fd173, %fd171, %fd172;
	ld.shared.f64 	%fd174, [_ZZN3cub18CUB_300001_SM_10006detail6reduce28DeviceReduceSingleTileKernelINS2_10policy_hubIdjN4cuda3std3__44plusIdEEE10Policy1000EN6thrust24THRUST_300001_SM_1000_NS6detail15normal_iteratorINSD_10device_ptrIdEEEEPdjS9_ddNS7_10__identityEEEvT0_T1_T2_T3_T4_T6_E12temp_storage+160];
	add.f64 	%fd175, %fd173, %fd174;
	ld.shared.f64 	%fd176, [_ZZN3cub18CUB_300001_SM_10006detail6reduce28DeviceReduceSingleTileKernelINS2_10policy_hubIdjN4cuda3std3__44plusIdEEE10Policy1000EN6thrust24THRUST_300001_SM_1000_NS6detail15normal_iteratorINSD_10device_ptrIdEEEEPdjS9_ddNS7_10__identityEEEvT0_T1_T2_T3_T4_T6_E12temp_storage+168];
	add.f64 	%fd177, %fd175, %fd176;
	ld.shared.f64 	%fd178, [_ZZN3cub18CUB_300001_SM_10006detail6reduce28DeviceReduceSingleTileKernelINS2_10policy_hubIdjN4cuda3std3__44plusIdEEE10Policy1000EN6thrust24THRUST_300001_SM_1000_NS6detail15normal_iteratorINSD_10device_ptrIdEEEEPdjS9_ddNS7_10__identityEEEvT0_T1_T2_T3_T4_T6_E12temp_storage+176];
	add.f64 	%fd379, %fd177, %fd178;
$L__BB18_50:
	mov.u32 	%r269, %tid.x;
	setp.ne.s32 	%p69, %r269, 0;
	@%p69 bra 	$L__BB18_52;
	add.f64 	%fd357, %fd42, %fd379;
	st.global.f64 	[%rd1], %fd357;
$L__BB18_52:
	ret;

}
	// .globl	_ZN3cub18CUB_300001_SM_10006detail6reduce18DeviceReduceKernelINS2_10policy_hubIdjN4cuda3std3__44plusIdEEE10Policy1000EN6thrust24THRUST_300001_SM_1000_NS6detail15normal_iteratorINSD_10device_ptrIdEEEEjS9_dNS7_10__identityEEEvT0_PT3_T1_NS0_13GridEvenShareISN_EET2_T4_
.visible .entry _ZN3cub18CUB_300001_SM_10006detail6reduce18DeviceReduceKernelINS2_10policy_hubIdjN4cuda3std3__44plusIdEEE10Policy1000EN6thrust24THRUST_300001_SM_1000_NS6detail15normal_iteratorINSD_10device_ptrIdEEEEjS9_dNS7_10__identityEEEvT0_PT3_T1_NS0_13GridEvenShareISN_EET2_T4_(
	.param .align 8 .b8 _ZN3cub18CUB_300001_SM_10006detail6reduce18DeviceReduceKernelINS2_10policy_hubIdjN4cuda3std3__44plusIdEEE10Policy1000EN6thrust24THRUST_300001_SM_1000_NS6detail15normal_iteratorINSD_10device_ptrIdEEEEjS9_dNS7_10__identityEEEvT0_PT3_T1_NS0_13GridEvenShareISN_EET2_T4__param_0[8],
	.param .u64 .ptr .align 1 _ZN3cub18CUB_300001_SM_10006detail6reduce18DeviceReduceKernelINS2_10policy_hubIdjN4cuda3std3__44plusIdEEE10Policy1000EN6thrust24THRUST_300001_SM_1000_NS6detail15normal_iteratorINSD_10device_ptrIdEEEEjS9_dNS7_10__identityEEEvT0_PT3_T1_NS0_13GridEvenShareISN_EET2_T4__param_1,
	.param .u32 _ZN3cub18CUB_300001_SM_10006detail6reduce18DeviceReduceKernelINS2_10policy_hubIdjN4cuda3std3__44plusIdEEE10Policy1000EN6thrust24THRUST_300001_SM_1000_NS6detail15normal_iteratorINSD_10device_ptrIdEEEEjS9_dNS7_10__identityEEEvT0_PT3_T1_NS0_13GridEvenShareISN_EET2_T4__param_2,
	.param .align 4 .b8 _ZN3cub18CUB_300001_SM_10006detail6reduce18DeviceReduceKernelINS2_10policy_hubIdjN4cuda3std3__44plusIdEEE10Policy1000EN6thrust24THRUST_300001_SM_1000_NS6detail15normal_iteratorINSD_10device_ptrIdEEEEjS9_dNS7_10__identityEEEvT0_PT3_T1_NS0_13GridEvenShareISN_EET2_T4__param_3[40],
	.param .align 1 .b8 _ZN3cub18CUB_300001_SM_10006detail6reduce18DeviceReduceKernelINS2_10policy_hubIdjN4cuda3std3__44plusIdEEE10Policy1000EN6thrust24THRUST_300001_SM_1000_NS6detail15normal_iteratorINSD_10device_ptrIdEEEEjS9_dNS7_10__identityEEEvT0_PT3_T1_NS0_13GridEvenShareISN_EET2_T4__param_4[1],
	.param .align 1 .b8 _ZN3cub18CUB_300001_SM_10006detail6reduce18DeviceReduceKernelINS2_10policy_hubIdjN4cuda3std3__44plusIdEEE10Policy1000EN6thrust24THRUST_300001_SM_1000_NS6detail15normal_iteratorINSD_10device_ptrIdEEEEjS9_dNS7_10__identityEEEvT0_PT3_T1_NS0_13GridEvenShareISN_EET2_T4__param_5[1]
)
.maxntid 640
{
	.reg .pred 	%p<69>;
	.reg .b16 	%rs<4>;
	.reg .b32 	%r<356>;
	.reg .b64 	%rd<160>;
	.reg .b64 	%fd<376>;
	// demoted variable
	.shared .align 8 .b8 _ZZN3cub18CUB_300001_SM_10006detail6reduce18DeviceReduceKernelINS2_10policy_hubIdjN4cuda3std3__44plusIdEEE10Policy1000EN6thrust24THRUST_300001_SM_1000_NS6detail15normal_iteratorINSD_10device_ptrIdEEEEjS9_dNS7_10__identityEEEvT0_PT3_T1_NS0_13GridEvenShareISN_EET2_T4_E12temp_storage[192];
	ld.param.u32 	%r1, [_ZN3cub18CUB_300001_SM_10006detail6reduce18DeviceReduceKernelINS2_10policy_hubIdjN4cuda3std3__44plusIdEEE10Policy1000EN6thrust24THRUST_300001_SM_1000_NS6detail15normal_iteratorINSD_10device_ptrIdEEEEjS9_dNS7_10__identityEEEvT0_PT3_T1_NS0_13GridEvenShareISN_EET2_T4__param_3+20];
	ld.param.u32 	%r2, [_ZN3cub18CUB_300001_SM_10006detail6reduce18DeviceReduceKernelINS2_10policy_hubIdjN4cuda3std3__44plusIdEEE10Policy1000EN6thrust24THRUST_300001_SM_1000_NS6detail15normal_iteratorINSD_10device_ptrIdEEEEjS9_dNS7_10__identityEEEvT0_PT3_T1_NS0_13GridEvenShareISN_EET2_T4__param_3+24];
	ld.param.u64 	%rd3, [_ZN3cub18CUB_300001_SM_10006detail6reduce18DeviceReduceKernelINS2_10policy_hubIdjN4cuda3std3__44plusIdEEE10Policy1000EN6thrust24THRUST_300001_SM_1000_NS6detail15normal_iteratorINSD_10device_ptrIdEEEEjS9_dNS7_10__identityEEEvT0_PT3_T1_NS0_13GridEvenShareISN_EET2_T4__param_0];
	cvta.to.global.u64 	%rd1, %rd3;
	mov.u32 	%r3, %ctaid.x;
	mul.lo.s32 	%r4, %r2, 5120;
	mul.lo.s32 	%r347, %r3, 5120;
	sub.s32 	%r6, %r1, %r347;
	setp.gt.u32 	%p1, %r6, 5119;
	@%p1 bra 	$L__BB19_26;
	mov.u32 	%r7, %tid.x;
	setp.ge.u32 	%p23, %r7, %r6;
	mov.f64 	%fd364, 0d0000000000000000;
	mov.u32 	%r338, %r7;
	@%p23 bra 	$L__BB19_3;
	add.s32 	%r181, %r347, %r7;
	mul.wide.u32 	%rd76, %r181, 8;
	add.s64 	%rd77, %rd1, %rd76;
	ld.global.f64 	%fd364, [%rd77];
	add.s32 	%r338, %r7, 640;
$L__BB19_3:
	setp.ge.u32 	%p24, %r338, %r6;
	@%p24 bra 	$L__BB19_17;
	not.b32 	%r182, %r338;
	add.s32 	%r183, %r1, %r182;
	sub.s32 	%r184, %r183, %r347;
	mul.hi.u32 	%r185, %r184, -858993459;
	shr.u32 	%r186, %r185, 9;
	add.s32 	%r10, %r186, 1;
	and.b32  	%r11, %r10, 15;
	setp.lt.u32 	%p25, %r184, 9600;
	@%p25 bra 	$L__BB19_8;
	add.s32 	%r337, %r338, 5120;
	add.s32 	%r336, %r338, %r347;
	and.b32  	%r187, %r10, 16777200;
	neg.s32 	%r335, %r187;
$L__BB19_6:
	.pragma "nounroll";
	mul.wide.u32 	%rd78, %r336, 8;
	add.s64 	%rd79, %rd1, %rd78;
	ld.global.f64 	%fd179, [%rd79];
	add.f64 	%fd180, %fd364, %fd179;
	add.s32 	%r188, %r336, 640;
	mul.wide.u32 	%rd80, %r188, 8;
	add.s64 	%rd81, %rd1, %rd80;
	ld.global.f64 	%fd181, [%rd81];
	add.f64 	%fd182, %fd180, %fd181;
	add.s32 	%r189, %r336, 1280;
	mul.wide.u32 	%rd82, %r189, 8;
	add.s64 	%rd83, %rd1, %rd82;
	ld.global.f64 	%fd183, [%rd83];
	add.f64 	%fd184, %fd182, %fd183;
	add.s32 	%r190, %r336, 1920;
	mul.wide.u32 	%rd84, %r190, 8;
	add.s64 	%rd85, %rd1, %rd84;
	ld.global.f64 	%fd185, [%rd85];
	add.f64 	%fd186, %fd184, %fd185;
	add.s32 	%r191, %r336, 2560;
	mul.wide.u32 	%rd86, %r191, 8;
	add.s64 	%rd87, %rd1, %rd86;
	ld.global.f64 	%fd187, [%rd87];
	add.f64 	%fd188, %fd186, %fd187;
	add.s32 	%r192, %r336, 3200;
	mul.wide.u32 	%rd88, %r192, 8;
	add.s64 	%rd89, %rd1, %rd88;
	ld.global.f64 	%fd189, [%rd89];
	add.f64 	%fd190, %fd188, %fd189;
	add.s32 	%r193, %r336, 3840;
	mul.wide.u32 	%rd90, %r193, 8;
	add.s64 	%rd91, %rd1, %rd90;
	ld.global.f64 	%fd191, [%rd91];
	add.f64 	%fd192, %fd190, %fd191;
	add.s32 	%r194, %r336, 4480;
	mul.wide.u32 	%rd92, %r194, 8;
	add.s64 	%rd93, %rd1, %rd92;
	ld.global.f64 	%fd193, [%rd93];
	add.f64 	%fd194, %fd192, %fd193;
	add.s32 	%r195, %r336, 5120;
	mul.wide.u32 	%rd94, %r195, 8;
	add.s64 	%rd95, %rd1, %rd94;
	ld.global.f64 	%fd195, [%rd95];
	add.f64 	%fd196, %fd194, %fd195;
	add.s32 	%r196, %r336, 5760;
	mul.wide.u32 	%rd96, %r196, 8;
	add.s64 	%rd97, %rd1, %rd96;
	ld.global.f64 	%fd197, [%rd97];
	add.f64 	%fd198, %fd196, %fd197;
	add.s32 	%r197, %r336, 6400;
	mul.wide.u32 	%rd98, %r197, 8;
	add.s64 	%rd99, %rd1, %rd98;
	ld.global.f64 	%fd199, [%rd99];
	add.f64 	%fd200, %fd198, %fd199;
	add.s32 	%r198, %r336, 7040;
	mul.wide.u32 	%rd100, %r198, 8;
	add.s64 	%rd101, %rd1, %rd100;
	ld.global.f64 	%fd201, [%rd101];
	add.f64 	%fd202, %fd200, %fd201;
	add.s32 	%r199, %r336, 7680;
	mul.wide.u32 	%rd102, %r199, 8;
	add.s64 	%rd103, %rd1, %rd102;
	ld.global.f64 	%fd203, [%rd103];
	add.f64 	%fd204, %fd202, %fd203;
	add.s32 	%r200, %r336, 8320;
	mul.wide.u32 	%rd104, %r200, 8;
	add.s64 	%rd105, %rd1, %rd104;
	ld.global.f64 	%fd205, [%rd105];
	add.f64 	%fd206, %fd204, %fd205;
	add.s32 	%r201, %r336, 8960;
	mul.wide.u32 	%rd106, %r201, 8;
	add.s64 	%rd107, %rd1, %rd106;
	ld.global.f64 	%fd207, [%rd107];
	add.f64 	%fd208, %fd206, %fd207;
	add.s32 	%r202, %r336, 9600;
	mul.wide.u32 	%rd108, %r202, 8;
	add.s64 	%rd109, %rd1, %rd108;
	ld.global.f64 	%fd209, [%rd109];
	add.f64 	%fd364, %fd208, %fd209;
	add.s32 	%r337, %r337, 10240;
	add.s32 	%r336, %r336, 10240;
	add.s32 	%r335, %r335, 16;
	setp.ne.s32 	%p26, %r335, 0;
	@%p26 bra 	$L__BB19_6;
	add.s32 	%r338, %r337, -5120;
$L__BB19_8:
	setp.eq.s32 	%p27, %r11, 0;
	@%p27 bra 	$L__BB19_17;
	and.b32  	%r23, %r10, 7;
	setp.lt.u32 	%p28, %r11, 8;
	@%p28 bra 	$L__BB19_11;
	add.s32 	%r203, %r338, %r347;
	mul.wide.u32 	%rd110, %r203, 8;
	add.s64 	%rd111, %rd1, %rd110;
	ld.global.f64 	%fd211, [%rd111];
	add.f64 	%fd212, %fd364, %fd211;
	add.s32 	%r204, %r203, 640;
	mul.wide.u32 	%rd112, %r204, 8;
	add.s64 	%rd113, %rd1, %rd112;
	ld.global.f64 	%fd213, [%rd113];
	add.f64 	%fd214, %fd212, %fd213;
	add.s32 	%r205, %r203, 1280;
	mul.wide.u32 	%rd114, %r205, 8;
	add.s64 	%rd115, %rd1, %rd114;
	ld.global.f64 	%fd215, [%rd115];
	add.f64 	%fd216, %fd214, %fd215;
	add.s32 	%r206, %r203, 1920;
	mul.wide.u32 	%rd116, %r206, 8;
	add.s64 	%rd117, %rd1, %rd116;
	ld.global.f64 	%fd217, [%rd117];
	add.f64 	%fd218, %fd216, %fd217;
	add.s32 	%r207, %r203, 2560;
	mul.wide.u32 	%rd118, %r207, 8;
	add.s64 	%rd119, %rd1, %rd118;
	ld.global.f64 	%fd219, [%rd119];
	add.f64 	%fd220, %fd218, %fd219;
	add.s32 	%r208, %r203, 3200;
	mul.wide.u32 	%rd120, %r208, 8;
	add.s64 	%rd121, %rd1, %rd120;
	ld.global.f64 	%fd221, [%rd121];
	add.f64 	%fd222, %fd220, %fd221;
	add.s32 	%r209, %r203, 3840;
	mul.wide.u32 	%rd122, %r209, 8;
	add.s64 	%rd123, %rd1, %rd122;
	ld.global.f64 	%fd223, [%rd123];
	add.f64 	%fd224, %fd222, %fd223;
	add.s32 	%r210, %r203, 4480;
	mul.wide.u32 	%rd124, %r210, 8;
	add.s64 	%rd125, %rd1, %rd124;
	ld.global.f64 	%fd225, [%rd125];
	add.f64 	%fd364, %fd224, %fd225;
	add.s32 	%r338, %r338, 5120;
$L__BB19_11:
	setp.eq.s32 	%p29, %r23, 0;
	@%p29 bra 	$L__BB19_17;
	and.b32  	%r26, %r10, 3;
	setp.lt.u32 	%p30, %r23, 4;
	@%p30 bra 	$L__BB19_14;
	add.s32 	%r211, %r338, %r347;
	mul.wide.u32 	%rd126, %r211, 8;
	add.s64 	%rd127, %rd1, %rd126;
	ld.global.f64 	%fd227, [%rd127];
	add.f64 	%fd228, %fd364, %fd227;
	add.s32 	%r212, %r211, 640;
	mul.wide.u32 	%rd128, %r212, 8;
	add.s64 	%rd129, %rd1, %rd128;
	ld.global.f64 	%fd229, [%rd129];
	add.f64 	%fd230, %fd228, %fd229;
	add.s32 	%r213, %r211, 1280;
	mul.wide.u32 	%rd130, %r213, 8;
	add.s64 	%rd131, %rd1, %rd130;
	ld.global.f64 	%fd231, [%rd131];
	add.f64 	%fd232, %fd230, %fd231;
	add.s32 	%r214, %r211, 1920;
	mul.wide.u32 	%rd132, %r214, 8;
	add.s64 	%rd133, %rd1, %rd132;
	ld.global.f64 	%fd233, [%rd133];
	add.f64 	%fd364, %fd232, %fd233;
	add.s32 	%r338, %r338, 2560;
$L__BB19_14:
	setp.eq.s32 	%p31, %r26, 0;
	@%p31 bra 	$L__BB19_17;
	add.s32 	%r342, %r338, %r347;
	neg.s32 	%r341, %r26;
$L__BB19_16:
	.pragma "nounroll";
	mul.wide.u32 	%rd134, %r342, 8;
	add.s64 	%rd135, %rd1, %rd134;
	ld.global.f64 	%fd234, [%rd135];
	add.f64 	%fd364, %fd364, %fd234;
	add.s32 	%r342, %r342, 640;
	add.s32 	%r341, %r341, 1;
	setp.ne.s32 	%p32, %r341, 0;
	@%p32 bra 	$L__BB19_16;
$L__BB19_17:
	setp.lt.u32 	%p33, %r6, 640;
	@%p33 bra 	$L__BB19_22;
	// begin inline asm
	mov.u32 %r278, %laneid;
	// end inline asm
	mov.b64 	%rd146, %fd364;
	mov.b64 	{%r280, %r285}, %rd146;
	mov.b32 	%r286, 1;
	mov.b32 	%r327, 31;
	mov.b32 	%r328, -1;
	// begin inline asm
	shfl.sync.down.b32 %r279, %r280, %r286, %r327, %r328;
	// end inline asm
	// begin inline asm
	shfl.sync.down.b32 %r284, %r285, %r286, %r327, %r328;
	// end inline asm
	mov.b64 	%rd147, {%r279, %r284};
	mov.b64 	%fd305, %rd147;
	setp.gt.s32 	%p61, %r278, 30;
	add.f64 	%fd306, %fd364, %fd305;
	selp.f64 	%fd307, %fd364, %fd306, %p61;
	mov.b64 	%rd148, %fd307;
	mov.b64 	{%r290, %r295}, %rd148;
	mov.b32 	%r296, 2;
	// begin inline asm
	shfl.sync.down.b32 %r289, %r290, %r296, %r327, %r328;
	// end inline asm
	// begin inline asm
	shfl.sync.down.b32 %r294, %r295, %r296, %r327, %r328;
	// end inline asm
	mov.b64 	%rd149, {%r289, %r294};
	mov.b64 	%fd308, %rd149;
	setp.gt.s32 	%p62, %r278, 29;
	add.f64 	%fd309, %fd307, %fd308;
	selp.f64 	%fd310, %fd307, %fd309, %p62;
	mov.b64 	%rd150, %fd310;
	mov.b64 	{%r300, %r305}, %rd150;
	mov.b32 	%r306, 4;
	// begin inline asm
	shfl.sync.down.b32 %r299, %r300, %r306, %r327, %r328;
	// end inline asm
	// begin inline asm
	shfl.sync.down.b32 %r304, %r305, %r306, %r327, %r328;
	// end inline asm
	mov.b64 	%rd151, {%r299, %r304};
	mov.b64 	%fd311, %rd151;
	setp.gt.s32 	%p63, %r278, 27;
	add.f64 	%fd312, %fd310, %fd311;
	selp.f64 	%fd313, %fd310, %fd312, %p63;
	mov.b64 	%rd152, %fd313;
	mov.b64 	{%r310, %r315}, %rd152;
	mov.b32 	%r316, 8;
	// begin inline asm
	shfl.sync.down.b32 %r309, %r310, %r316, %r327, %r328;
	// end inline asm
	// begin inline asm
	shfl.sync.down.b32 %r314, %r315, %r316, %r327, %r328;
	// end inline asm
	mov.b64 	%rd153, {%r309, %r314};
	mov.b64 	%fd314, %rd153;
	setp.gt.s32 	%p64, %r278, 23;
	add.f64 	%fd315, %fd313, %fd314;
	selp.f64 	%fd316, %fd313, %fd315, %p64;
	mov.b64 	%rd154, %fd316;
	mov.b64 	{%r320, %r325}, %rd154;
	mov.b32 	%r326, 16;
	// begin inline asm
	shfl.sync.down.b32 %r319, %r320, %r326, %r327, %r328;
	// end inline asm
	// begin inline asm
	shfl.sync.down.b32 %r324, %r325, %r326, %r327, %r328;
	// end inline asm
	mov.b64 	%rd155, {%r319, %r324};
	mov.b64 	%fd317, %rd155;
	setp.gt.s32 	%p65, %r278, 15;
	add.f64 	%fd16, %fd316, %fd317;
	selp.f64 	%fd375, %fd316, %fd16, %p65;
	setp.ne.s32 	%p66, %r278, 0;
	@%p66 bra 	$L__BB19_20;
	shr.u32 	%r329, %r7, 2;
	and.b32  	%r330, %r329, 248;
	mov.u32 	%r331, _ZZN3cub18CUB_300001_SM_10006detail6reduce18DeviceReduceKernelINS2_10policy_hubIdjN4cuda3std3__44plusIdEEE10Policy1000EN6thrust24THRUST_300001_SM_1000_NS6detail15normal_iteratorINSD_10device_ptrIdEEEEjS9_dNS7_10__identityEEEvT0_PT3_T1_NS0_13GridEvenShareISN_EET2_T4_E12temp_storage;
	add.s32 	%r332, %r331, %r330;
	st.shared.f64 	[%r332+24], %fd16;
$L__BB19_20:
	bar.sync 	0;
	setp.ne.s32 	%p67, %r7, 0;
	@%p67 bra 	$L__BB19_48;
	ld.shared.f64 	%fd318, [_ZZN3cub18CUB_300001_SM_10006detail6reduce18DeviceReduceKernelINS2_10policy_hubIdjN4cuda3std3__44plusIdEEE10Policy1000EN6thrust24THRUST_300001_SM_1000_NS6detail15normal_iteratorINSD_10device_ptrIdEEEEjS9_dNS7_10__identityEEEvT0_PT3_T1_NS0_13GridEvenShareISN_EET2_T4_E12temp_storage+32];
	add.f64 	%fd319, %fd375, %fd318;
	ld.shared.f64 	%fd320, [_ZZN3cub18CUB_300001_SM_10006detail6reduce18DeviceReduceKernelINS2_10policy_hubIdjN4cuda3std3__44plusIdEEE10Policy1000EN6thrust24THRUST_300001_SM_1000_NS6detail15normal_iteratorINSD_10device_ptrIdEEEEjS9_dNS7_10__identityEEEvT0_PT3_T1_NS0_13GridEvenShareISN_EET2_T4_E12temp_storage+40];
	add.f64 	%fd321, %fd319, %fd320;
	ld.shared.f64 	%fd322, [_ZZN3cub18CUB_300001_SM_10006detail6reduce18DeviceReduceKernelINS2_10policy_hubIdjN4cuda3std3__44plusIdEEE10Policy1000EN6thrust24THRUST_300001_SM_1000_NS6detail15normal_iteratorINSD_10device_ptrIdEEEEjS9_dNS7_10__identityEEEvT0_PT3_T1_NS0_13GridEvenShareISN_EET2_T4_E12temp_storage+48];
	add.f64 	%fd323, %fd321, %fd322;
	ld.shared.f64 	%fd324, [_ZZN3cub18CUB_300001_SM_10006detail6reduce18DeviceReduceKernelINS2_10policy_hubIdjN4cuda3std3__44plusIdEEE10Policy1000EN6thrust24THRUST_300001_SM_1000_NS6detail15normal_iteratorINSD_10device_ptrIdEEEEjS9_dNS7_10__identityEEEvT0_PT3_T1_NS0_13GridEvenShareISN_EET2_T4_E12temp_storage+56];
	add.f64 	%fd325, %fd323, %fd324;
	ld.shared.f64 	%fd326, [_ZZN3cub18CUB_300001_SM_10006detail6reduce18DeviceReduceKernelINS2_10policy_hubIdjN4cuda3std3__44plusIdEEE10Policy1000EN6thrust24THRUST_300001_SM_1000_NS6detail15normal_iteratorINSD_10device_ptrIdEEEEjS9_dNS7_10__identityEEEvT0_PT3_T1_NS0_13GridEvenShareISN_EET2_T4_E12temp_storage+64];
	add.f64 	%fd327, %fd325, %fd326;
	ld.shared.f64 	%fd328, [_ZZN3cub18CUB_300001_SM_10006detail6reduce18DeviceReduceKernelINS2_10policy_hubIdjN4cuda3std3__44plusIdEEE10Policy1000EN6thrust24THRUST_300001_SM_1000_NS6detail15normal_iteratorINSD_10device_ptrIdEEEEjS9_dNS7_10__identityEEEvT0_PT3_T1_NS0_13GridEvenShareISN_EET2_T4_E12temp_storage+72];
	add.f64 	%fd329, %fd327, %fd328;
	ld.shared.f64 	%fd330, [_ZZN3cub18CUB_300001_SM_10006detail6reduce18DeviceReduceKernelINS2_10policy_hubIdjN4cuda3std3__44plusIdEEE10Policy1000EN6thrust24THRUST_300001_SM_1000_NS6detail15normal_iteratorINSD_10device_ptrIdEEEEjS9_dNS7_10__identityEEEvT0_PT3_T1_NS0_13GridEvenShareISN_EET2_T4_E12temp_storage+80];
	add.f64 	%fd331, %fd329, %fd330;
	ld.shared.f64 	%fd332, [_ZZN3cub18CUB_300001_SM_10006detail6reduce18DeviceReduceKernelINS2_10policy_hubIdjN4cuda3std3__44plusIdEEE10Policy1000EN6thrust24THRUST_300001_SM_1000_NS6detail15normal_iteratorINSD_10device_ptrIdEEEEjS9_dNS7_10__identityEEEvT0_PT3_T1_NS0_13GridEvenShareISN_EET2_T4_E12temp_storage+88];
	add.f64 	%fd333, %fd331, %fd332;
	ld.shared.f64 	%fd334, [_ZZN3cub18CUB_300001_SM_10006detail6reduce18DeviceReduceKernelINS2_10policy_hubIdjN4cuda3std3__44plusIdEEE10Policy1000EN6thrust24THRUST_300001_SM_1000_NS6detail15normal_iteratorINSD_10device_ptrIdEEEEjS9_dNS7_10__identityEEEvT0_PT3_T1_NS0_13GridEvenShareISN_EET2_T4_E12temp_storage+96];
	add.f64 	%fd335, %fd333, %fd334;
	ld.shared.f64 	%fd336, [_ZZN3cub18CUB_300001_SM_10006detail6reduce18DeviceReduceKernelINS2_10policy_hubIdjN4cuda3std3__44plusIdEEE10Policy1000EN6thrust24THRUST_300001_SM_1000_NS6detail15normal_iteratorINSD_10device_ptrIdEEEEjS9_dNS7_10__identityEEEvT0_PT3_T1_NS0_13GridEvenShareISN_EET2_T4_E12temp_storage+104];
	add.f64 	%fd337, %fd335, %fd336;
	ld.shared.f64 	%fd338, [_ZZN3cub18CUB_300001_SM_10006detail6reduce18DeviceReduceKernelINS2_10policy_hubIdjN4cuda3std3__44plusIdEEE10Policy1000EN6thrust24THRUST_300001_SM_1000_NS6detail15normal_iteratorINSD_10device_ptrIdEEEEjS9_dNS7_10__identityEEEvT0_PT3_T1_NS0_13GridEvenShareISN_EET2_T4_E12temp_storage+112];
	add.f64 	%fd339, %fd337, %fd338;
	ld.shared.f64 	%fd340, [_ZZN3cub18CUB_300001_SM_10006detail6reduce18DeviceReduceKernelINS2_10policy_hubIdjN4cuda3std3__44plusIdEEE10Policy1000EN6thrust24THRUST_300001_SM_1000_NS6detail15normal_iteratorINSD_10device_ptrIdEEEEjS9_dNS7_10__identityEEEvT0_PT3_T1_NS0_13GridEvenShareISN_EET2_T4_E12temp_storage+120];
	add.f64 	%fd341, %fd339, %fd340;
	ld.shared.f64 	%fd342, [_ZZN3cub18CUB_300001_SM_10006detail6reduce18DeviceReduceKernelINS2_10policy_hubIdjN4cuda3std3__44plusIdEEE10Policy1000EN6thrust24THRUST_300001_SM_1000_NS6detail15normal_iteratorINSD_10device_ptrIdEEEEjS9_dNS7_10__identityEEEvT0_PT3_T1_NS0_13GridEvenShareISN_EET2_T4_E12temp_storage+128];
	add.f64 	%fd343, %fd341, %fd342;
	ld.shared.f64 	%fd344, [_ZZN3cub18CUB_300001_SM_10006detail6reduce18DeviceReduceKernelINS2_10policy_hubIdjN4cuda3std3__44plusIdEEE10Policy1000EN6thrust24THRUST_300001_SM_1000_NS6detail15normal_iteratorINSD_10device_ptrIdEEEEjS9_dNS7_10__identityEEEvT0_PT3_T1_NS0_13GridEvenShareISN_EET2_T4_E12temp_storage+136];
	add.f64 	%fd345, %fd343, %fd344;
	ld.shared.f64 	%fd346, [_ZZN3cub18CUB_300001_SM_10006detail6reduce18DeviceReduceKernelINS2_10policy_hubIdjN4cuda3std3__44plusIdEEE10Policy1000EN6thrust24THRUST_300001_SM_1000_NS6detail15normal_iteratorINSD_10device_ptrIdEEEEjS9_dNS7_10__identityEEEvT0_PT3_T1_NS0_13GridEvenShareISN_EET2_T4_E12temp_storage+144];
	add.f64 	%fd347, %fd345, %fd346;
	ld.shared.f64 	%fd348, [_ZZN3cub18CUB_300001_SM_10006detail6reduce18DeviceReduceKernelINS2_10policy_hubIdjN4cuda3std3__44plusIdEEE10Policy1000EN6thrust24THRUST_300001_SM_1000_NS6detail15normal_iteratorINSD_10device_ptrIdEEEEjS9_dNS7_10__identityEEEvT0_PT3_T1_NS0_13GridEvenShareISN_EET2_T4_E12temp_storage+152];
	add.f64 	%fd349, %fd347, %fd348;
	ld.shared.f64 	%fd350, [_ZZN3cub18CUB_300001_SM_10006detail6reduce18DeviceReduceKernelINS2_10policy_hubIdjN4cuda3std3__44plusIdEEE10Policy1000EN6thrust24THRUST_300001_SM_1000_NS6detail15normal_iteratorINSD_10device_ptrIdEEEEjS9_dNS7_10__identityEEEvT0_PT3_T1_NS0_13GridEvenShareISN_EET2_T4_E12temp_storage+160];
	add.f64 	%fd351, %fd349, %fd350;
	ld.shared.f64 	%fd352, [_ZZN3cub18CUB_300001_SM_10006detail6reduce18DeviceReduceKernelINS2_10policy_hubIdjN4cuda3std3__44plusIdEEE10Policy1000EN6thrust24THRUST_300001_SM_1000_NS6detail15normal_iteratorINSD_10device_ptrIdEEEEjS9_dNS7_10__identityEEEvT0_PT3_T1_NS0_13GridEvenShareISN_EET2_T4_E12temp_storage+168];
	add.f64 	%fd353, %fd351, %fd352;
	ld.shared.f64 	%fd354, [_ZZN3cub18CUB_300001_SM_10006detail6reduce18DeviceReduceKernelINS2_10policy_hubIdjN4cuda3std3__44plusIdEEE10Policy1000EN6thrust24THRUST_300001_SM_1000_NS6detail15normal_iteratorINSD_10device_ptrIdEEEEjS9_dNS7_10__identityEEEvT0_PT3_T1_NS0_13GridEvenShareISN_EET2_T4_E12temp_storage+176];
	add.f64 	%fd375, %fd353, %fd354;
	bra.uni 	$L__BB19_48;
$L__BB19_22:
	// begin inline asm
	mov.u32 %r215, %laneid;
	// end inline asm
	and.b32  	%r266, %r7, 992;
	add.s32 	%r267, %r266, 32;
	setp.gt.u32 	%p34, %r267, %r6;
	not.b32 	%r268, %r266;
	add.s32 	%r269, %r6, %r268;
	selp.b32 	%r264, %r269, 31, %p34;
	mov.b64 	%rd136, %fd364;
	mov.b64 	{%r217, %r222}, %rd136;
	mov.b32 	%r223, 1;
	mov.b32 	%r265, -1;
	// begin inline asm
	shfl.sync.down.b32 %r216, %r217, %r223, %r264, %r265;
	// end inline asm
	// begin inline asm
	shfl.sync.down.b32 %r221, %r222, %r223, %r264, %r265;
	// end inline asm
	mov.b64 	%rd137, {%r216, %r221};
	mov.b64 	%fd235, %rd137;
	setp.lt.s32 	%p35, %r215, %r264;
	add.f64 	%fd236, %fd364, %fd235;
	selp.f64 	%fd237, %fd236, %fd364, %p35;
	mov.b64 	%rd138, %fd237;
	mov.b64 	{%r227, %r232}, %rd138;
	mov.b32 	%r233, 2;
	// begin inline asm
	shfl.sync.down.b32 %r226, %r227, %r233, %r264, %r265;
	// end inline asm
	// begin inline asm
	shfl.sync.down.b32 %r231, %r232, %r233, %r264, %r265;
	// end inline asm
	mov.b64 	%rd139, {%r226, %r231};
	mov.b64 	%fd238, %rd139;
	add.s32 	%r270, %r215, 2;
	setp.gt.s32 	%p36, %r270, %r264;
	add.f64 	%fd239, %fd237, %fd238;
	selp.f64 	%fd240, %fd237, %fd239, %p36;
	mov.b64 	%rd140, %fd240;
	mov.b64 	{%r237, %r242}, %rd140;
	mov.b32 	%r243, 4;
	// begin inline asm
	shfl.sync.down.b32 %r236, %r237, %r243, %r264, %r265;
	// end inline asm
	// begin inline asm
	shfl.sync.down.b32 %r241, %r242, %r243, %r264, %r265;
	// end inline asm
	mov.b64 	%rd141, {%r236, %r241};
	mov.b64 	%fd241, %rd141;
	add.s32 	%r271, %r215, 4;
	setp.gt.s32 	%p37, %r271, %r264;
	add.f64 	%fd242, %fd240, %fd241;
	selp.f64 	%fd243, %fd240, %fd242, %p37;
	mov.b64 	%rd142, %fd243;
	mov.b64 	{%r247, %r252}, %rd142;
	mov.b32 	%r253, 8;
	// begin inline asm
	shfl.sync.down.b32 %r246, %r247, %r253, %r264, %r265;
	// end inline asm
	// begin inline asm
	shfl.sync.down.b32 %r251, %r252, %r253, %r264, %r265;
	// end inline asm
	mov.b64 	%rd143, {%r246, %r251};
	mov.b64 	%fd244, %rd143;
	add.s32 	%r272, %r215, 8;
	setp.gt.s32 	%p38, %r272, %r264;
	add.f64 	%fd245, %fd243, %fd244;
	selp.f64 	%fd246, %fd243, %fd245, %p38;
	mov.b64 	%rd144, %fd246;
	mov.b64 	{%r257, %r262}, %rd144;
	mov.b32 	%r263, 16;
	// begin inline asm
	shfl.sync.down.b32 %r256, %r257, %r263, %r264, %r265;
	// end inline asm
	// begin inline asm
	shfl.sync.down.b32 %r261, %r262, %r263, %r264, %r265;
	// end inline asm
	mov.b64 	%rd145, {%r256, %r261};
	mov.b64 	%fd247, %rd145;
	add.s32 	%r273, %r215, 16;
	setp.gt.s32 	%p39, %r273, %r264;
	add.f64 	%fd248, %fd246, %fd247;
	selp.f64 	%fd375, %fd246, %fd248, %p39;
	setp.ne.s32 	%p40, %r215, 0;
	@%p40 bra 	$L__BB19_24;
	shr.u32 	%r274, %r7, 2;
	and.b32  	%r275, %r274, 248;
	mov.u32 	%r276, _ZZN3cub18CUB_300001_SM_10006detail6reduce18DeviceReduceKernelINS2_10policy_hubIdjN4cuda3std3__44plusIdEEE10Policy1000EN6thrust24THRUST_300001_SM_1000_NS6detail15normal_iteratorINSD_10device_ptrIdEEEEjS9_dNS7_10__identityEEEvT0_PT3_T1_NS0_13GridEvenShareISN_EET2_T4_E12temp_storage;
	add.s32 	%r277, %r276, %r275;
	st.shared.f64 	[%r277+24], %fd375;
$L__BB19_24:
	bar.sync 	0;
	setp.ne.s32 	%p41, %r7, 0;
	@%p41 bra 	$L__BB19_48;
	setp.gt.u32 	%p42, %r6, 32;
	ld.shared.f64 	%fd249, [_ZZN3cub18CUB_300001_SM_10006detail6reduce18DeviceReduceKernelINS2_10policy_hubIdjN4cuda3std3__44plusIdEEE10Policy1000EN6thrust24THRUST_300001_SM_1000_NS6detail15normal_iteratorINSD_10device_ptrIdEEEEjS9_dNS7_10__identityEEEvT0_PT3_T1_NS0_13GridEvenShareISN_EET2_T4_E12temp_storage+32];
	add.f64 	%fd250, %fd375, %fd249;
	selp.f64 	%fd251, %fd250, %fd375, %p42;
	setp.gt.u32 	%p43, %r6, 64;
	ld.shared.f64 	%fd252, [_ZZN3cub18CUB_300001_SM_10006detail6reduce18DeviceReduceKernelINS2_10policy_hubIdjN4cuda3std3__44plusIdEEE10Policy1000EN6thrust24THRUST_300001_SM_1000_NS6detail15normal_iteratorINSD_10device_ptrIdEEEEjS9_dNS7_10__identityEEEvT0_PT3_T1_NS0_13GridEvenShareISN_EET2_T4_E12temp_storage+40];
	add.f64 	%fd253, %fd252, %fd251;
	selp.f64 	%fd254, %fd253, %fd251, %p43;
	setp.gt.u32 	%p44, %r6, 96;
	ld.shared.f64 	%fd255, [_ZZN3cub18CUB_300001_SM_10006detail6reduce18DeviceReduceKernelINS2_10policy_hubIdjN4cuda3std3__44plusIdEEE10Policy1000EN6thrust24THRUST_300001_SM_1000_NS6detail15normal_iteratorINSD_10device_ptrIdEEEEjS9_dNS7_10__identityEEEvT0_PT3_T1_NS0_13GridEvenShareISN_EET2_T4_E12temp_storage+48];
	add.f64 	%fd256, %fd255, %fd254;
	selp.f64 	%fd257, %fd256, %fd254, %p44;
	setp.gt.u32 	%p45, %r6, 128;
	ld.shared.f64 	%fd258, [_ZZN3cub18CUB_300001_SM_10006detail6reduce18DeviceReduceKernelINS2_10policy_hubIdjN4cuda3std3__44plusIdEEE10Policy1000EN6thrust24THRUST_300001_SM_1000_NS6detail15normal_iteratorINSD_10device_ptrIdEEEEjS9_dNS7_10__identityEEEvT0_PT3_T1_NS0_13GridEvenShareISN_EET2_T4_E12temp_storage+56];
	add.f64 	%fd259, %fd258, %fd257;
	selp.f64 	%fd260, %fd259, %fd257, %p45;
	setp.gt.u32 	%p46, %r6, 160;
	ld.shared.f64 	%fd261, [_ZZN3cub18CUB_300001_SM_10006detail6reduce18DeviceReduceKernelINS2_10policy_hubIdjN4cuda3std3__44plusIdEEE10Policy1000EN6thrust24THRUST_300001_SM_1000_NS6detail15normal_iteratorINSD_10device_ptrIdEEEEjS9_dNS7_10__identityEEEvT0_PT3_T1_NS0_13GridEvenShareISN_EET2_T4_E12temp_storage+64];
	add.f64 	%fd262, %fd261, %fd260;
	selp.f64 	%fd263, %fd262, %fd260, %p46;
	setp.gt.u32 	%p47, %r6, 192;
	ld.shared.f64 	%fd264, [_ZZN3cub18CUB_300001_SM_10006detail6reduce18DeviceReduceKernelINS2_10policy_hubIdjN4cuda3std3__44plusIdEEE10Policy1000EN6thrust24THRUST_300001_SM_1000_NS6detail15normal_iteratorINSD_10device_ptrIdEEEEjS9_dNS7_10__identityEEEvT0_PT3_T1_NS0_13GridEvenShareISN_EET2_T4_E12temp_storage+72];
	add.f64 	%fd265, %fd264, %fd263;
	selp.f64 	%fd266, %fd265, %fd263, %p47;
	setp.gt.u32 	%p48, %r6, 224;
	ld.shared.f64 	%fd267, [_ZZN3cub18CUB_300001_SM_10006detail6reduce18DeviceReduceKernelINS2_10policy_hubIdjN4cuda3std3__44plusIdEEE10Policy1000EN6thrust24THRUST_300001_SM_1000_NS6detail15normal_iteratorINSD_10device_ptrIdEEEEjS9_dNS7_10__identityEEEvT0_PT3_T1_NS0_13GridEvenShareISN_EET2_T4_E12temp_storage+80];
	add.f64 	%fd268, %fd267, %fd266;
	selp.f64 	%fd269, %fd268, %fd266, %p48;
	setp.gt.u32 	%p49, %r6, 256;
	ld.shared.f64 	%fd270, [_ZZN3cub18CUB_300001_SM_10006detail6reduce18DeviceReduceKernelINS2_10policy_hubIdjN4cuda3std3__44plusIdEEE10Policy1000EN6thrust24THRUST_300001_SM_1000_NS6detail15normal_iteratorINSD_10device_ptrIdEEEEjS9_dNS7_10__identityEEEvT0_PT3_T1_NS0_13GridEvenShareISN_EET2_T4_E12temp_storage+88];
	add.f64 	%fd271, %fd270, %fd269;
	selp.f64 	%fd272, %fd271, %fd269, %p49;
	setp.gt.u32 	%p50, %r6, 288;
	ld.shared.f64 	%fd273, [_ZZN3cub18CUB_300001_SM_10006detail6reduce18DeviceReduceKernelINS2_10policy_hubIdjN4cuda3std3__44plusIdEEE10Policy1000EN6thrust24THRUST_300001_SM_1000_NS6detail15normal_iteratorINSD_10device_ptrIdEEEEjS9_dNS7_10__identityEEEvT0_PT3_T1_NS0_13GridEvenShareISN_EET2_T4_E12temp_storage+96];
	add.f64 	%fd274, %fd273, %fd272;
	selp.f64 	%fd275, %fd274, %fd272, %p50;
	setp.gt.u32 	%p51, %r6, 320;
	ld.shared.f64 	%fd276, [_ZZN3cub18CUB_300001_SM_10006detail6reduce18DeviceReduceKernelINS2_10policy_hubIdjN4cuda3std3__44plusIdEEE10Policy1000EN6thrust24THRUST_300001_SM_1000_NS6detail15normal_iteratorINSD_10device_ptrIdEEEEjS9_dNS7_10__identityEEEvT0_PT3_T1_NS0_13GridEvenShareISN_EET2_T4_E12temp_storage+104];
	add.f64 	%fd277, %fd276, %fd275;
	selp.f64 	%fd278, %fd277, %fd275, %p51;
	setp.gt.u32 	%p52, %r6, 352;
	ld.shared.f64 	%fd279, [_ZZN3cub18CUB_300001_SM_10006detail6reduce18DeviceReduceKernelINS2_10policy_hubIdjN4cuda3std3__44plusIdEEE10Policy1000EN6thrust24THRUST_300001_SM_1000_NS6detail15normal_iteratorINSD_10device_ptrIdEEEEjS9_dNS7_10__identityEEEvT0_PT3_T1_NS0_13GridEvenShareISN_EET2_T4_E12temp_storage+112];
	add.f64 	%fd280, %fd279, %fd278;
	selp.f64 	%fd281, %fd280, %fd278, %p52;
	setp.gt.u32 	%p53, %r6, 384;
	ld.shared.f64 	%fd282, [_ZZN3cub18CUB_300001_SM_10006detail6reduce18DeviceReduceKernelINS2_10policy_hubIdjN4cuda3std3__44plusIdEEE10Policy1000EN6thrust24THRUST_300001_SM_1000_NS6detail15normal_iteratorINSD_10device_ptrIdEEEEjS9_dNS7_10__identityEEEvT0_PT3_T1_NS0_13GridEvenShareISN_EET2_T4_E12temp_storage+120];
	add.f64 	%fd283, %fd282, %fd281;
	selp.f64 	%fd284, %fd283, %fd281, %p53;
	setp.gt.u32 	%p54, %r6, 416;
	ld.shared.f64 	%fd285, [_ZZN3cub18CUB_300001_SM_10006detail6reduce18DeviceReduceKernelINS2_10policy_hubIdjN4cuda3std3__44plusIdEEE10Policy1000EN6thrust24THRUST_300001_SM_1000_NS6detail15normal_iteratorINSD_10device_ptrIdEEEEjS9_dNS7_10__identityEEEvT0_PT3_T1_NS0_13GridEvenShareISN_EET2_T4_E12temp_storage+128];
	add.f64 	%fd286, %fd285, %fd284;
	selp.f64 	%fd287, %fd286, %fd284, %p54;
	setp.gt.u32 	%p55, %r6, 448;
	ld.shared.f64 	%fd288, [_ZZN3cub18CUB_300001_SM_10006detail6reduce18DeviceReduceKernelINS2_10policy_hubIdjN4cuda3std3__44plusIdEEE10Policy1000EN6thrust24THRUST_300001_SM_1000_NS6detail15normal_iteratorINSD_10device_ptrIdEEEEjS9_dNS7_10__identityEEEvT0_PT3_T1_NS0_13GridEvenShareISN_EET2_T4_E12temp_storage+136];
	add.f64 	%fd289, %fd288, %fd287;
	selp.f64 	%fd290, %fd289, %fd287, %p55;
	setp.gt.u32 	%p56, %r6, 480;
	ld.shared.f64 	%fd291, [_ZZN3cub18CUB_300001_SM_10006detail6reduce18DeviceReduceKernelINS2_10policy_hubIdjN4cuda3std3__44plusIdEEE10Policy1000EN6thrust24THRUST_300001_SM_1000_NS6detail15normal_iteratorINSD_10device_ptrIdEEEEjS9_dNS7_10__identityEEEvT0_PT3_T1_NS0_13GridEvenShareISN_EET2_T4_E12temp_storage+144];
	add.f64 	%fd292, %fd291, %fd290;
	selp.f64 	%fd293, %fd292, %fd290, %p56;
	setp.gt.u32 	%p57, %r6, 512;
	ld.shared.f64 	%fd294, [_ZZN3cub18CUB_300001_SM_10006detail6reduce18DeviceReduceKernelINS2_10policy_hubIdjN4cuda3std3__44plusIdEEE10Policy1000EN6thrust24THRUST_300001_SM_1000_NS6detail15normal_iteratorINSD_10device_ptrIdEEEEjS9_dNS7_10__identityEEEvT0_PT3_T1_NS0_13GridEvenShareISN_EET2_T4_E12temp_storage+152];
	add.f64 	%fd295, %fd294, %fd293;
	selp.f64 	%fd296, %fd295, %fd293, %p57;
	setp.gt.u32 	%p58, %r6, 544;
	ld.shared.f64 	%fd297, [_ZZN3cub18CUB_300001_SM_10006detail6reduce18DeviceReduceKernelINS2_10policy_hubIdjN4cuda3std3__44plusIdEEE10Policy1000EN6thrust24THRUST_300001_SM_1000_NS6detail15normal_iteratorINSD_10device_ptrIdEEEEjS9_dNS7_10__identityEEEvT0_PT3_T1_NS0_13GridEvenShareISN_EET2_T4_E12temp_storage+160];
	add.f64 	%fd298, %fd297, %fd296;
	selp.f64 	%fd299, %fd298, %fd296, %p58;
	setp.gt.u32 	%p59, %r6, 576;
	ld.shared.f64 	%fd300, [_ZZN3cub18CUB_300001_SM_10006detail6reduce18DeviceReduceKernelINS2_10policy_hubIdjN4cuda3std3__44plusIdEEE10Policy1000EN6thrust24THRUST_300001_SM_1000_NS6detail15normal_iteratorINSD_10device_ptrIdEEEEjS9_dNS7_10__identityEEEvT0_PT3_T1_NS0_13GridEvenShareISN_EET2_T4_E12temp_storage+168];
	add.f64 	%fd301, %fd300, %fd299;
	selp.f64 	%fd302, %fd301, %fd299, %p59;
	setp.gt.u32 	%p60, %r6, 608;
	ld.shared.f64 	%fd303, [_ZZN3cub18CUB_300001_SM_10006detail6reduce18DeviceReduceKernelINS2_10policy_hubIdjN4cuda3std3__44plusIdEEE10Policy1000EN6thrust24THRUST_300001_SM_1000_NS6detail15normal_iteratorINSD_10device_ptrIdEEEEjS9_dNS7_10__identityEEEvT0_PT3_T1_NS0_13GridEvenShareISN_EET2_T4_E12temp_storage+176];
	add.f64 	%fd304, %fd303, %fd302;
	selp.f64 	%fd375, %fd304, %fd302, %p60;
	bra.uni 	$L__BB19_48;
$L__BB19_26:
	mov.u32 	%r35, %tid.x;
	add.s32 	%r72, %r347, %r35;
	mul.wide.u32 	%rd4, %r72, 8;
	add.s64 	%rd5, %rd1, %rd4;
	ld.global.f64 	%fd41, [%rd5];
	ld.global.f64 	%fd42, [%rd5+5120];
	ld.global.f64 	%fd43, [%rd5+10240];
	ld.global.f64 	%fd44, [%rd5+15360];
	ld.global.f64 	%fd45, [%rd5+20480];
	ld.global.f64 	%fd46, [%rd5+25600];
	ld.global.f64 	%fd47, [%rd5+30720];
	ld.global.f64 	%fd48, [%rd5+35840];
	add.f64 	%fd49, %fd41, %fd42;
	add.f64 	%fd50, %fd49, %fd43;
	add.f64 	%fd51, %fd50, %fd44;
	add.f64 	%fd52, %fd51, %fd45;
	add.f64 	%fd53, %fd52, %fd46;
	add.f64 	%fd54, %fd53, %fd47;
	add.f64 	%fd374, %fd54, %fd48;
	setp.lt.u32 	%p2, %r6, %r4;
	@%p2 bra 	$L__BB19_44;
	add.s32 	%r36, %r4, %r347;
	not.b32 	%r74, %r35;
	add.s32 	%r75, %r74, %r1;
	sub.s32 	%r76, %r75, %r4;
	sub.s32 	%r344, %r76, %r347;
	add.s32 	%r77, %r36, %r35;
	add.s32 	%r343, %r77, 5120;
	mov.b32 	%r346, 0;
	mov.u32 	%r345, %r36;
$L__BB19_28:
	mad.lo.s32 	%r347, %r2, 5120, %r347;
	add.s32 	%r78, %r1, -5120;
	setp.gt.u32 	%p3, %r347, %r78;
	@%p3 bra 	$L__BB19_30;
	add.s32 	%r79, %r35, %r347;
	mul.wide.u32 	%rd6, %r79, 8;
	add.s64 	%rd7, %rd1, %rd6;
	ld.global.f64 	%fd55, [%rd7];
	ld.global.f64 	%fd56, [%rd7+5120];
	ld.global.f64 	%fd57, [%rd7+10240];
	ld.global.f64 	%fd58, [%rd7+15360];
	ld.global.f64 	%fd59, [%rd7+20480];
	ld.global.f64 	%fd60, [%rd7+25600];
	ld.global.f64 	%fd61, [%rd7+30720];
	ld.global.f64 	%fd62, [%rd7+35840];
	add.f64 	%fd63, %fd374, %fd55;
	add.f64 	%fd64, %fd63, %fd56;
	add.f64 	%fd65, %fd64, %fd57;
	add.f64 	%fd66, %fd65, %fd58;
	add.f64 	%fd67, %fd66, %fd59;
	add.f64 	%fd68, %fd67, %fd60;
	add.f64 	%fd69, %fd68, %fd61;
	add.f64 	%fd374, %fd69, %fd62;
	sub.s32 	%r80, %r1, %r347;
	mul.lo.s32 	%r81, %r2, 5120;
	setp.lt.u32 	%p4, %r80, %r81;
	add.s32 	%r346, %r346, 1;
	add.s32 	%r345, %r345, %r81;
	sub.s32 	%r344, %r344, %r81;
	add.s32 	%r343, %r343, %r81;
	@%p4 bra 	$L__BB19_44;
	bra.uni 	$L__BB19_28;
$L__BB19_30:
	setp.le.u32 	%p5, %r1, %r347;
	sub.s32 	%r82, %r1, %r347;
	setp.ge.s32 	%p6, %r35, %r82;
	or.pred  	%p7, %p5, %p6;
	@%p7 bra 	$L__BB19_44;
	not.b32 	%r84, %r35;
	add.s32 	%r85, %r1, %r84;
	sub.s32 	%r86, %r85, %r36;
	mul.lo.s32 	%r87, %r2, %r346;
	mad.lo.s32 	%r88, %r87, -5120, %r86;
	mul.hi.u32 	%r89, %r88, -858993459;
	shr.u32 	%r90, %r89, 9;
	add.s32 	%r49, %r90, 1;
	and.b32  	%r50, %r49, 15;
	setp.lt.u32 	%p8, %r88, 9600;
	mov.u32 	%r352, %r35;
	@%p8 bra 	$L__BB19_35;
	or.b32  	%r350, %r35, 5120;
	mul.hi.u32 	%r91, %r344, -858993459;
	shr.u32 	%r92, %r91, 9;
	add.s32 	%r93, %r92, 1;
	and.b32  	%r94, %r93, 16777200;
	neg.s32 	%r348, %r94;
$L__BB19_33:
	.pragma "nounroll";
	add.s32 	%r95, %r343, -5120;
	mul.wide.u32 	%rd8, %r95, 8;
	add.s64 	%rd9, %rd1, %rd8;
	ld.global.f64 	%fd71, [%rd9];
	add.f64 	%fd72, %fd374, %fd71;
	add.s32 	%r96, %r343, -4480;
	mul.wide.u32 	%rd10, %r96, 8;
	add.s64 	%rd11, %rd1, %rd10;
	ld.global.f64 	%fd73, [%rd11];
	add.f64 	%fd74, %fd72, %fd73;
	add.s32 	%r97, %r343, -3840;
	mul.wide.u32 	%rd12, %r97, 8;
	add.s64 	%rd13, %rd1, %rd12;
	ld.global.f64 	%fd75, [%rd13];
	add.f64 	%fd76, %fd74, %fd75;
	add.s32 	%r98, %r343, -3200;
	mul.wide.u32 	%rd14, %r98, 8;
	add.s64 	%rd15, %rd1, %rd14;
	ld.global.f64 	%fd77, [%rd15];
	add.f64 	%fd78, %fd76, %fd77;
	add.s32 	%r99, %r343, -2560;
	mul.wide.u32 	%rd16, %r99, 8;
	add.s64 	%rd17, %rd1, %rd16;
	ld.global.f64 	%fd79, [%rd17];
	add.f64 	%fd80, %fd78, %fd79;
	add.s32 	%r100, %r343, -1920;
	mul.wide.u32 	%rd18, %r100, 8;
	add.s64 	%rd19, %rd1, %rd18;
	ld.global.f64 	%fd81, [%rd19];
	add.f64 	%fd82, %fd80, %fd81;
	add.s32 	%r101, %r343, -1280;
	mul.wide.u32 	%rd20, %r101, 8;
	add.s64 	%rd21, %rd1, %rd20;
	ld.global.f64 	%fd83, [%rd21];
	add.f64 	%fd84, %fd82, %fd83;
	add.s32 	%r102, %r343, 4480;
	add.s32 	%r103, %r343, -640;
	mul.wide.u32 	%rd22, %r103, 8;
	add.s64 	%rd23, %rd1, %rd22;
	ld.global.f64 	%fd85, [%rd23];
	add.f64 	%fd86, %fd84, %fd85;
	mul.wide.u32 	%rd24, %r343, 8;
	add.s64 	%rd25, %rd1, %rd24;
	ld.global.f64 	%fd87, [%rd25];
	add.f64 	%fd88, %fd86, %fd87;
	add.s32 	%r104, %r343, 640;
	mul.wide.u32 	%rd26, %r104, 8;
	add.s64 	%rd27, %rd1, %rd26;
	ld.global.f64 	%fd89, [%rd27];
	add.f64 	%fd90, %fd88, %fd89;
	add.s32 	%r105, %r343, 1280;
	mul.wide.u32 	%rd28, %r105, 8;
	add.s64 	%rd29, %rd1, %rd28;
	ld.global.f64 	%fd91, [%rd29];
	add.f64 	%fd92, %fd90, %fd91;
	add.s32 	%r106, %r343, 1920;
	mul.wide.u32 	%rd30, %r106, 8;
	add.s64 	%rd31, %rd1, %rd30;
	ld.global.f64 	%fd93, [%rd31];
	add.f64 	%fd94, %fd92, %fd93;
	add.s32 	%r107, %r343, 2560;
	mul.wide.u32 	%rd32, %r107, 8;
	add.s64 	%rd33, %rd1, %rd32;
	ld.global.f64 	%fd95, [%rd33];
	add.f64 	%fd96, %fd94, %fd95;
	add.s32 	%r108, %r343, 3200;
	mul.wide.u32 	%rd34, %r108, 8;
	add.s64 	%rd35, %rd1, %rd34;
	ld.global.f64 	%fd97, [%rd35];
	add.f64 	%fd98, %fd96, %fd97;
	add.s32 	%r109, %r343, 3840;
	mul.wide.u32 	%rd36, %r109, 8;
	add.s64 	%rd37, %rd1, %rd36;
	ld.global.f64 	%fd99, [%rd37];
	add.f64 	%fd100, %fd98, %fd99;
	mul.wide.u32 	%rd38, %r102, 8;
	add.s64 	%rd39, %rd1, %rd38;
	ld.global.f64 	%fd101, [%rd39];
	add.f64 	%fd374, %fd100, %fd101;
	add.s32 	%r350, %r350, 10240;
	add.s32 	%r343, %r343, 10240;
	add.s32 	%r348, %r348, 16;
	setp.ne.s32 	%p9, %r348, 0;
	@%p9 bra 	$L__BB19_33;
	add.s32 	%r352, %r350, -5120;
$L__BB19_35:
	setp.eq.s32 	%p10, %r50, 0;
	@%p10 bra 	$L__BB19_44;
	and.b32  	%r61, %r49, 7;
	setp.lt.u32 	%p11, %r50, 8;
	@%p11 bra 	$L__BB19_38;
	add.s32 	%r110, %r352, %r347;
	mul.wide.u32 	%rd40, %r110, 8;
	add.s64 	%rd41, %rd1, %rd40;
	ld.global.f64 	%fd103, [%rd41];
	add.f64 	%fd104, %fd374, %fd103;
	add.s32 	%r111, %r110, 640;
	mul.wide.u32 	%rd42, %r111, 8;
	add.s64 	%rd43, %rd1, %rd42;
	ld.global.f64 	%fd105, [%rd43];
	add.f64 	%fd106, %fd104, %fd105;
	add.s32 	%r112, %r110, 1280;
	mul.wide.u32 	%rd44, %r112, 8;
	add.s64 	%rd45, %rd1, %rd44;
	ld.global.f64 	%fd107, [%rd45];
	add.f64 	%fd108, %fd106, %fd107;
	add.s32 	%r113, %r110, 1920;
	mul.wide.u32 	%rd46, %r113, 8;
	add.s64 	%rd47, %rd1, %rd46;
	ld.global.f64 	%fd109, [%rd47];
	add.f64 	%fd110, %fd108, %fd109;
	add.s32 	%r114, %r110, 2560;
	mul.wide.u32 	%rd48, %r114, 8;
	add.s64 	%rd49, %rd1, %rd48;
	ld.global.f64 	%fd111, [%rd49];
	add.f64 	%fd112, %fd110, %fd111;
	add.s32 	%r115, %r110, 3200;
	mul.wide.u32 	%rd50, %r115, 8;
	add.s64 	%rd51, %rd1, %rd50;
	ld.global.f64 	%fd113, [%rd51];
	add.f64 	%fd114, %fd112, %fd113;
	add.s32 	%r116, %r110, 3840;
	mul.wide.u32 	%rd52, %r116, 8;
	add.s64 	%rd53, %rd1, %rd52;
	ld.global.f64 	%fd115, [%rd53];
	add.f64 	%fd116, %fd114, %fd115;
	add.s32 	%r117, %r110, 4480;
	mul.wide.u32 	%rd54, %r117, 8;
	add.s64 	%rd55, %rd1, %rd54;
	ld.global.f64 	%fd117, [%rd55];
	add.f64 	%fd374, %fd116, %fd117;
	add.s32 	%r352, %r352, 5120;
$L__BB19_38:
	setp.eq.s32 	%p12, %r61, 0;
	@%p12 bra 	$L__BB19_44;
	setp.lt.u32 	%p13, %r61, 4;
	@%p13 bra 	$L__BB19_41;
	add.s32 	%r118, %r352, %r347;
	mul.wide.u32 	%rd56, %r118, 8;
	add.s64 	%rd57, %rd1, %rd56;
	ld.global.f64 	%fd119, [%rd57];
	add.f64 	%fd120, %fd374, %fd119;
	add.s32 	%r119, %r118, 640;
	mul.wide.u32 	%rd58, %r119, 8;
	add.s64 	%rd59, %rd1, %rd58;
	ld.global.f64 	%fd121, [%rd59];
	add.f64 	%fd122, %fd120, %fd121;
	add.s32 	%r120, %r118, 1280;
	mul.wide.u32 	%rd60, %r120, 8;
	add.s64 	%rd61, %rd1, %rd60;
	ld.global.f64 	%fd123, [%rd61];
	add.f64 	%fd124, %fd122, %fd123;
	add.s32 	%r121, %r118, 1920;
	mul.wide.u32 	%rd62, %r121, 8;
	add.s64 	%rd63, %rd1, %rd62;
	ld.global.f64 	%fd125, [%rd63];
	add.f64 	%fd374, %fd124, %fd125;
	add.s32 	%r352, %r352, 2560;
$L__BB19_41:
	and.b32  	%r122, %r49, 3;
	setp.eq.s32 	%p14, %r122, 0;
	@%p14 bra 	$L__BB19_44;
	add.s32 	%r355, %r352, %r345;
	mul.hi.u32 	%r123, %r344, -858993459;
	cvt.u16.u32 	%rs1, %r123;
	shr.u16 	%rs2, %rs1, 9;
	add.s16 	%rs3, %rs2, 1;
	cvt.u32.u16 	%r124, %rs3;
	and.b32  	%r125, %r124, 3;
	neg.s32 	%r354, %r125;
$L__BB19_43:
	.pragma "nounroll";
	mul.wide.u32 	%rd64, %r355, 8;
	add.s64 	%rd65, %rd1, %rd64;
	ld.global.f64 	%fd126, [%rd65];
	add.f64 	%fd374, %fd374, %fd126;
	add.s32 	%r355, %r355, 640;
	add.s32 	%r354, %r354, 1;
	setp.ne.s32 	%p15, %r354, 0;
	@%p15 bra 	$L__BB19_43;
$L__BB19_44:
	// begin inline asm
	mov.u32 %r126, %laneid;
	// end inline asm
	mov.b64 	%rd66, %fd374;
	mov.b64 	{%r128, %r133}, %rd66;
	mov.b32 	%r134, 1;
	mov.b32 	%r175, 31;
	mov.b32 	%r176, -1;
	// begin inline asm
	shfl.sync.down.b32 %r127, %r128, %r134, %r175, %r176;
	// end inline asm
	// begin inline asm
	shfl.sync.down.b32 %r132, %r133, %r134, %r175, %r176;
	// end inline asm
	mov.b64 	%rd67, {%r127, %r132};
	mov.b64 	%fd127, %rd67;
	setp.gt.s32 	%p16, %r126, 30;
	add.f64 	%fd128, %fd374, %fd127;
	selp.f64 	%fd129, %fd374, %fd128, %p16;
	mov.b64 	%rd68, %fd129;
	mov.b64 	{%r138, %r143}, %rd68;
	mov.b32 	%r144, 2;
	// begin inline asm
	shfl.sync.down.b32 %r137, %r138, %r144, %r175, %r176;
	// end inline asm
	// begin inline asm
	shfl.sync.down.b32 %r142, %r143, %r144, %r175, %r176;
	// end inline asm
	mov.b64 	%rd69, {%r137, %r142};
	mov.b64 	%fd130, %rd69;
	setp.gt.s32 	%p17, %r126, 29;
	add.f64 	%fd131, %fd129, %fd130;
	selp.f64 	%fd132, %fd129, %fd131, %p17;
	mov.b64 	%rd70, %fd132;
	mov.b64 	{%r148, %r153}, %rd70;
	mov.b32 	%r154, 4;
	// begin inline asm
	shfl.sync.down.b32 %r147, %r148, %r154, %r175, %r176;
	// end inline asm
	// begin inline asm
	shfl.sync.down.b32 %r152, %r153, %r154, %r175, %r176;
	// end inline asm
	mov.b64 	%rd71, {%r147, %r152};
	mov.b64 	%fd133, %rd71;
	setp.gt.s32 	%p18, %r126, 27;
	add.f64 	%fd134, %fd132, %fd133;
	selp.f64 	%fd135, %fd132, %fd134, %p18;
	mov.b64 	%rd72, %fd135;
	mov.b64 	{%r158, %r163}, %rd72;
	mov.b32 	%r164, 8;
	// begin inline asm
	shfl.sync.down.b32 %r157, %r158, %r164, %r175, %r176;
	// end inline asm
	// begin inline asm
	shfl.sync.down.b32 %r162, %r163, %r164, %r175, %r176;
	// end inline asm
	mov.b64 	%rd73, {%r157, %r162};
	mov.b64 	%fd136, %rd73;
	setp.gt.s32 	%p19, %r126, 23;
	add.f64 	%fd137, %fd135, %fd136;
	selp.f64 	%fd138, %fd135, %fd137, %p19;
	mov.b64 	%rd74, %fd138;
	mov.b64 	{%r168, %r173}, %rd74;
	mov.b32 	%r174, 16;
	// begin inline asm
	shfl.sync.down.b32 %r167, %r168, %r174, %r175, %r176;
	// end inline asm
	// begin inline asm
	shfl.sync.down.b32 %r172, %r173, %r174, %r175, %r176;
	// end inline asm
	mov.b64 	%rd75, {%r167, %r172};
	mov.b64 	%fd139, %rd75;
	setp.gt.s32 	%p20, %r126, 15;
	add.f64 	%fd37, %fd138, %fd139;
	selp.f64 	%fd375, %fd138, %fd37, %p20;
	setp.ne.s32 	%p21, %r126, 0;
	@%p21 bra 	$L__BB19_46;
	shr.u32 	%r177, %r35, 2;
	and.b32  	%r178, %r177, 248;
	mov.u32 	%r179, _ZZN3cub18CUB_300001_SM_10006detail6reduce18DeviceReduceKernelINS2_10policy_hubIdjN4cuda3std3__44plusIdEEE10Policy1000EN6thrust24THRUST_300001_SM_1000_NS6detail15normal_iteratorINSD_10device_ptrIdEEEEjS9_dNS7_10__identityEEEvT0_PT3_T1_NS0_13GridEvenShareISN_EET2_T4_E12temp_storage;
	add.s32 	%r180, %r179, %r178;
	st.shared.f64 	[%r180+24], %fd37;
$L__BB19_46:
	bar.sync 	0;
	setp.ne.s32 	%p22, %r35, 0;
	@%p22 bra 	$L__BB19_48;
	ld.shared.f64 	%fd140, [_ZZN3cub18CUB_300001_SM_10006detail6reduce18DeviceReduceKernelINS2_10policy_hubIdjN4cuda3std3__44plusIdEEE10Policy1000EN6thrust24THRUST_300001_SM_1000_NS6detail15normal_iteratorINSD_10device_ptrIdEEEEjS9_dNS7_10__identityEEEvT0_PT3_T1_NS0_13GridEvenShareISN_EET2_T4_E12temp_storage+32];
	add.f64 	%fd141, %fd375, %fd140;
	ld.shared.f64 	%fd142, [_ZZN3cub18CUB_300001_SM_10006detail6reduce18DeviceReduceKernelINS2_10policy_hubIdjN4cuda3std3__44plusIdEEE10Policy1000EN6thrust24THRUST_300001_SM_1000_NS6detail15normal_iteratorINSD_10device_ptrIdEEEEjS9_dNS7_10__identityEEEvT0_PT3_T1_NS0_13GridEvenShareISN_EET2_T4_E12temp_storage+40];
	add.f64 	%fd143, %fd141, %fd142;
	ld.shared.f64 	%fd144, [_ZZN3cub18CUB_300001_SM_10006detail6reduce18DeviceReduceKernelINS2_10policy_hubIdjN4cuda3std3__44plusIdEEE10Policy1000EN6thrust24THRUST_300001_SM_1000_NS6detail15normal_iteratorINSD_10device_ptrIdEEEEjS9_dNS7_10__identityEEEvT0_PT3_T1_NS0_13GridEvenShareISN_EET2_T4_E12temp_storage+48];
	add.f64 	%fd145, %fd143, %fd144;
	ld.shared.f64 	%fd146, [_ZZN3cub18CUB_300001_SM_10006detail6reduce18DeviceReduceKernelINS2_10policy_hubIdjN4cuda3std3__44plusIdEEE10Policy1000EN6thrust24THRUST_300001_SM_1000_NS6detail15normal_iteratorINSD_10device_ptrIdEEEEjS9_dNS7_10__identityEEEvT0_PT3_T1_NS0_13GridEvenShareISN_EET2_T4_E12temp_storage+56];
	add.f64 	%fd147, %fd145, %fd146;
	ld.shared.f64 	%fd148, [_ZZN3cub18CUB_300001_SM_10006detail6reduce18DeviceReduceKernelINS2_10policy_hubIdjN4cuda3std3__44plusIdEEE10Policy1000EN6thrust24THRUST_300001_SM_1000_NS6detail15normal_iteratorINSD_10device_ptrIdEEEEjS9_dNS7_10__identityEEEvT0_PT3_T1_NS0_13GridEvenShareISN_EET2_T4_E12temp_storage+64];
	add.f64 	%fd149, %fd147, %fd148;
	ld.shared.f64 	%fd150, [_ZZN3cub18CUB_300001_SM_10006detail6reduce18DeviceReduceKernelINS2_10policy_hubIdjN4cuda3std3__44plusIdEEE10Policy1000EN6thrust24THRUST_300001_SM_1000_NS6detail15normal_iteratorINSD_10device_ptrIdEEEEjS9_dNS7_10__identityEEEvT0_PT3_T1_NS0_13GridEvenShareISN_EET2_T4_E12temp_storage+72];
	add.f64 	%fd151, %fd149, %fd150;
	ld.shared.f64 	%fd152, [_ZZN3cub18CUB_300001_SM_10006detail6reduce18DeviceReduceKernelINS2_10policy_hubIdjN4cuda3std3__44plusIdEEE10Policy1000EN6thrust24THRUST_300001_SM_1000_NS6detail15normal_iteratorINSD_10device_ptrIdEEEEjS9_dNS7_10__identityEEEvT0_PT3_T1_NS0_13GridEvenShareISN_EET2_T4_E12temp_storage+80];
	add.f64 	%fd153, %fd151, %fd152;
	ld.shared.f64 	%fd154, [_ZZN3cub18CUB_300001_SM_10006detail6reduce18DeviceReduceKernelINS2_10policy_hubIdjN4cuda3std3__44plusIdEEE10Policy1000EN6thrust24THRUST_300001_SM_1000_NS6detail15normal_iteratorINSD_10device_ptrIdEEEEjS9_dNS7_10__identityEEEvT0_PT3_T1_NS0_13GridEvenShareISN_EET2_T4_E12temp_storage+88];
	add.f64 	%fd155, %fd153, %fd154;
	ld.shared.f64 	%fd156, [_ZZN3cub18CUB_300001_SM_10006detail6reduce18DeviceReduceKernelINS2_10policy_hubIdjN4cuda3std3__44plusIdEEE10Policy1000EN6thrust24THRUST_300001_SM_1000_NS6detail15normal_iteratorINSD_10device_ptrIdEEEEjS9_dNS7_10__identityEEEvT0_PT3_T1_NS0_13GridEvenShareISN_EET2_T4_E12temp_storage+96];
	add.f64 	%fd157, %fd155, %fd156;
	ld.shared.f64 	%fd158, [_ZZN3cub18CUB_300001_SM_10006detail6reduce18DeviceReduceKernelINS2_10policy_hubIdjN4cuda3std3__44plusIdEEE10Policy1000EN6thrust24THRUST_300001_SM_1000_NS6detail15normal_iteratorINSD_10device_ptrIdEEEEjS9_dNS7_10__identityEEEvT0_PT3_T1_NS0_13GridEvenShareISN_EET2_T4_E12temp_storage+104];
	add.f64 	%fd159, %fd157, %fd158;
	ld.shared.f64 	%fd160, [_ZZN3cub18CUB_300001_SM_10006detail6reduce18DeviceReduceKernelINS2_10policy_hubIdjN4cuda3std3__44plusIdEEE10Policy1000EN6thrust24THRUST_300001_SM_1000_NS6detail15normal_iteratorINSD_10device_ptrIdEEEEjS9_dNS7_10__identityEEEvT0_PT3_T1_NS0_13GridEvenShareISN_EET2_T4_E12temp_storage+112];
	add.f64 	%fd161, %fd159, %fd160;
	ld.shared.f64 	%fd162, [_ZZN3cub18CUB_300001_SM_10006detail6reduce18DeviceReduceKernelINS2_10policy_hubIdjN4cuda3std3__44plusIdEEE10Policy1000EN6thrust24THRUST_300001_SM_1000_NS6detail15normal_iteratorINSD_10device_ptrIdEEEEjS9_dNS7_10__identityEEEvT0_PT3_T1_NS0_13GridEvenShareISN_EET2_T4_E12temp_storage+120];
	add.f64 	%fd163, %fd161, %fd162;
	ld.shared.f64 	%fd164, [_ZZN3cub18CUB_300001_SM_10006detail6reduce18DeviceReduceKernelINS2_10policy_hubIdjN4cuda3std3__44plusIdEEE10Policy1000EN6thrust24THRUST_300001_SM_1000_NS6detail15normal_iteratorINSD_10device_ptrIdEEEEjS9_dNS7_10__identityEEEvT0_PT3_T1_NS0_13GridEvenShareISN_EET2_T4_E12temp_storage+128];
	add.f64 	%fd165, %fd163, %fd164;
	ld.shared.f64 	%fd166, [_ZZN3cub18CUB_300001_SM_10006detail6reduce18DeviceReduceKernelINS2_10policy_hubIdjN4cuda3std3__44plusIdEEE10Policy1000EN6thrust24THRUST_300001_SM_1000_NS6detail15normal_iteratorINSD_10device_ptrIdEEEEjS9_dNS7_10__identityEEEvT0_PT3_T1_NS0_13GridEvenShareISN_EET2_T4_E12temp_storage+136];
	add.f64 	%fd167, %fd165, %fd166;
	ld.shared.f64 	%fd168, [_ZZN3cub18CUB_300001_SM_10006detail6reduce18DeviceReduceKernelINS2_10policy_hubIdjN4cuda3std3__44plusIdEEE10Policy1000EN6thrust24THRUST_300001_SM_1000_NS6detail15normal_iteratorINSD_10device_ptrIdEEEEjS9_dNS7_10__identityEEEvT0_PT3_T1_NS0_13GridEvenShareISN_EET2_T4_E12temp_storage+144];
	add.f64 	%fd169, %fd167, %fd168;
	ld.shared.f64 	%fd170, [_ZZN3cub18CUB_300001_SM_10006detail6reduce18DeviceReduceKernelINS2_10policy_hubIdjN4cuda3std3__44plusIdEEE10Policy1000EN6thrust24THRUST_300001_SM_1000_NS6detail15normal_iteratorINSD_10device_ptrIdEEEEjS9_dNS7_10__identityEEEvT0_PT3_T1_NS0_13GridEvenShareISN_EET2_T4_E12temp_storage+152];
	add.f64 	%fd171, %fd169, %fd170;
	ld.shared.f64 	%fd172, [_ZZN3cub18CUB_300001_SM_10006detail6reduce18DeviceReduceKernelINS2_10policy_hubIdjN4cuda3std3__44plusIdEEE10Policy1000EN6thrust24THRUST_300001_SM_1000_NS6detail15normal_iteratorINSD_10device_ptrIdEEEEjS9_dNS7_10__identityEEEvT0_PT3_T1_NS0_13GridEvenShareISN_EET2_T4_E12temp_storage+160];
	add.f64 	%fd173, %fd171, %fd172;
	ld.shared.f64 	%fd174, [_ZZN3cub18CUB_300001_SM_10006detail6reduce18DeviceReduceKernelINS2_10policy_hubIdjN4cuda3std3__44plusIdEEE10Policy1000EN6thrust24THRUST_300001_SM_1000_NS6detail15normal_iteratorINSD_10device_ptrIdEEEEjS9_dNS7_10__identityEEEvT0_PT3_T1_NS0_13GridEvenShareISN_EET2_T4_E12temp_storage+168];
	add.f64 	%fd175, %fd173, %fd174;
	ld.shared.f64 	%fd176, [_ZZN3cub18CUB_300001_SM_10006detail6reduce18DeviceReduceKernelINS2_10policy_hubIdjN4cuda3std3__44plusIdEEE10Policy1000EN6thrust24THRUST_300001_SM_1000_NS6detail15normal_iteratorINSD_10device_ptrIdEEEEjS9_dNS7_10__identityEEEvT0_PT3_T1_NS0_13GridEvenShareISN_EET2_T4_E12temp_storage+176];
	add.f64 	%fd375, %fd175, %fd176;
$L__BB19_48:
	mov.u32 	%r333, %tid.x;
	setp.ne.s32 	%p68, %r333, 0;
	@%p68 bra 	$L__BB19_50;
	ld.param.u64 	%rd159, [_ZN3cub18CUB_300001_SM_10006detail6reduce18DeviceReduceKernelINS2_10policy_hubIdjN4cuda3std3__44plusIdEEE10Policy1000EN6thrust24THRUST_300001_SM_1000_NS6detail15normal_iteratorINSD_10device_ptrIdEEEEjS9_dNS7_10__identityEEEvT0_PT3_T1_NS0_13GridEvenShareISN_EET2_T4__param_1];
	cvta.to.global.u64 	%rd156, %rd159;
	mul.wide.u32 	%rd157, %r3, 8;
	add.s64 	%rd158, %rd156, %rd157;
	st.global.f64 	[%rd158], %fd375;
$L__BB19_50:
	ret;

}
	// .globl	_ZN3cub18CUB_300001_SM_10006detail6reduce28DeviceReduceSingleTileKernelINS2_10policy_hubIdjN4cuda3std3__44plusIdEEE10Policy1000EPdSC_iS9_ddNS7_10__identityEEEvT0_T1_T2_T3_T4_T6_
.visible .entry _ZN3cub18CUB_300001_SM_10006detail6reduce28DeviceReduceSingleTileKernelINS2_10policy_hubIdjN4cuda3std3__44plusIdEEE10Policy1000EPdSC_iS9_ddNS7_10__identityEEEvT0_T1_T2_T3_T4_T6_(
	.param .u64 .ptr .align 1 _ZN3cub18CUB_300001_SM_10006detail6reduce28DeviceReduceSingleTileKernelINS2_10policy_hubIdjN4cuda3std3__44plusIdEEE10Policy1000EPdSC_iS9_ddNS7_10__identityEEEvT0_T1_T2_T3_T4_T6__param_0,
	.param .u64 .ptr .align 1 _ZN3cub18CUB_300001_SM_10006detail6reduce28DeviceReduceSingleTileKernelINS2_10policy_hubIdjN4cuda3std3__44plusIdEEE10Policy1000EPdSC_iS9_ddNS7_10__identityEEEvT0_T1_T2_T3_T4_T6__param_1,
	.param .u32 _ZN3cub18CUB_300001_SM_10006detail6reduce28DeviceReduceSingleTileKernelINS2_10policy_hubIdjN4cuda3std3__44plusIdEEE10Policy1000EPdSC_iS9_ddNS7_10__identityEEEvT0_T1_T2_T3_T4_T6__param_2,
	.param .align 1 .b8 _ZN3cub18CUB_300001_SM_10006detail6reduce28DeviceReduceSingleTileKernelINS2_10policy_hubIdjN4cuda3std3__44plusIdEEE10Policy1000EPdSC_iS9_ddNS7_10__identityEEEvT0_T1_T2_T3_T4_T6__param_3[1],
	.param .f64 _ZN3cub18CUB_300001_SM_10006detail6reduce28DeviceReduceSingleTileKernelINS2_10policy_hubIdjN4cuda3std3__44plusIdEEE10Policy1000EPdSC_iS9_ddNS7_10__identityEEEvT0_T1_T2_T3_T4_T6__param_4,
	.param .align 1 .b8 _ZN3cub18CUB_300001_SM_10006detail6reduce28DeviceReduceSingleTileKernelINS2_10policy_hubIdjN4cuda3std3__44plusIdEEE10Policy1000EPdSC_iS9_ddNS7_10__identityEEEvT0_T1_T2_T3_T4_T6__param_5[1]
)
.maxntid 640
.minnctapersm 1
{
	.reg .pred 	%p<62>;
	.reg .b32 	%r<239>;
	.reg .b64 	%rd<109>;
	.reg .b64 	%fd<264>;
	// demoted variable
	.shared .align 8 .b8 _ZZN3cub18CUB_300001_SM_10006detail6reduce28DeviceReduceSingleTileKernelINS2_10policy_hubIdjN4cuda3std3__44plusIdEEE10Policy1000EPdSC_iS9_ddNS7_10__identityEEEvT0_T1_T2_T3_T4_T6_E12temp_storage[192];
	ld.param.u64 	%rd9, [_ZN3cub18CUB_300001_SM_10006detail6reduce28DeviceReduceSingleTileKernelINS2_10policy_hubIdjN4cuda3std3__44plusIdEEE10Policy1000EPdSC_iS9_ddNS7_10__identityEEEvT0_T1_T2_T3_T4_T6__param_0];
	ld.param.u64 	%rd10, [_ZN3cub18CUB_300001_SM_10006detail6reduce28DeviceReduceSingleTileKernelINS2_10policy_hubIdjN4cuda3std3__44plusIdEEE10Policy1000EPdSC_iS9_ddNS7_10__identityEEEvT0_T1_T2_T3_T4_T6__param_1];
	ld.param.u32 	%r36, [_ZN3cub18CUB_300001_SM_10006detail6reduce28DeviceReduceSingleTileKernelINS2_10policy_hubIdjN4cuda3std3__44plusIdEEE10Policy1000EPdSC_iS9_ddNS7_10__identityEEEvT0_T1_T2_T3_T4_T6__param_2];
	ld.param.f64 	%fd30, [_ZN3cub18CUB_300001_SM_10006detail6reduce28DeviceReduceSingleTileKernelINS2_10policy_hubIdjN4cuda3std3__44plusIdEEE10Policy1000EPdSC_iS9_ddNS7_10__identityEEEvT0_T1_T2_T3_T4_T6__param_4];
	cvta.to.global.u64 	%rd1, %rd10;
	setp.ne.s32 	%p1, %r36, 0;
	@%p1 bra 	$L__BB20_3;
	mov.u32 	%r225, %tid.x;
	setp.ne.s32 	%p61, %r225, 0;
	@%p61 bra 	$L__BB20_39;
	st.global.f64 	[%rd1], %fd30;
	bra.uni 	$L__BB20_39;
$L__BB20_3:
	setp.gt.s32 	%p2, %r36, 5119;
	@%p2 bra 	$L__BB20_21;
	mov.u32 	%r1, %tid.x;
	setp.ge.s32 	%p19, %r1, %r36;
	mov.f64 	%fd255, 0d0000000000000000;
	mov.u32 	%r229, %r1;
	@%p19 bra 	$L__BB20_6;
	mul.wide.u32 	%rd74, %r1, 8;
	add.s64 	%rd73, %rd9, %rd74;
	// begin inline asm
	ld.global.nc.u64 %rd72, [%rd73];
	// end inline asm
	mov.b64 	%fd255, %rd72;
	add.s32 	%r229, %r1, 640;
$L__BB20_6:
	setp.ge.s32 	%p20, %r229, %r36;
	@%p20 bra 	$L__BB20_12;
	not.b32 	%r101, %r229;
	add.s32 	%r4, %r36, %r101;
	mul.hi.u32 	%r102, %r4, -858993459;
	shr.u32 	%r103, %r102, 9;
	add.s32 	%r5, %r103, 1;
	and.b32  	%r104, %r103, 3;
	setp.eq.s32 	%p21, %r104, 3;
	@%p21 bra 	$L__BB20_10;
	mul.wide.u32 	%rd75, %r229, 8;
	add.s64 	%rd107, %rd9, %rd75;
	and.b32  	%r105, %r5, 3;
	neg.s32 	%r227, %r105;
$L__BB20_9:
	.pragma "nounroll";
	// begin inline asm
	ld.global.nc.u64 %rd76, [%rd107];
	// end inline asm
	mov.b64 	%fd121, %rd76;
	add.f64 	%fd255, %fd255, %fd121;
	add.s32 	%r229, %r229, 640;
	add.s64 	%rd107, %rd107, 5120;
	add.s32 	%r227, %r227, 1;
	setp.ne.s32 	%p22, %r227, 0;
	@%p22 bra 	$L__BB20_9;
$L__BB20_10:
	setp.lt.u32 	%p23, %r4, 1920;
	@%p23 bra 	$L__BB20_12;
$L__BB20_11:
	mul.wide.s32 	%rd86, %r229, 8;
	add.s64 	%rd79, %rd9, %rd86;
	// begin inline asm
	ld.global.nc.u64 %rd78, [%rd79];
	// end inline asm
	mov.b64 	%fd122, %rd78;
	add.f64 	%fd123, %fd255, %fd122;
	add.s64 	%rd81, %rd79, 5120;
	// begin inline asm
	ld.global.nc.u64 %rd80, [%rd81];
	// end inline asm
	mov.b64 	%fd124, %rd80;
	add.f64 	%fd125, %fd123, %fd124;
	add.s64 	%rd83, %rd79, 10240;
	// begin inline asm
	ld.global.nc.u64 %rd82, [%rd83];
	// end inline asm
	mov.b64 	%fd126, %rd82;
	add.f64 	%fd127, %fd125, %fd126;
	add.s64 	%rd85, %rd79, 15360;
	// begin inline asm
	ld.global.nc.u64 %rd84, [%rd85];
	// end inline asm
	mov.b64 	%fd128, %rd84;
	add.f64 	%fd255, %fd127, %fd128;
	add.s32 	%r229, %r229, 2560;
	setp.lt.s32 	%p24, %r229, %r36;
	@%p24 bra 	$L__BB20_11;
$L__BB20_12:
	setp.lt.s32 	%p25, %r36, 640;
	@%p25 bra 	$L__BB20_17;
	// begin inline asm
	mov.u32 %r169, %laneid;
	// end inline asm
	mov.b64 	%rd97, %fd255;
	mov.b64 	{%r171, %r176}, %rd97;
	mov.b32 	%r177, 1;
	mov.b32 	%r218, 31;
	mov.b32 	%r219, -1;
	// begin inline asm
	shfl.sync.down.b32 %r170, %r171, %r177, %r218, %r219;
	// end inline asm
	// begin inline asm
	shfl.sync.down.b32 %r175, %r176, %r177, %r218, %r219;
	// end inline asm
	mov.b64 	%rd98, {%r170, %r175};
	mov.b64 	%fd199, %rd98;
	setp.gt.s32 	%p53, %r169, 30;
	add.f64 	%fd200, %fd255, %fd199;
	selp.f64 	%fd201, %fd255, %fd200, %p53;
	mov.b64 	%rd99, %fd201;
	mov.b64 	{%r181, %r186}, %rd99;
	mov.b32 	%r187, 2;
	// begin inline asm
	shfl.sync.down.b32 %r180, %r181, %r187, %r218, %r219;
	// end inline asm
	// begin inline asm
	shfl.sync.down.b32 %r185, %r186, %r187, %r218, %r219;
	// end inline asm
	mov.b64 	%rd100, {%r180, %r185};
	mov.b64 	%fd202, %rd100;
	setp.gt.s32 	%p54, %r169, 29;
	add.f64 	%fd203, %fd201, %fd202;
	selp.f64 	%fd204, %fd201, %fd203, %p54;
	mov.b64 	%rd101, %fd204;
	mov.b64 	{%r191, %r196}, %rd101;
	mov.b32 	%r197, 4;
	// begin inline asm
	shfl.sync.down.b32 %r190, %r191, %r197, %r218, %r219;
	// end inline asm
	// begin inline asm
	shfl.sync.down.b32 %r195, %r196, %r197, %r218, %r219;
	// end inline asm
	mov.b64 	%rd102, {%r190, %r195};
	mov.b64 	%fd205, %rd102;
	setp.gt.s32 	%p55, %r169, 27;
	add.f64 	%fd206, %fd204, %fd205;
	selp.f64 	%fd207, %fd204, %fd206, %p55;
	mov.b64 	%rd103, %fd207;
	mov.b64 	{%r201, %r206}, %rd103;
	mov.b32 	%r207, 8;
	// begin inline asm
	shfl.sync.down.b32 %r200, %r201, %r207, %r218, %r219;
	// end inline asm
	// begin inline asm
	shfl.sync.down.b32 %r205, %r206, %r207, %r218, %r219;
	// end inline asm
	mov.b64 	%rd104, {%r200, %r205};
	mov.b64 	%fd208, %rd104;
	setp.gt.s32 	%p56, %r169, 23;
	add.f64 	%fd209, %fd207, %fd208;
	selp.f64 	%fd210, %fd207, %fd209, %p56;
	mov.b64 	%rd105, %fd210;
	mov.b64 	{%r211, %r216}, %rd105;
	mov.b32 	%r217, 16;
	// begin inline asm
	shfl.sync.down.b32 %r210, %r211, %r217, %r218, %r219;
	// end inline asm
	// begin inline asm
	shfl.sync.down.b32 %r215, %r216, %r217, %r218, %r219;
	// end inline asm
	mov.b64 	%rd106, {%r210, %r215};
	mov.b64 	%fd211, %rd106;
	setp.gt.s32 	%p57, %r169, 15;
	add.f64 	%fd10, %fd210, %fd211;
	selp.f64 	%fd263, %fd210, %fd10, %p57;
	setp.ne.s32 	%p58, %r169, 0;
	@%p58 bra 	$L__BB20_15;
	shr.u32 	%r220, %r1, 2;
	and.b32  	%r221, %r220, 248;
	mov.u32 	%r222, _ZZN3cub18CUB_300001_SM_10006detail6reduce28DeviceReduceSingleTileKernelINS2_10policy_hubIdjN4cuda3std3__44plusIdEEE10Policy1000EPdSC_iS9_ddNS7_10__identityEEEvT0_T1_T2_T3_T4_T6_E12temp_storage;
	add.s32 	%r223, %r222, %r221;
	st.shared.f64 	[%r223+24], %fd10;
$L__BB20_15:
	bar.sync 	0;
	setp.ne.s32 	%p59, %r1, 0;
	@%p59 bra 	$L__BB20_37;
	ld.shared.f64 	%fd212, [_ZZN3cub18CUB_300001_SM_10006detail6reduce28DeviceReduceSingleTileKernelINS2_10policy_hubIdjN4cuda3std3__44plusIdEEE10Policy1000EPdSC_iS9_ddNS7_10__identityEEEvT0_T1_T2_T3_T4_T6_E12temp_storage+32];
	add.f64 	%fd213, %fd263, %fd212;
	ld.shared.f64 	%fd214, [_ZZN3cub18CUB_300001_SM_10006detail6reduce28DeviceReduceSingleTileKernelINS2_10policy_hubIdjN4cuda3std3__44plusIdEEE10Policy1000EPdSC_iS9_ddNS7_10__identityEEEvT0_T1_T2_T3_T4_T6_E12temp_storage+40];
	add.f64 	%fd215, %fd213, %fd214;
	ld.shared.f64 	%fd216, [_ZZN3cub18CUB_300001_SM_10006detail6reduce28DeviceReduceSingleTileKernelINS2_10policy_hubIdjN4cuda3std3__44plusIdEEE10Policy1000EPdSC_iS9_ddNS7_10__identityEEEvT0_T1_T2_T3_T4_T6_E12temp_storage+48];
	add.f64 	%fd217, %fd215, %fd216;
	ld.shared.f64 	%fd218, [_ZZN3cub18CUB_300001_SM_10006detail6reduce28DeviceReduceSingleTileKernelINS2_10policy_hubIdjN4cuda3std3__44plusIdEEE10Policy1000EPdSC_iS9_ddNS7_10__identityEEEvT0_T1_T2_T3_T4_T6_E12temp_storage+56];
	add.f64 	%fd219, %fd217, %fd218;
	ld.shared.f64 	%fd220, [_ZZN3cub18CUB_300001_SM_10006detail6reduce28DeviceReduceSingleTileKernelINS2_10policy_hubIdjN4cuda3std3__44plusIdEEE10Policy1000EPdSC_iS9_ddNS7_10__identityEEEvT0_T1_T2_T3_T4_T6_E12temp_storage+64];
	add.f64 	%fd221, %fd219, %fd220;
	ld.shared.f64 	%fd222, [_ZZN3cub18CUB_300001_SM_10006detail6reduce28DeviceReduceSingleTileKernelINS2_10policy_hubIdjN4cuda3std3__44plusIdEEE10Policy1000EPdSC_iS9_ddNS7_10__identityEEEvT0_T1_T2_T3_T4_T6_E12temp_storage+72];
	add.f64 	%fd223, %fd221, %fd222;
	ld.shared.f64 	%fd224, [_ZZN3cub18CUB_300001_SM_10006detail6reduce28DeviceReduceSingleTileKernelINS2_10policy_hubIdjN4cuda3std3__44plusIdEEE10Policy1000EPdSC_iS9_ddNS7_10__identityEEEvT0_T1_T2_T3_T4_T6_E12temp_storage+80];
	add.f64 	%fd225, %fd223, %fd224;
	ld.shared.f64 	%fd226, [_ZZN3cub18CUB_300001_SM_10006detail6reduce28DeviceReduceSingleTileKernelINS2_10policy_hubIdjN4cuda3std3__44plusIdEEE10Policy1000EPdSC_iS9_ddNS7_10__identityEEEvT0_T1_T2_T3_T4_T6_E12temp_storage+88];
	add.f64 	%fd227, %fd225, %fd226;
	ld.shared.f64 	%fd228, [_ZZN3cub18CUB_300001_SM_10006detail6reduce28DeviceReduceSingleTileKernelINS2_10policy_hubIdjN4cuda3std3__44plusIdEEE10Policy1000EPdSC_iS9_ddNS7_10__identityEEEvT0_T1_T2_T3_T4_T6_E12temp_storage+96];
	add.f64 	%fd229, %fd227, %fd228;
	ld.shared.f64 	%fd230, [_ZZN3cub18CUB_300001_SM_10006detail6reduce28DeviceReduceSingleTileKernelINS2_10policy_hubIdjN4cuda3std3__44plusIdEEE10Policy1000EPdSC_iS9_ddNS7_10__identityEEEvT0_T1_T2_T3_T4_T6_E12temp_storage+104];
	add.f64 	%fd231, %fd229, %fd230;
	ld.shared.f64 	%fd232, [_ZZN3cub18CUB_300001_SM_10006detail6reduce28DeviceReduceSingleTileKernelINS2_10policy_hubIdjN4cuda3std3__44plusIdEEE10Policy1000EPdSC_iS9_ddNS7_10__identityEEEvT0_T1_T2_T3_T4_T6_E12temp_storage+112];
	add.f64 	%fd233, %fd231, %fd232;
	ld.shared.f64 	%fd234, [_ZZN3cub18CUB_300001_SM_10006detail6reduce28DeviceReduceSingleTileKernelINS2_10policy_hubIdjN4cuda3std3__44plusIdEEE10Policy1000EPdSC_iS9_ddNS7_10__identityEEEvT0_T1_T2_T3_T4_T6_E12temp_storage+120];
	add.f64 	%fd235, %fd233, %fd234;
	ld.shared.f64 	%fd236, [_ZZN3cub18CUB_300001_SM_10006detail6reduce28DeviceReduceSingleTileKernelINS2_10policy_hubIdjN4cuda3std3__44plusIdEEE10Policy1000EPdSC_iS9_ddNS7_10__identityEEEvT0_T1_T2_T3_T4_T6_E12temp_storage+128];
	add.f64 	%fd237, %fd235, %fd236;
	ld.shared.f64 	%fd238, [_ZZN3cub18CUB_300001_SM_10006detail6reduce28DeviceReduceSingleTileKernelINS2_10policy_hubIdjN4cuda3std3__44plusIdEEE10Policy1000EPdSC_iS9_ddNS7_10__identityEEEvT0_T1_T2_T3_T4_T6_E12temp_storage+136];
	add.f64 	%fd239, %fd237, %fd238;
	ld.shared.f64 	%fd240, [_ZZN3cub18CUB_300001_SM_10006detail6reduce28DeviceReduceSingleTileKernelINS2_10policy_hubIdjN4cuda3std3__44plusIdEEE10Policy1000EPdSC_iS9_ddNS7_10__identityEEEvT0_T1_T2_T3_T4_T6_E12temp_storage+144];
	add.f64 	%fd241, %fd239, %fd240;
	ld.shared.f64 	%fd242, [_ZZN3cub18CUB_300001_SM_10006detail6reduce28DeviceReduceSingleTileKernelINS2_10policy_hubIdjN4cuda3std3__44plusIdEEE10Policy1000EPdSC_iS9_ddNS7_10__identityEEEvT0_T1_T2_T3_T4_T6_E12temp_storage+152];
	add.f64 	%fd243, %fd241, %fd242;
	ld.shared.f64 	%fd244, [_ZZN3cub18CUB_300001_SM_10006detail6reduce28DeviceReduceSingleTileKernelINS2_10policy_hubIdjN4cuda3std3__44plusIdEEE10Policy1000EPdSC_iS9_ddNS7_10__identityEEEvT0_T1_T2_T3_T4_T6_E12temp_storage+160];
	add.f64 	%fd245, %fd243, %fd244;
	ld.shared.f64 	%fd246, [_ZZN3cub18CUB_300001_SM_10006detail6reduce28DeviceReduceSingleTileKernelINS2_10policy_hubIdjN4cuda3std3__44plusIdEEE10Policy1000EPdSC_iS9_ddNS7_10__identityEEEvT0_T1_T2_T3_T4_T6_E12temp_storage+168];
	add.f64 	%fd247, %fd245, %fd246;
	ld.shared.f64 	%fd248, [_ZZN3cub18CUB_300001_SM_10006detail6reduce28DeviceReduceSingleTileKernelINS2_10policy_hubIdjN4cuda3std3__44plusIdEEE10Policy1000EPdSC_iS9_ddNS7_10__identityEEEvT0_T1_T2_T3_T4_T6_E12temp_storage+176];
	add.f64 	%fd263, %fd247, %fd248;
	bra.uni 	$L__BB20_37;
$L__BB20_17:
	// begin inline asm
	mov.u32 %r106, %laneid;
	// end inline asm
	and.b32  	%r157, %r1, 992;
	add.s32 	%r158, %r157, 32;
	setp.gt.s32 	%p26, %r158, %r36;
	not.b32 	%r159, %r157;
	add.s32 	%r160, %r36, %r159;
	selp.b32 	%r155, %r160, 31, %p26;
	mov.b64 	%rd87, %fd255;
	mov.b64 	{%r108, %r113}, %rd87;
	mov.b32 	%r114, 1;
	mov.b32 	%r156, -1;
	// begin inline asm
	shfl.sync.down.b32 %r107, %r108, %r114, %r155, %r156;
	// end inline asm
	// begin inline asm
	shfl.sync.down.b32 %r112, %r113, %r114, %r155, %r156;
	// end inline asm
	mov.b64 	%rd88, {%r107, %r112};
	mov.b64 	%fd129, %rd88;
	setp.lt.s32 	%p27, %r106, %r155;
	add.f64 	%fd130, %fd255, %fd129;
	selp.f64 	%fd131, %fd130, %fd255, %p27;
	mov.b64 	%rd89, %fd131;
	mov.b64 	{%r118, %r123}, %rd89;
	mov.b32 	%r124, 2;
	// begin inline asm
	shfl.sync.down.b32 %r117, %r118, %r124, %r155, %r156;
	// end inline asm
	// begin inline asm
	shfl.sync.down.b32 %r122, %r123, %r124, %r155, %r156;
	// end inline asm
	mov.b64 	%rd90, {%r117, %r122};
	mov.b64 	%fd132, %rd90;
	add.s32 	%r161, %r106, 2;
	setp.gt.s32 	%p28, %r161, %r155;
	add.f64 	%fd133, %fd131, %fd132;
	selp.f64 	%fd134, %fd131, %fd133, %p28;
	mov.b64 	%rd91, %fd134;
	mov.b64 	{%r128, %r133}, %rd91;
	mov.b32 	%r134, 4;
	// begin inline asm
	shfl.sync.down.b32 %r127, %r128, %r134, %r155, %r156;
	// end inline asm
	// begin inline asm
	shfl.sync.down.b32 %r132, %r133, %r134, %r155, %r156;
	// end inline asm
	mov.b64 	%rd92, {%r127, %r132};
	mov.b64 	%fd135, %rd92;
	add.s32 	%r162, %r106, 4;
	setp.gt.s32 	%p29, %r162, %r155;
	add.f64 	%fd136, %fd134, %fd135;
	selp.f64 	%fd137, %fd134, %fd136, %p29;
	mov.b64 	%rd93, %fd137;
	mov.b64 	{%r138, %r143}, %rd93;
	mov.b32 	%r144, 8;
	// begin inline asm
	shfl.sync.down.b32 %r137, %r138, %r144, %r155, %r156;
	// end inline asm
	// begin inline asm
	shfl.sync.down.b32 %r142, %r143, %r144, %r155, %r156;
	// end inline asm
	mov.b64 	%rd94, {%r137, %r142};
	mov.b64 	%fd138, %rd94;
	add.s32 	%r163, %r106, 8;
	setp.gt.s32 	%p30, %r163, %r155;
	add.f64 	%fd139, %fd137, %fd138;
	selp.f64 	%fd140, %fd137, %fd139, %p30;
	mov.b64 	%rd95, %fd140;
	mov.b64 	{%r148, %r153}, %rd95;
	mov.b32 	%r154, 16;
	// begin inline asm
	shfl.sync.down.b32 %r147, %r148, %r154, %r155, %r156;
	// end inline asm
	// begin inline asm
	shfl.sync.down.b32 %r152, %r153, %r154, %r155, %r156;
	// end inline asm
	mov.b64 	%rd96, {%r147, %r152};
	mov.b64 	%fd141, %rd96;
	add.s32 	%r164, %r106, 16;
	setp.gt.s32 	%p31, %r164, %r155;
	add.f64 	%fd142, %fd140, %fd141;
	selp.f64 	%fd263, %fd140, %fd142, %p31;
	setp.ne.s32 	%p32, %r106, 0;
	@%p32 bra 	$L__BB20_19;
	shr.u32 	%r165, %r1, 2;
	and.b32  	%r166, %r165, 248;
	mov.u32 	%r167, _ZZN3cub18CUB_300001_SM_10006detail6reduce28DeviceReduceSingleTileKernelINS2_10policy_hubIdjN4cuda3std3__44plusIdEEE10Policy1000EPdSC_iS9_ddNS7_10__identityEEEvT0_T1_T2_T3_T4_T6_E12temp_storage;
	add.s32 	%r168, %r167, %r166;
	st.shared.f64 	[%r168+24], %fd263;
$L__BB20_19:
	bar.sync 	0;
	setp.ne.s32 	%p33, %r1, 0;
	@%p33 bra 	$L__BB20_37;
	setp.gt.s32 	%p34, %r36, 32;
	ld.shared.f64 	%fd143, [_ZZN3cub18CUB_300001_SM_10006detail6reduce28DeviceReduceSingleTileKernelINS2_10policy_hubIdjN4cuda3std3__44plusIdEEE10Policy1000EPdSC_iS9_ddNS7_10__identityEEEvT0_T1_T2_T3_T4_T6_E12temp_storage+32];
	add.f64 	%fd144, %fd263, %fd143;
	selp.f64 	%fd145, %fd144, %fd263, %p34;
	setp.gt.s32 	%p35, %r36, 64;
	ld.shared.f64 	%fd146, [_ZZN3cub18CUB_300001_SM_10006detail6reduce28DeviceReduceSingleTileKernelINS2_10policy_hubIdjN4cuda3std3__44plusIdEEE10Policy1000EPdSC_iS9_ddNS7_10__identityEEEvT0_T1_T2_T3_T4_T6_E12temp_storage+40];
	add.f64 	%fd147, %fd146, %fd145;
	selp.f64 	%fd148, %fd147, %fd145, %p35;
	setp.gt.s32 	%p36, %r36, 96;
	ld.shared.f64 	%fd149, [_ZZN3cub18CUB_300001_SM_10006detail6reduce28DeviceReduceSingleTileKernelINS2_10policy_hubIdjN4cuda3std3__44plusIdEEE10Policy1000EPdSC_iS9_ddNS7_10__identityEEEvT0_T1_T2_T3_T4_T6_E12temp_storage+48];
	add.f64 	%fd150, %fd149, %fd148;
	selp.f64 	%fd151, %fd150, %fd148, %p36;
	setp.gt.s32 	%p37, %r36, 128;
	ld.shared.f64 	%fd152, [_ZZN3cub18CUB_300001_SM_10006detail6reduce28DeviceReduceSingleTileKernelINS2_10policy_hubIdjN4cuda3std3__44plusIdEEE10Policy1000EPdSC_iS9_ddNS7_10__identityEEEvT0_T1_T2_T3_T4_T6_E12temp_storage+56];
	add.f64 	%fd153, %fd152, %fd151;
	selp.f64 	%fd154, %fd153, %fd151, %p37;
	setp.gt.s32 	%p38, %r36, 160;
	ld.shared.f64 	%fd155, [_ZZN3cub18CUB_300001_SM_10006detail6reduce28DeviceReduceSingleTileKernelINS2_10policy_hubIdjN4cuda3std3__44plusIdEEE10Policy1000EPdSC_iS9_ddNS7_10__identityEEEvT0_T1_T2_T3_T4_T6_E12temp_storage+64];
	add.f64 	%fd156, %fd155, %fd154;
	selp.f64 	%fd157, %fd156, %fd154, %p38;
	setp.gt.s32 	%p39, %r36, 192;
	ld.shared.f64 	%fd158, [_ZZN3cub18CUB_300001_SM_10006detail6reduce28DeviceReduceSingleTileKernelINS2_10policy_hubIdjN4cuda3std3__44plusIdEEE10Policy1000EPdSC_iS9_ddNS7_10__identityEEEvT0_T1_T2_T3_T4_T6_E12temp_storage+72];
	add.f64 	%fd159, %fd158, %fd157;
	selp.f64 	%fd160, %fd159, %fd157, %p39;
	setp.gt.s32 	%p40, %r36, 224;
	ld.shared.f64 	%fd161, [_ZZN3cub18CUB_300001_SM_10006detail6reduce28DeviceReduceSingleTileKernelINS2_10policy_hubIdjN4cuda3std3__44plusIdEEE10Policy1000EPdSC_iS9_ddNS7_10__identityEEEvT0_T1_T2_T3_T4_T6_E12temp_storage+80];
	add.f64 	%fd162, %fd161, %fd160;
	selp.f64 	%fd163, %fd162, %fd160, %p40;
	setp.gt.s32 	%p41, %r36, 256;
	ld.shared.f64 	%fd164, [_ZZN3cub18CUB_300001_SM_10006detail6reduce28DeviceReduceSingleTileKernelINS2_10policy_hubIdjN4cuda3std3__44plusIdEEE10Policy1000EPdSC_iS9_ddNS7_10__identityEEEvT0_T1_T2_T3_T4_T6_E12temp_storage+88];
	add.f64 	%fd165, %fd164, %fd163;
	selp.f64 	%fd166, %fd165, %fd163, %p41;
	setp.gt.s32 	%p42, %r36, 288;
	ld.shared.f64 	%fd167, [_ZZN3cub18CUB_300001_SM_10006detail6reduce28DeviceReduceSingleTileKernelINS2_10policy_hubIdjN4cuda3std3__44plusIdEEE10Policy1000EPdSC_iS9_ddNS7_10__identityEEEvT0_T1_T2_T3_T4_T6_E12temp_storage+96];
	add.f64 	%fd168, %fd167, %fd166;
	selp.f64 	%fd169, %fd168, %fd166, %p42;
	setp.gt.s32 	%p43, %r36, 320;
	ld.shared.f64 	%fd170, [_ZZN3cub18CUB_300001_SM_10006detail6reduce28DeviceReduceSingleTileKernelINS2_10policy_hubIdjN4cuda3std3__44plusIdEEE10Policy1000EPdSC_iS9_ddNS7_10__identityEEEvT0_T1_T2_T3_T4_T6_E12temp_storage+104];
	add.f64 	%fd171, %fd170, %fd169;
	selp.f64 	%fd172, %fd171, %fd169, %p43;
	setp.gt.s32 	%p44, %r36, 352;
	ld.shared.f64 	%fd173, [_ZZN3cub18CUB_300001_SM_10006detail6reduce28DeviceReduceSingleTileKernelINS2_10policy_hubIdjN4cuda3std3__44plusIdEEE10Policy1000EPdSC_iS9_ddNS7_10__identityEEEvT0_T1_T2_T3_T4_T6_E12temp_storage+112];
	add.f64 	%fd174, %fd173, %fd172;
	selp.f64 	%fd175, %fd174, %fd172, %p44;
	setp.gt.s32 	%p45, %r36, 384;
	ld.shared.f64 	%fd176, [_ZZN3cub18CUB_300001_SM_10006detail6reduce28DeviceReduceSingleTileKernelINS2_10policy_hubIdjN4cuda3std3__44plusIdEEE10Policy1000EPdSC_iS9_ddNS7_10__identityEEEvT0_T1_T2_T3_T4_T6_E12temp_storage+120];
	add.f64 	%fd177, %fd176, %fd175;
	selp.f64 	%fd178, %fd177, %fd175, %p45;
	setp.gt.s32 	%p46, %r36, 416;
	ld.shared.f64 	%fd179, [_ZZN3cub18CUB_300001_SM_10006detail6reduce28DeviceReduceSingleTileKernelINS2_10policy_hubIdjN4cuda3std3__44plusIdEEE10Policy1000EPdSC_iS9_ddNS7_10__identityEEEvT0_T1_T2_T3_T4_T6_E12temp_storage+128];
	add.f64 	%fd180, %fd179, %fd178;
	selp.f64 	%fd181, %fd180, %fd178, %p46;
	setp.gt.s32 	%p47, %r36, 448;
	ld.shared.f64 	%fd182, [_ZZN3cub18CUB_300001_SM_10006detail6reduce28DeviceReduceSingleTileKernelINS2_10policy_hubIdjN4cuda3std3__44plusIdEEE10Policy1000EPdSC_iS9_ddNS7_10__identityEEEvT0_T1_T2_T3_T4_T6_E12temp_storage+136];
	add.f64 	%fd183, %fd182, %fd181;
	selp.f64 	%fd184, %fd183, %fd181, %p47;
	setp.gt.s32 	%p48, %r36, 480;
	ld.shared.f64 	%fd185, [_ZZN3cub18CUB_300001_SM_10006detail6reduce28DeviceReduceSingleTileKernelINS2_10policy_hubIdjN4cuda3std3__44plusIdEEE10Policy1000EPdSC_iS9_ddNS7_10__identityEEEvT0_T1_T2_T3_T4_T6_E12temp_storage+144];
	add.f64 	%fd186, %fd185, %fd184;
	selp.f64 	%fd187, %fd186, %fd184, %p48;
	setp.gt.s32 	%p49, %r36, 512;
	ld.shared.f64 	%fd188, [_ZZN3cub18CUB_300001_SM_10006detail6reduce28DeviceReduceSingleTileKernelINS2_10policy_hubIdjN4cuda3std3__44plusIdEEE10Policy1000EPdSC_iS9_ddNS7_10__identityEEEvT0_T1_T2_T3_T4_T6_E12temp_storage+152];
	add.f64 	%fd189, %fd188, %fd187;
	selp.f64 	%fd190, %fd189, %fd187, %p49;
	setp.gt.s32 	%p50, %r36, 544;
	ld.shared.f64 	%fd191, [_ZZN3cub18CUB_300001_SM_10006detail6reduce28DeviceReduceSingleTileKernelINS2_10policy_hubIdjN4cuda3std3__44plusIdEEE10Policy1000EPdSC_iS9_ddNS7_10__identityEEEvT0_T1_T2_T3_T4_T6_E12temp_storage+160];
	add.f64 	%fd192, %fd191, %fd190;
	selp.f64 	%fd193, %fd192, %fd190, %p50;
	setp.gt.s32 	%p51, %r36, 576;
	ld.shared.f64 	%fd194, [_ZZN3cub18CUB_300001_SM_10006detail6reduce28DeviceReduceSingleTileKernelINS2_10policy_hubIdjN4cuda3std3__44plusIdEEE10Policy1000EPdSC_iS9_ddNS7_10__identityEEEvT0_T1_T2_T3_T4_T6_E12temp_storage+168];
	add.f64 	%fd195, %fd194, %fd193;
	selp.f64 	%fd196, %fd195, %fd193, %p51;
	setp.gt.s32 	%p52, %r36, 608;
	ld.shared.f64 	%fd197, [_ZZN3cub18CUB_300001_SM_10006detail6reduce28DeviceReduceSingleTileKernelINS2_10policy_hubIdjN4cuda3std3__44plusIdEEE10Policy1000EPdSC_iS9_ddNS7_10__identityEEEvT0_T1_T2_T3_T4_T6_E12temp_storage+176];
	add.f64 	%fd198, %fd197, %fd196;
	selp.f64 	%fd263, %fd198, %fd196, %p52;
	bra.uni 	$L__BB20_37;
$L__BB20_21:
	mov.u32 	%r14, %tid.x;
	mul.wide.u32 	%rd27, %r14, 8;
	add.s64 	%rd12, %rd9, %rd27;
	// begin inline asm
	ld.global.nc.u64 %rd11, [%rd12];
	// end inline asm
	mov.b64 	%fd31, %rd11;
	add.s64 	%rd14, %rd12, 5120;
	// begin inline asm
	ld.global.nc.u64 %rd13, [%rd14];
	// end inline asm
	mov.b64 	%fd32, %rd13;
	add.s64 	%rd16, %rd12, 10240;
	// begin inline asm
	ld.global.nc.u64 %rd15, [%rd16];
	// end inline asm
	mov.b64 	%fd33, %rd15;
	add.s64 	%rd18, %rd12, 15360;
	// begin inline asm
	ld.global.nc.u64 %rd17, [%rd18];
	// end inline asm
	mov.b64 	%fd34, %rd17;
	add.s64 	%rd20, %rd12, 20480;
	// begin inline asm
	ld.global.nc.u64 %rd19, [%rd20];
	// end inline asm
	mov.b64 	%fd35, %rd19;
	add.s64 	%rd22, %rd12, 25600;
	// begin inline asm
	ld.global.nc.u64 %rd21, [%rd22];
	// end inline asm
	mov.b64 	%fd36, %rd21;
	add.s64 	%rd24, %rd12, 30720;
	// begin inline asm
	ld.global.nc.u64 %rd23, [%rd24];
	// end inline asm
	mov.b64 	%fd37, %rd23;
	add.s64 	%rd26, %rd12, 35840;
	// begin inline asm
	ld.global.nc.u64 %rd25, [%rd26];
	// end inline asm
	mov.b64 	%fd38, %rd25;
	add.f64 	%fd39, %fd31, %fd32;
	add.f64 	%fd40, %fd39, %fd33;
	add.f64 	%fd41, %fd40, %fd34;
	add.f64 	%fd42, %fd41, %fd35;
	add.f64 	%fd43, %fd42, %fd36;
	add.f64 	%fd44, %fd43, %fd37;
	add.f64 	%fd262, %fd44, %fd38;
	setp.lt.u32 	%p3, %r36, 10240;
	mov.b32 	%r232, 5120;
	@%p3 bra 	$L__BB20_25;
	add.s32 	%r15, %r36, -5120;
	mov.b32 	%r232, 5120;
$L__BB20_23:
	mul.wide.s32 	%rd44, %r232, 8;
	add.s64 	%rd29, %rd12, %rd44;
	// begin inline asm
	ld.global.nc.u64 %rd28, [%rd29];
	// end inline asm
	mov.b64 	%fd45, %rd28;
	add.s64 	%rd31, %rd29, 5120;
	// begin inline asm
	ld.global.nc.u64 %rd30, [%rd31];
	// end inline asm
	mov.b64 	%fd46, %rd30;
	add.s64 	%rd33, %rd29, 10240;
	// begin inline asm
	ld.global.nc.u64 %rd32, [%rd33];
	// end inline asm
	mov.b64 	%fd47, %rd32;
	add.s64 	%rd35, %rd29, 15360;
	// begin inline asm
	ld.global.nc.u64 %rd34, [%rd35];
	// end inline asm
	mov.b64 	%fd48, %rd34;
	add.s64 	%rd37, %rd29, 20480;
	// begin inline asm
	ld.global.nc.u64 %rd36, [%rd37];
	// end inline asm
	mov.b64 	%fd49, %rd36;
	add.s64 	%rd39, %rd29, 25600;
	// begin inline asm
	ld.global.nc.u64 %rd38, [%rd39];
	// end inline asm
	mov.b64 	%fd50, %rd38;
	add.s64 	%rd41, %rd29, 30720;
	// begin inline asm
	ld.global.nc.u64 %rd40, [%rd41];
	// end inline asm
	mov.b64 	%fd51, %rd40;
	add.s64 	%rd43, %rd29, 35840;
	// begin inline asm
	ld.global.nc.u64 %rd42, [%rd43];
	// end inline asm
	mov.b64 	%fd52, %rd42;
	add.f64 	%fd53, %fd262, %fd45;
	add.f64 	%fd54, %fd53, %fd46;
	add.f64 	%fd55, %fd54, %fd47;
	add.f64 	%fd56, %fd55, %fd48;
	add.f64 	%fd57, %fd56, %fd49;
	add.f64 	%fd58, %fd57, %fd50;
	add.f64 	%fd59, %fd58, %fd51;
	add.f64 	%fd262, %fd59, %fd52;
	sub.s32 	%r39, %r36, %r232;
	setp.lt.s32 	%p4, %r39, 5120;
	@%p4 bra 	$L__BB20_33;
	add.s32 	%r232, %r232, 5120;
	setp.le.s32 	%p5, %r232, %r15;
	@%p5 bra 	$L__BB20_23;
$L__BB20_25:
	setp.le.s32 	%p6, %r36, %r232;
	@%p6 bra 	$L__BB20_33;
	sub.s32 	%r19, %r36, %r232;
	setp.ge.s32 	%p7, %r14, %r19;
	@%p7 bra 	$L__BB20_33;
	not.b32 	%r40, %r14;
	add.s32 	%r41, %r36, %r40;
	sub.s32 	%r20, %r41, %r232;
	mul.hi.u32 	%r42, %r20, -858993459;
	shr.u32 	%r43, %r42, 9;
	add.s32 	%r21, %r43, 1;
	and.b32  	%r44, %r43, 3;
	setp.eq.s32 	%p8, %r44, 3;
	mov.u32 	%r236, %r14;
	@%p8 bra 	$L__BB20_30;
	add.s32 	%r234, %r14, %r232;
	and.b32  	%r45, %r21, 3;
	neg.s32 	%r233, %r45;
	mov.u32 	%r236, %r14;
$L__BB20_29:
	.pragma "nounroll";
	mul.wide.u32 	%rd47, %r234, 8;
	add.s64 	%rd46, %rd9, %rd47;
	// begin inline asm
	ld.global.nc.u64 %rd45, [%rd46];
	// end inline asm
	mov.b64 	%fd61, %rd45;
	add.f64 	%fd262, %fd262, %fd61;
	add.s32 	%r236, %r236, 640;
	add.s32 	%r234, %r234, 640;
	add.s32 	%r233, %r233, 1;
	setp.ne.s32 	%p9, %r233, 0;
	@%p9 bra 	$L__BB20_29;
$L__BB20_30:
	setp.lt.u32 	%p10, %r20, 1920;
	@%p10 bra 	$L__BB20_33;
	cvt.u64.u32 	%rd48, %r236;
	cvt.u64.u32 	%rd49, %r232;
	add.s64 	%rd50, %rd48, %rd49;
	shl.b64 	%rd51, %rd50, 3;
	add.s64 	%rd52, %rd51, %rd9;
	add.s64 	%rd108, %rd52, 10240;
	add.s32 	%r237, %r236, %r232;
$L__BB20_32:
	mul.wide.u32 	%rd61, %r237, 8;
	add.s64 	%rd54, %rd9, %rd61;
	// begin inline asm
	ld.global.nc.u64 %rd53, [%rd54];
	// end inline asm
	mov.b64 	%fd62, %rd53;
	add.f64 	%fd63, %fd262, %fd62;
	add.s64 	%rd56, %rd108, -5120;
	// begin inline asm
	ld.global.nc.u64 %rd55, [%rd56];
	// end inline asm
	mov.b64 	%fd64, %rd55;
	add.f64 	%fd65, %fd63, %fd64;
	// begin inline asm
	ld.global.nc.u64 %rd57, [%rd108];
	// end inline asm
	mov.b64 	%fd66, %rd57;
	add.f64 	%fd67, %fd65, %fd66;
	add.s64 	%rd60, %rd108, 5120;
	// begin inline asm
	ld.global.nc.u64 %rd59, [%rd60];
	// end inline asm
	mov.b64 	%fd68, %rd59;
	add.f64 	%fd262, %fd67, %fd68;
	add.s32 	%r236, %r236, 2560;
	add.s64 	%rd108, %rd108, 20480;
	add.s32 	%r237, %r237, 2560;
	setp.lt.s32 	%p11, %r236, %r19;
	@%p11 bra 	$L__BB20_32;
$L__BB20_33:
	// begin inline asm
	mov.u32 %r46, %laneid;
	// end inline asm
	mov.b64 	%rd62, %fd262;
	mov.b64 	{%r48, %r53}, %rd62;
	mov.b32 	%r54, 1;
	mov.b32 	%r95, 31;
	mov.b32 	%r96, -1;
	// begin inline asm
	shfl.sync.down.b32 %r47, %r48, %r54, %r95, %r96;
	// end inline asm
	// begin inline asm
	shfl.sync.down.b32 %r52, %r53, %r54, %r95, %r96;
	// end inline asm
	mov.b64 	%rd63, {%r47, %r52};
	mov.b64 	%fd69, %rd63;
	setp.gt.s32 	%p12, %r46, 30;
	add.f64 	%fd70, %fd262, %fd69;
	selp.f64 	%fd71, %fd262, %fd70, %p12;
	mov.b64 	%rd64, %fd71;
	mov.b64 	{%r58, %r63}, %rd64;
	mov.b32 	%r64, 2;
	// begin inline asm
	shfl.sync.down.b32 %r57, %r58, %r64, %r95, %r96;
	// end inline asm
	// begin inline asm
	shfl.sync.down.b32 %r62, %r63, %r64, %r95, %r96;
	// end inline asm
	mov.b64 	%rd65, {%r57, %r62};
	mov.b64 	%fd72, %rd65;
	setp.gt.s32 	%p13, %r46, 29;
	add.f64 	%fd73, %fd71, %fd72;
	selp.f64 	%fd74, %fd71, %fd73, %p13;
	mov.b64 	%rd66, %fd74;
	mov.b64 	{%r68, %r73}, %rd66;
	mov.b32 	%r74, 4;
	// begin inline asm
	shfl.sync.down.b32 %r67, %r68, %r74, %r95, %r96;
	// end inline asm
	// begin inline asm
	shfl.sync.down.b32 %r72, %r73, %r74, %r95, %r96;
	// end inline asm
	mov.b64 	%rd67, {%r67, %r72};
	mov.b64 	%fd75, %rd67;
	setp.gt.s32 	%p14, %r46, 27;
	add.f64 	%fd76, %fd74, %fd75;
	selp.f64 	%fd77, %fd74, %fd76, %p14;
	mov.b64 	%rd68, %fd77;
	mov.b64 	{%r78, %r83}, %rd68;
	mov.b32 	%r84, 8;
	// begin inline asm
	shfl.sync.down.b32 %r77, %r78, %r84, %r95, %r96;
	// end inline asm
	// begin inline asm
	shfl.sync.down.b32 %r82, %r83, %r84, %r95, %r96;
	// end inline asm
	mov.b64 	%rd69, {%r77, %r82};
	mov.b64 	%fd78, %rd69;
	setp.gt.s32 	%p15, %r46, 23;
	add.f64 	%fd79, %fd77, %fd78;
	selp.f64 	%fd80, %fd77, %fd79, %p15;
	mov.b64 	%rd70, %fd80;
	mov.b64 	{%r88, %r93}, %rd70;
	mov.b32 	%r94, 16;
	// begin inline asm
	shfl.sync.down.b32 %r87, %r88, %r94, %r95, %r96;
	// end inline asm
	// begin inline asm
	shfl.sync.down.b32 %r92, %r93, %r94, %r95, %r96;
	// end inline asm
	mov.b64 	%rd71, {%r87, %r92};
	mov.b64 	%fd81, %rd71;
	setp.gt.s32 	%p16, %r46, 15;
	add.f64 	%fd26, %fd80, %fd81;
	selp.f64 	%fd263, %fd80, %fd26, %p16;
	setp.ne.s32 	%p17, %r46, 0;
	@%p17 bra 	$L__BB20_35;
	shr.u32 	%r97, %r14, 2;
	and.b32  	%r98, %r97, 248;
	mov.u32 	%r99, _ZZN3cub18CUB_300001_SM_10006detail6reduce28DeviceReduceSingleTileKernelINS2_10policy_hubIdjN4cuda3std3__44plusIdEEE10Policy1000EPdSC_iS9_ddNS7_10__identityEEEvT0_T1_T2_T3_T4_T6_E12temp_storage;
	add.s32 	%r100, %r99, %r98;
	st.shared.f64 	[%r100+24], %fd26;
$L__BB20_35:
	bar.sync 	0;
	setp.ne.s32 	%p18, %r14, 0;
	@%p18 bra 	$L__BB20_37;
	ld.shared.f64 	%fd82, [_ZZN3cub18CUB_300001_SM_10006detail6reduce28DeviceReduceSingleTileKernelINS2_10policy_hubIdjN4cuda3std3__44plusIdEEE10Policy1000EPdSC_iS9_ddNS7_10__identityEEEvT0_T1_T2_T3_T4_T6_E12temp_storage+32];
	add.f64 	%fd83, %fd263, %fd82;
	ld.shared.f64 	%fd84, [_ZZN3cub18CUB_300001_SM_10006detail6reduce28DeviceReduceSingleTileKernelINS2_10policy_hubIdjN4cuda3std3__44plusIdEEE10Policy1000EPdSC_iS9_ddNS7_10__identityEEEvT0_T1_T2_T3_T4_T6_E12temp_storage+40];
	add.f64 	%fd85, %fd83, %fd84;
	ld.shared.f64 	%fd86, [_ZZN3cub18CUB_300001_SM_10006detail6reduce28DeviceReduceSingleTileKernelINS2_10policy_hubIdjN4cuda3std3__44plusIdEEE10Policy1000EPdSC_iS9_ddNS7_10__identityEEEvT0_T1_T2_T3_T4_T6_E12temp_storage+48];
	add.f64 	%fd87, %fd85, %fd86;
	ld.shared.f64 	%fd88, [_ZZN3cub18CUB_300001_SM_10006detail6reduce28DeviceReduceSingleTileKernelINS2_10policy_hubIdjN4cuda3std3__44plusIdEEE10Policy1000EPdSC_iS9_ddNS7_10__identityEEEvT0_T1_T2_T3_T4_T6_E12temp_storage+56];
	add.f64 	%fd89, %fd87, %fd88;
	ld.shared.f64 	%fd90, [_ZZN3cub18CUB_300001_SM_10006detail6reduce28DeviceReduceSingleTileKernelINS2_10policy_hubIdjN4cuda3std3__44plusIdEEE10Policy1000EPdSC_iS9_ddNS7_10__identityEEEvT0_T1_T2_T3_T4_T6_E12temp_storage+64];
	add.f64 	%fd91, %fd89, %fd90;
	ld.shared.f64 	%fd92, [_ZZN3cub18CUB_300001_SM_10006detail6reduce28DeviceReduceSingleTileKernelINS2_10policy_hubIdjN4cuda3std3__44plusIdEEE10Policy1000EPdSC_iS9_ddNS7_10__identityEEEvT0_T1_T2_T3_T4_T6_E12temp_storage+72];
	add.f64 	%fd93, %fd91, %fd92;
	ld.shared.f64 	%fd94, [_ZZN3cub18CUB_300001_SM_10006detail6reduce28DeviceReduceSingleTileKernelINS2_10policy_hubIdjN4cuda3std3__44plusIdEEE10Policy1000EPdSC_iS9_ddNS7_10__identityEEEvT0_T1_T2_T3_T4_T6_E12temp_storage+80];
	add.f64 	%fd95, %fd93, %fd94;
	ld.shared.f64 	%fd96, [_ZZN3cub18CUB_300001_SM_10006detail6reduce28DeviceReduceSingleTileKernelINS2_10policy_hubIdjN4cuda3std3__44plusIdEEE10Policy1000EPdSC_iS9_ddNS7_10__identityEEEvT0_T1_T2_T3_T4_T6_E12temp_storage+88];
	add.f64 	%fd97, %fd95, %fd96;
	ld.shared.f64 	%fd98, [_ZZN3cub18CUB_300001_SM_10006detail6reduce28DeviceReduceSingleTileKernelINS2_10policy_hubIdjN4cuda3std3__44plusIdEEE10Policy1000EPdSC_iS9_ddNS7_10__identityEEEvT0_T1_T2_T3_T4_T6_E12temp_storage+96];
	add.f64 	%fd99, %fd97, %fd98;
	ld.shared.f64 	%fd100, [_ZZN3cub18CUB_300001_SM_10006detail6reduce28DeviceReduceSingleTileKernelINS2_10policy_hubIdjN4cuda3std3__44plusIdEEE10Policy1000EPdSC_iS9_ddNS7_10__identityEEEvT0_T1_T2_T3_T4_T6_E12temp_storage+104];
	add.f64 	%fd101, %fd99, %fd100;
	ld.shared.f64 	%fd102, [_ZZN3cub18CUB_300001_SM_10006detail6reduce28DeviceReduceSingleTileKernelINS2_10policy_hubIdjN4cuda3std3__44plusIdEEE10Policy1000EPdSC_iS9_ddNS7_10__identityEEEvT0_T1_T2_T3_T4_T6_E12temp_storage+112];
	add.f64 	%fd103, %fd101, %fd102;
	ld.shared.f64 	%fd104, [_ZZN3cub18CUB_300001_SM_10006detail6reduce28DeviceReduceSingleTileKernelINS2_10policy_hubIdjN4cuda3std3__44plusIdEEE10Policy1000EPdSC_iS9_ddNS7_10__identityEEEvT0_T1_T2_T3_T4_T6_E12temp_storage+120];
	add.f64 	%fd105, %fd103, %fd104;
	ld.shared.f64 	%fd106, [_ZZN3cub18CUB_300001_SM_10006detail6reduce28DeviceReduceSingleTileKernelINS2_10policy_hubIdjN4cuda3std3__44plusIdEEE10Policy1000EPdSC_iS9_ddNS7_10__identityEEEvT0_T1_T2_T3_T4_T6_E12temp_storage+128];
	add.f64 	%fd107, %fd105, %fd106;
	ld.shared.f64 	%fd108, [_ZZN3cub18CUB_300001_SM_10006detail6reduce28DeviceReduceSingleTileKernelINS2_10policy_hubIdjN4cuda3std3__44plusIdEEE10Policy1000EPdSC_iS9_ddNS7_10__identityEEEvT0_T1_T2_T3_T4_T6_E12temp_storage+136];
	add.f64 	%fd109, %fd107, %fd108;
	ld.shared.f64 	%fd110, [_ZZN3cub18CUB_300001_SM_10006detail6reduce28DeviceReduceSingleTileKernelINS2_10policy_hubIdjN4cuda3std3__44plusIdEEE10Policy1000EPdSC_iS9_ddNS7_10__identityEEEvT0_T1_T2_T3_T4_T6_E12temp_storage+144];
	add.f64 	%fd111, %fd109, %fd110;
	ld.shared.f64 	%fd112, [_ZZN3cub18CUB_300001_SM_10006detail6reduce28DeviceReduceSingleTileKernelINS2_10policy_hubIdjN4cuda3std3__44plusIdEEE10Policy1000EPdSC_iS9_ddNS7_10__identityEEEvT0_T1_T2_T3_T4_T6_E12temp_storage+152];
	add.f64 	%fd113, %fd111, %fd112;
	ld.shared.f64 	%fd114, [_ZZN3cub18CUB_300001_SM_10006detail6reduce28DeviceReduceSingleTileKernelINS2_10policy_hubIdjN4cuda3std3__44plusIdEEE10Policy1000EPdSC_iS9_ddNS7_10__identityEEEvT0_T1_T2_T3_T4_T6_E12temp_storage+160];
	add.f64 	%fd115, %fd113, %fd114;
	ld.shared.f64 	%fd116, [_ZZN3cub18CUB_300001_SM_10006detail6reduce28DeviceReduceSingleTileKernelINS2_10policy_hubIdjN4cuda3std3__44plusIdEEE10Policy1000EPdSC_iS9_ddNS7_10__identityEEEvT0_T1_T2_T3_T4_T6_E12temp_storage+168];
	add.f64 	%fd117, %fd115, %fd116;
	ld.shared.f64 	%fd118, [_ZZN3cub18CUB_300001_SM_10006detail6reduce28DeviceReduceSingleTileKernelINS2_10policy_hubIdjN4cuda3std3__44plusIdEEE10Policy1000EPdSC_iS9_ddNS7_10__identityEEEvT0_T1_T2_T3_T4_T6_E12temp_storage+176];
	add.f64 	%fd263, %fd117, %fd118;
$L__BB20_37:
	mov.u32 	%r224, %tid.x;
	setp.ne.s32 	%p60, %r224, 0;
	@%p60 bra 	$L__BB20_39;
	add.f64 	%fd249, %fd30, %fd263;
	st.global.f64 	[%rd1], %fd249;
$L__BB20_39:
	ret;

}
	// .globl	_ZN3cub18CUB_300001_SM_10006detail6reduce28DeviceReduceSingleTileKernelINS2_10policy_hubIdyN4cuda3std3__44plusIdEEE10Policy1000EN6thrust24THRUST_300001_SM_1000_NS6detail15normal_iteratorINSD_10device_ptrIdEEEEPdyS9_ddNS7_10__identityEEEvT0_T1_T2_T3_T4_T6_
.visible .entry _ZN3cub18CUB_300001_SM_10006detail6reduce28DeviceReduceSingleTileKernelINS2_10policy_hubIdyN4cuda3std3__44plusIdEEE10Policy1000EN6thrust24THRUST_300001_SM_1000_NS6detail15normal_iteratorINSD_10device_ptrIdEEEEPdyS9_ddNS7_10__identityEEEvT0_T1_T2_T3_T4_T6_(
	.param .align 8 .b8 _ZN3cub18CUB_300001_SM_10006detail6reduce28DeviceReduceSingleTileKernelINS2_10policy_hubIdyN4cuda3std3__44plusIdEEE10Policy1000EN6thrust24THRUST_300001_SM_1000_NS6detail15normal_iteratorINSD_10device_ptrIdEEEEPdyS9_ddNS7_10__identityEEEvT0_T1_T2_T3_T4_T6__param_0[8],
	.param .u64 .ptr .align 1 _ZN3cub18CUB_300001_SM_10006detail6reduce28DeviceReduceSingleTileKernelINS2_10policy_hubIdyN4cuda3std3__44plusIdEEE10Policy1000EN6thrust24THRUST_300001_SM_1000_NS6detail15normal_iteratorINSD_10device_ptrIdEEEEPdyS9_ddNS7_10__identityEEEvT0_T1_T2_T3_T4_T6__param_1,
	.param .u64 _ZN3cub18CUB_300001_SM_10006detail6reduce28DeviceReduceSingleTileKernelINS2_10policy_hubIdyN4cuda3std3__44plusIdEEE10Policy1000EN6thrust24THRUST_300001_SM_1000_NS6detail15normal_iteratorINSD_10device_ptrIdEEEEPdyS9_ddNS7_10__identityEEEvT0_T1_T2_T3_T4_T6__param_2,
	.param .align 1 .b8 _ZN3cub18CUB_300001_SM_10006detail6reduce28DeviceReduceSingleTileKernelINS2_10policy_hubIdyN4cuda3std3__44plusIdEEE10Policy1000EN6thrust24THRUST_300001_SM_1000_NS6detail15normal_iteratorINSD_10device_ptrIdEEEEPdyS9_ddNS7_10__identityEEEvT0_T1_T2_T3_T4_T6__param_3[1],
	.param .f64 _ZN3cub18CUB_300001_SM_10006detail6reduce28DeviceReduceSingleTileKernelINS2_10policy_hubIdyN4cuda3std3__44plusIdEEE10Policy1000EN6thrust24THRUST_300001_SM_1000_NS6detail15normal_iteratorINSD_10device_ptrIdEEEEPdyS9_ddNS7_10__identityEEEvT0_T1_T2_T3_T4_T6__param_4,
	.param .align 1 .b8 _ZN3cub18CUB_300001_SM_10006detail6reduce28DeviceReduceSingleTileKernelINS2_10policy_hubIdyN4cuda3std3__44plusIdEEE10Policy1000EN6thrust24THRUST_300001_SM_1000_NS6detail15normal_iteratorINSD_10device_ptrIdEEEEPdyS9_ddNS7_10__identityEEEvT0_T1_T2_T3_T4_T6__param_5[1]
)
.maxntid 512
.minnctapersm 1
{
	.reg .pred 	%p<67>;
	.reg .b32 	%r<246>;
	.reg .b64 	%rd<86>;
	.reg .b64 	%fd<348>;
	// demoted variable
	.shared .align 8 .b8 _ZZN3cub18CUB_300001_SM_10006detail6reduce28DeviceReduceSingleTileKernelINS2_10policy_hubIdyN4cuda3std3__44plusIdEEE10Policy1000EN6thrust24THRUST_300001_SM_1000_NS6detail15normal_iteratorINSD_10device_ptrIdEEEEPdyS9_ddNS7_10__identityEEEvT0_T1_T2_T3_T4_T6_E12temp_storage[152];
	ld.param.u64 	%rd18, [_ZN3cub18CUB_300001_SM_10006detail6reduce28DeviceReduceSingleTileKernelINS2_10policy_hubIdyN4cuda3std3__44plusIdEEE10Policy1000EN6thrust24THRUST_300001_SM_1000_NS6detail15normal_iteratorINSD_10device_ptrIdEEEEPdyS9_ddNS7_10__identityEEEvT0_T1_T2_T3_T4_T6__param_0];
	ld.param.u64 	%rd20, [_ZN3cub18CUB_300001_SM_10006detail6reduce28DeviceReduceSingleTileKernelINS2_10policy_hubIdyN4cuda3std3__44plusIdEEE10Policy1000EN6thrust24THRUST_300001_SM_1000_NS6detail15normal_iteratorINSD_10device_ptrIdEEEEPdyS9_ddNS7_10__identityEEEvT0_T1_T2_T3_T4_T6__param_1];
	ld.param.u64 	%rd19, [_ZN3cub18CUB_300001_SM_10006detail6reduce28DeviceReduceSingleTileKernelINS2_10policy_hubIdyN4cuda3std3__44plusIdEEE10Policy1000EN6thrust24THRUST_300001_SM_1000_NS6detail15normal_iteratorINSD_10device_ptrIdEEEEPdyS9_ddNS7_10__identityEEEvT0_T1_T2_T3_T4_T6__param_2];
	ld.param.f64 	%fd42, [_ZN3cub18CUB_300001_SM_10006detail6reduce28DeviceReduceSingleTileKernelINS2_10policy_hubIdyN4cuda3std3__44plusIdEEE10Policy1000EN6thrust24THRUST_300001_SM_1000_NS6detail15normal_iteratorINSD_10device_ptrIdEEEEPdyS9_ddNS7_10__identityEEEvT0_T1_T2_T3_T4_T6__param_4];
	cvta.to.global.u64 	%rd1, %rd20;
	setp.ne.s64 	%p1, %rd19, 0;
	@%p1 bra 	$L__BB21_3;
	mov.u32 	%r231, %tid.x;
	setp.ne.s32 	%p66, %r231, 0;
	@%p66 bra 	$L__BB21_51;
	st.global.f64 	[%rd1], %fd42;
	bra.uni 	$L__BB21_51;
$L__BB21_3:
	cvta.to.global.u64 	%rd2, %rd18;
	setp.gt.u64 	%p2, %rd19, 3583;
	@%p2 bra 	$L__BB21_28;
	cvt.u32.u64 	%r1, %rd19;
	mov.u32 	%r2, %tid.x;
	setp.ge.u32 	%p24, %r2, %r1;
	mov.f64 	%fd335, 0d0000000000000000;
	mov.u32 	%r235, %r2;
	@%p24 bra 	$L__BB21_6;
	mul.wide.u32 	%rd51, %r2, 8;
	add.s64 	%rd52, %rd2, %rd51;
	ld.global.f64 	%fd335, [%rd52];
	add.s32 	%r235, %r2, 512;
$L__BB21_6:
	setp.ge.u32 	%p25, %r235, %r1;
	@%p25 bra 	$L__BB21_19;
	not.b32 	%r108, %r235;
	add.s32 	%r109, %r108, %r1;
	shr.u32 	%r110, %r109, 9;
	add.s32 	%r5, %r110, 1;
	and.b32  	%r6, %r5, 15;
	setp.lt.u32 	%p26, %r109, 7680;
	@%p26 bra 	$L__BB21_10;
	and.b32  	%r111, %r5, 16777200;
	neg.s32 	%r233, %r111;
	mul.wide.u32 	%rd53, %r235, 8;
	add.s64 	%rd54, %rd53, %rd2;
	add.s64 	%rd81, %rd54, 32768;
$L__BB21_9:
	.pragma "nounroll";
	ld.global.f64 	%fd169, [%rd81+-32768];
	add.f64 	%fd170, %fd335, %fd169;
	ld.global.f64 	%fd171, [%rd81+-28672];
	add.f64 	%fd172, %fd170, %fd171;
	ld.global.f64 	%fd173, [%rd81+-24576];
	add.f64 	%fd174, %fd172, %fd173;
	ld.global.f64 	%fd175, [%rd81+-20480];
	add.f64 	%fd176, %fd174, %fd175;
	ld.global.f64 	%fd177, [%rd81+-16384];
	add.f64 	%fd178, %fd176, %fd177;
	ld.global.f64 	%fd179, [%rd81+-12288];
	add.f64 	%fd180, %fd178, %fd179;
	ld.global.f64 	%fd181, [%rd81+-8192];
	add.f64 	%fd182, %fd180, %fd181;
	ld.global.f64 	%fd183, [%rd81+-4096];
	add.f64 	%fd184, %fd182, %fd183;
	ld.global.f64 	%fd185, [%rd81];
	add.f64 	%fd186, %fd184, %fd185;
	ld.global.f64 	%fd187, [%rd81+4096];
	add.f64 	%fd188, %fd186, %fd187;
	ld.global.f64 	%fd189, [%rd81+8192];
	add.f64 	%fd190, %fd188, %fd189;
	ld.global.f64 	%fd191, [%rd81+12288];
	add.f64 	%fd192, %fd190, %fd191;
	ld.global.f64 	%fd193, [%rd81+16384];
	add.f64 	%fd194, %fd192, %fd193;
	ld.global.f64 	%fd195, [%rd81+20480];
	add.f64 	%fd196, %fd194, %fd195;
	ld.global.f64 	%fd197, [%rd81+24576];
	add.f64 	%fd198, %fd196, %fd197;
	ld.global.f64 	%fd199, [%rd81+28672];
	add.f64 	%fd335, %fd198, %fd199;
	add.s32 	%r235, %r235, 8192;
	add.s32 	%r233, %r233, 16;
	add.s64 	%rd81, %rd81, 65536;
	setp.ne.s32 	%p27, %r233, 0;
	@%p27 bra 	$L__BB21_9;
$L__BB21_10:
	setp.eq.s32 	%p28, %r6, 0;
	@%p28 bra 	$L__BB21_19;
	and.b32  	%r13, %r5, 7;
	setp.lt.u32 	%p29, %r6, 8;
	@%p29 bra 	$L__BB21_13;
	mul.wide.s32 	%rd55, %r235, 8;
	add.s64 	%rd56, %rd2, %rd55;
	ld.global.f64 	%fd201, [%rd56];
	add.f64 	%fd202, %fd335, %fd201;
	ld.global.f64 	%fd203, [%rd56+4096];
	add.f64 	%fd204, %fd202, %fd203;
	ld.global.f64 	%fd205, [%rd56+8192];
	add.f64 	%fd206, %fd204, %fd205;
	ld.global.f64 	%fd207, [%rd56+12288];
	add.f64 	%fd208, %fd206, %fd207;
	ld.global.f64 	%fd209, [%rd56+16384];
	add.f64 	%fd210, %fd208, %fd209;
	ld.global.f64 	%fd211, [%rd56+20480];
	add.f64 	%fd212, %fd210, %fd211;
	ld.global.f64 	%fd213, [%rd56+24576];
	add.f64 	%fd214, %fd212, %fd213;
	ld.global.f64 	%fd215, [%rd56+28672];
	add.f64 	%fd335, %fd214, %fd215;
	add.s32 	%r235, %r235, 4096;
$L__BB21_13:
	setp.eq.s32 	%p30, %r13, 0;
	@%p30 bra 	$L__BB21_19;
	and.b32  	%r16, %r5, 3;
	setp.lt.u32 	%p31, %r13, 4;
	@%p31 bra 	$L__BB21_16;
	mul.wide.s32 	%rd57, %r235, 8;
	add.s64 	%rd58, %rd2, %rd57;
	ld.global.f64 	%fd217, [%rd58];
	add.f64 	%fd218, %fd335, %fd217;
	ld.global.f64 	%fd219, [%rd58+4096];
	add.f64 	%fd220, %fd218, %fd219;
	ld.global.f64 	%fd221, [%rd58+8192];
	add.f64 	%fd222, %fd220, %fd221;
	ld.global.f64 	%fd223, [%rd58+12288];
	add.f64 	%fd335, %fd222, %fd223;
	add.s32 	%r235, %r235, 2048;
$L__BB21_16:
	setp.eq.s32 	%p32, %r16, 0;
	@%p32 bra 	$L__BB21_19;
	neg.s32 	%r238, %r16;
$L__BB21_18:
	.pragma "nounroll";
	mul.wide.s32 	%rd59, %r235, 8;
	add.s64 	%rd60, %rd2, %rd59;
	ld.global.f64 	%fd224, [%rd60];
	add.f64 	%fd335, %fd335, %fd224;
	add.s32 	%r235, %r235, 512;
	add.s32 	%r238, %r238, 1;
	setp.ne.s32 	%p33, %r238, 0;
	@%p33 bra 	$L__BB21_18;
$L__BB21_19:
	setp.lt.u64 	%p34, %rd19, 512;
	@%p34 bra 	$L__BB21_24;
	// begin inline asm
	mov.u32 %r175, %laneid;
	// end inline asm
	mov.b64 	%rd71, %fd335;
	mov.b64 	{%r177, %r182}, %rd71;
	mov.b32 	%r183, 1;
	mov.b32 	%r224, 31;
	mov.b32 	%r225, -1;
	// begin inline asm
	shfl.sync.down.b32 %r176, %r177, %r183, %r224, %r225;
	// end inline asm
	// begin inline asm
	shfl.sync.down.b32 %r181, %r182, %r183, %r224, %r225;
	// end inline asm
	mov.b64 	%rd72, {%r176, %r181};
	mov.b64 	%fd283, %rd72;
	setp.gt.s32 	%p58, %r175, 30;
	add.f64 	%fd284, %fd335, %fd283;
	selp.f64 	%fd285, %fd335, %fd284, %p58;
	mov.b64 	%rd73, %fd285;
	mov.b64 	{%r187, %r192}, %rd73;
	mov.b32 	%r193, 2;
	// begin inline asm
	shfl.sync.down.b32 %r186, %r187, %r193, %r224, %r225;
	// end inline asm
	// begin inline asm
	shfl.sync.down.b32 %r191, %r192, %r193, %r224, %r225;
	// end inline asm
	mov.b64 	%rd74, {%r186, %r191};
	mov.b64 	%fd286, %rd74;
	setp.gt.s32 	%p59, %r175, 29;
	add.f64 	%fd287, %fd285, %fd286;
	selp.f64 	%fd288, %fd285, %fd287, %p59;
	mov.b64 	%rd75, %fd288;
	mov.b64 	{%r197, %r202}, %rd75;
	mov.b32 	%r203, 4;
	// begin inline asm
	shfl.sync.down.b32 %r196, %r197, %r203, %r224, %r225;
	// end inline asm
	// begin inline asm
	shfl.sync.down.b32 %r201, %r202, %r203, %r224, %r225;
	// end inline asm
	mov.b64 	%rd76, {%r196, %r201};
	mov.b64 	%fd289, %rd76;
	setp.gt.s32 	%p60, %r175, 27;
	add.f64 	%fd290, %fd288, %fd289;
	selp.f64 	%fd291, %fd288, %fd290, %p60;
	mov.b64 	%rd77, %fd291;
	mov.b64 	{%r207, %r212}, %rd77;
	mov.b32 	%r213, 8;
	// begin inline asm
	shfl.sync.down.b32 %r206, %r207, %r213, %r224, %r225;
	// end inline asm
	// begin inline asm
	shfl.sync.down.b32 %r211, %r212, %r213, %r224, %r225;
	// end inline asm
	mov.b64 	%rd78, {%r206, %r211};
	mov.b64 	%fd292, %rd78;
	setp.gt.s32 	%p61, %r175, 23;
	add.f64 	%fd293, %fd291, %fd292;
	selp.f64 	%fd294, %fd291, %fd293, %p61;
	mov.b64 	%rd79, %fd294;
	mov.b64 	{%r217, %r222}, %rd79;
	mov.b32 	%r223, 16;
	// begin inline asm
	shfl.sync.down.b32 %r216, %r217, %r223, %r224, %r225;
	// end inline asm
	// begin inline asm
	shfl.sync.down.b32 %r221, %r222, %r223, %r224, %r225;
	// end inline asm
	mov.b64 	%rd80, {%r216, %r221};
	mov.b64 	%fd295, %rd80;
	setp.gt.s32 	%p62, %r175, 15;
	add.f64 	%fd16, %fd294, %fd295;
	selp.f64 	%fd347, %fd294, %fd16, %p62;
	setp.ne.s32 	%p63, %r175, 0;
	@%p63 bra 	$L__BB21_22;
	shr.u32 	%r226, %r2, 2;
	and.b32  	%r227, %r226, 248;
	mov.u32 	%r228, _ZZN3cub18CUB_300001_SM_10006detail6reduce28DeviceReduceSingleTileKernelINS2_10policy_hubIdyN4cuda3std3__44plusIdEEE10Policy1000EN6thrust24THRUST_300001_SM_1000_NS6detail15normal_iteratorINSD_10device_ptrIdEEEEPdyS9_ddNS7_10__identityEEEvT0_T1_T2_T3_T4_T6_E12temp_storage;
	add.s32 	%r229, %r228, %r227;
	st.shared.f64 	[%r229+16], %fd16;
$L__BB21_22:
	bar.sync 	0;
	setp.ne.s32 	%p64, %r2, 0;
	@%p64 bra 	$L__BB21_49;
	ld.shared.f64 	%fd296, [_ZZN3cub18CUB_300001_SM_10006detail6reduce28DeviceReduceSingleTileKernelINS2_10policy_hubIdyN4cuda3std3__44plusIdEEE10Policy1000EN6thrust24THRUST_300001_SM_1000_NS6detail15normal_iteratorINSD_10device_ptrIdEEEEPdyS9_ddNS7_10__identityEEEvT0_T1_T2_T3_T4_T6_E12temp_storage+24];
	add.f64 	%fd297, %fd347, %fd296;
	ld.shared.f64 	%fd298, [_ZZN3cub18CUB_300001_SM_10006detail6reduce28DeviceReduceSingleTileKernelINS2_10policy_hubIdyN4cuda3std3__44plusIdEEE10Policy1000EN6thrust24THRUST_300001_SM_1000_NS6detail15normal_iteratorINSD_10device_ptrIdEEEEPdyS9_ddNS7_10__identityEEEvT0_T1_T2_T3_T4_T6_E12temp_storage+32];
	add.f64 	%fd299, %fd297, %fd298;
	ld.shared.f64 	%fd300, [_ZZN3cub18CUB_300001_SM_10006detail6reduce28DeviceReduceSingleTileKernelINS2_10policy_hubIdyN4cuda3std3__44plusIdEEE10Policy1000EN6thrust24THRUST_300001_SM_1000_NS6detail15normal_iteratorINSD_10device_ptrIdEEEEPdyS9_ddNS7_10__identityEEEvT0_T1_T2_T3_T4_T6_E12temp_storage+40];
	add.f64 	%fd301, %fd299, %fd300;
	ld.shared.f64 	%fd302, [_ZZN3cub18CUB_300001_SM_10006detail6reduce28DeviceReduceSingleTileKernelINS2_10policy_hubIdyN4cuda3std3__44plusIdEEE10Policy1000EN6thrust24THRUST_300001_SM_1000_NS6detail15normal_iteratorINSD_10device_ptrIdEEEEPdyS9_ddNS7_10__identityEEEvT0_T1_T2_T3_T4_T6_E12temp_storage+48];
	add.f64 	%fd303, %fd301, %fd302;
	ld.shared.f64 	%fd304, [_ZZN3cub18CUB_300001_SM_10006detail6reduce28DeviceReduceSingleTileKernelINS2_10policy_hubIdyN4cuda3std3__44plusIdEEE10Policy1000EN6thrust24THRUST_300001_SM_1000_NS6detail15normal_iteratorINSD_10device_ptrIdEEEEPdyS9_ddNS7_10__identityEEEvT0_T1_T2_T3_T4_T6_E12temp_storage+56];
	add.f64 	%fd305, %fd303, %fd304;
	ld.shared.f64 	%fd306, [_ZZN3cub18CUB_300001_SM_10006detail6reduce28DeviceReduceSingleTileKernelINS2_10policy_hubIdyN4cuda3std3__44plusIdEEE10Policy1000EN6thrust24THRUST_300001_SM_1000_NS6detail15normal_iteratorINSD_10device_ptrIdEEEEPdyS9_ddNS7_10__identityEEEvT0_T1_T2_T3_T4_T6_E12temp_storage+64];
	add.f64 	%fd307, %fd305, %fd306;
	ld.shared.f64 	%fd308, [_ZZN3cub18CUB_300001_SM_10006detail6reduce28DeviceReduceSingleTileKernelINS2_10policy_hubIdyN4cuda3std3__44plusIdEEE10Policy1000EN6thrust24THRUST_300001_SM_1000_NS6detail15normal_iteratorINSD_10device_ptrIdEEEEPdyS9_ddNS7_10__identityEEEvT0_T1_T2_T3_T4_T6_E12temp_storage+72];
	add.f64 	%fd309, %fd307, %fd308;
	ld.shared.f64 	%fd310, [_ZZN3cub18CUB_300001_SM_10006detail6reduce28DeviceReduceSingleTileKernelINS2_10policy_hubIdyN4cuda3std3__44plusIdEEE10Policy1000EN6thrust24THRUST_300001_SM_1000_NS6detail15normal_iteratorINSD_10device_ptrIdEEEEPdyS9_ddNS7_10__identityEEEvT0_T1_T2_T3_T4_T6_E12temp_storage+80];
	add.f64 	%fd311, %fd309, %fd310;
	ld.shared.f64 	%fd312, [_ZZN3cub18CUB_300001_SM_10006detail6reduce28DeviceReduceSingleTileKernelINS2_10policy_hubIdyN4cuda3std3__44plusIdEEE10Policy1000EN6thrust24THRUST_300001_SM_1000_NS6detail15normal_iteratorINSD_10device_ptrIdEEEEPdyS9_ddNS7_10__identityEEEvT0_T1_T2_T3_T4_T6_E12temp_storage+88];
	add.f64 	%fd313, %fd311, %fd312;
	ld.shared.f64 	%fd314, [_ZZN3cub18CUB_300001_SM_10006detail6reduce28DeviceReduceSingleTileKernelINS2_10policy_hubIdyN4cuda3std3__44plusIdEEE10Policy1000EN6thrust24THRUST_300001_SM_1000_NS6detail15normal_iteratorINSD_10device_ptrIdEEEEPdyS9_ddNS7_10__identityEEEvT0_T1_T2_T3_T4_T6_E12temp_storage+96];
	add.f64 	%fd315, %fd313, %fd314;
	ld.shared.f64 	%fd316, [_ZZN3cub18CUB_300001_SM_10006detail6reduce28DeviceReduceSingleTileKernelINS2_10policy_hubIdyN4cuda3std3__44plusIdEEE10Policy1000EN6thrust24THRUST_300001_SM_1000_NS6detail15normal_iteratorINSD_10device_ptrIdEEEEPdyS9_ddNS7_10__identityEEEvT0_T1_T2_T3_T4_T6_E12temp_storage+104];
	add.f64 	%fd317, %fd315, %fd316;
	ld.shared.f64 	%fd318, [_ZZN3cub18CUB_300001_SM_10006detail6reduce28DeviceReduceSingleTileKernelINS2_10policy_hubIdyN4cuda3std3__44plusIdEEE10Policy1000EN6thrust24THRUST_300001_SM_1000_NS6detail15normal_iteratorINSD_10device_ptrIdEEEEPdyS9_ddNS7_10__identityEEEvT0_T1_T2_T3_T4_T6_E12temp_storage+112];
	add.f64 	%fd319, %fd317, %fd318;
	ld.shared.f64 	%fd320, [_ZZN3cub18CUB_300001_SM_10006detail6reduce28DeviceReduceSingleTileKernelINS2_10policy_hubIdyN4cuda3std3__44plusIdEEE10Policy1000EN6thrust24THRUST_300001_SM_1000_NS6detail15normal_iteratorINSD_10device_ptrIdEEEEPdyS9_ddNS7_10__identityEEEvT0_T1_T2_T3_T4_T6_E12temp_storage+120];
	add.f64 	%fd321, %fd319, %fd320;
	ld.shared.f64 	%fd322, [_ZZN3cub18CUB_300001_SM_10006detail6reduce28DeviceReduceSingleTileKernelINS2_10policy_hubIdyN4cuda3std3__44plusIdEEE10Policy1000EN6thrust24THRUST_300001_SM_1000_NS6detail15normal_iteratorINSD_10device_ptrIdEEEEPdyS9_ddNS7_10__identityEEEvT0_T1_T2_T3_T4_T6_E12temp_storage+128];
	add.f64 	%fd323, %fd321, %fd322;
	ld.shared.f64 	%fd324, [_ZZN3cub18CUB_300001_SM_10006detail6reduce28DeviceReduceSingleTileKernelINS2_10policy_hubIdyN4cuda3std3__44plusIdEEE10Policy1000EN6thrust24THRUST_300001_SM_1000_NS6detail15normal_iteratorINSD_10device_ptrIdEEEEPdyS9_ddNS7_10__identityEEEvT0_T1_T2_T3_T4_T6_E12temp_storage+136];
	add.f64 	%fd347, %fd323, %fd324;
	bra.uni 	$L__BB21_49;
$L__BB21_24:
	// begin inline asm
	mov.u32 %r112, %laneid;
	// end inline asm
	and.b32  	%r163, %r2, 992;
	add.s32 	%r164, %r163, 32;
	setp.gt.u32 	%p35, %r164, %r1;
	not.b32 	%r165, %r163;
	add.s32 	%r166, %r1, %r165;
	selp.b32 	%r161, %r166, 31, %p35;
	mov.b64 	%rd61, %fd335;
	mov.b64 	{%r114, %r119}, %rd61;
	mov.b32 	%r120, 1;
	mov.b32 	%r162, -1;
	// begin inline asm
	shfl.sync.down.b32 %r113, %r114, %r120, %r161, %r162;
	// end inline asm
	// begin inline asm
	shfl.sync.down.b32 %r118, %r119, %r120, %r161, %r162;
	// end inline asm
	mov.b64 	%rd62, {%r113, %r118};
	mov.b64 	%fd225, %rd62;
	setp.lt.s32 	%p36, %r112, %r161;
	add.f64 	%fd226, %fd335, %fd225;
	selp.f64 	%fd227, %fd226, %fd335, %p36;
	mov.b64 	%rd63, %fd227;
	mov.b64 	{%r124, %r129}, %rd63;
	mov.b32 	%r130, 2;
	// begin inline asm
	shfl.sync.down.b32 %r123, %r124, %r130, %r161, %r162;
	// end inline asm
	// begin inline asm
	shfl.sync.down.b32 %r128, %r129, %r130, %r161, %r162;
	// end inline asm
	mov.b64 	%rd64, {%r123, %r128};
	mov.b64 	%fd228, %rd64;
	add.s32 	%r167, %r112, 2;
	setp.gt.s32 	%p37, %r167, %r161;
	add.f64 	%fd229, %fd227, %fd228;
	selp.f64 	%fd230, %fd227, %fd229, %p37;
	mov.b64 	%rd65, %fd230;
	mov.b64 	{%r134, %r139}, %rd65;
	mov.b32 	%r140, 4;
	// begin inline asm
	shfl.sync.down.b32 %r133, %r134, %r140, %r161, %r162;
	// end inline asm
	// begin inline asm
	shfl.sync.down.b32 %r138, %r139, %r140, %r161, %r162;
	// end inline asm
	mov.b64 	%rd66, {%r133, %r138};
	mov.b64 	%fd231, %rd66;
	add.s32 	%r168, %r112, 4;
	setp.gt.s32 	%p38, %r168, %r161;
	add.f64 	%fd232, %fd230, %fd231;
	selp.f64 	%fd233, %fd230, %fd232, %p38;
	mov.b64 	%rd67, %fd233;
	mov.b64 	{%r144, %r149}, %rd67;
	mov.b32 	%r150, 8;
	// begin inline asm
	shfl.sync.down.b32 %r143, %r144, %r150, %r161, %r162;
	// end inline asm
	// begin inline asm
	shfl.sync.down.b32 %r148, %r149, %r150, %r161, %r162;
	// end inline asm
	mov.b64 	%rd68, {%r143, %r148};
	mov.b64 	%fd234, %rd68;
	add.s32 	%r169, %r112, 8;
	setp.gt.s32 	%p39, %r169, %r161;
	add.f64 	%fd235, %fd233, %fd234;
	selp.f64 	%fd236, %fd233, %fd235, %p39;
	mov.b64 	%rd69, %fd236;
	mov.b64 	{%r154, %r159}, %rd69;
	mov.b32 	%r160, 16;
	// begin inline asm
	shfl.sync.down.b32 %r153, %r154, %r160, %r161, %r162;
	// end inline asm
	// begin inline asm
	shfl.sync.down.b32 %r158, %r159, %r160, %r161, %r162;
	// end inline asm
	mov.b64 	%rd70, {%r153, %r158};
	mov.b64 	%fd237, %rd70;
	add.s32 	%r170, %r112, 16;
	setp.gt.s32 	%p40, %r170, %r161;
	add.f64 	%fd238, %fd236, %fd237;
	selp.f64 	%fd347, %fd236, %fd238, %p40;
	setp.ne.s32 	%p41, %r112, 0;
	@%p41 bra 	$L__BB21_26;
	shr.u32 	%r171, %r2, 2;
	and.b32  	%r172, %r171, 248;
	mov.u32 	%r173, _ZZN3cub18CUB_300001_SM_10006detail6reduce28DeviceReduceSingleTileKernelINS2_10policy_hubIdyN4cuda3std3__44plusIdEEE10Policy1000EN6thrust24THRUST_300001_SM_1000_NS6detail15normal_iteratorINSD_10device_ptrIdEEEEPdyS9_ddNS7_10__identityEEEvT0_T1_T2_T3_T4_T6_E12temp_storage;
	add.s32 	%r174, %r173, %r172;
	st.shared.f64 	[%r174+16], %fd347;
$L__BB21_26:
	bar.sync 	0;
	setp.ne.s32 	%p42, %r2, 0;
	@%p42 bra 	$L__BB21_49;
	setp.gt.u64 	%p43, %rd19, 32;
	ld.shared.f64 	%fd239, [_ZZN3cub18CUB_300001_SM_10006detail6reduce28DeviceReduceSingleTileKernelINS2_10policy_hubIdyN4cuda3std3__44plusIdEEE10Policy1000EN6thrust24THRUST_300001_SM_1000_NS6detail15normal_iteratorINSD_10device_ptrIdEEEEPdyS9_ddNS7_10__identityEEEvT0_T1_T2_T3_T4_T6_E12temp_storage+24];
	add.f64 	%fd240, %fd347, %fd239;
	selp.f64 	%fd241, %fd240, %fd347, %p43;
	setp.gt.u64 	%p44, %rd19, 64;
	ld.shared.f64 	%fd242, [_ZZN3cub18CUB_300001_SM_10006detail6reduce28DeviceReduceSingleTileKernelINS2_10policy_hubIdyN4cuda3std3__44plusIdEEE10Policy1000EN6thrust24THRUST_300001_SM_1000_NS6detail15normal_iteratorINSD_10device_ptrIdEEEEPdyS9_ddNS7_10__identityEEEvT0_T1_T2_T3_T4_T6_E12temp_storage+32];
	add.f64 	%fd243, %fd242, %fd241;
	selp.f64 	%fd244, %fd243, %fd241, %p44;
	setp.gt.u64 	%p45, %rd19, 96;
	ld.shared.f64 	%fd245, [_ZZN3cub18CUB_300001_SM_10006detail6reduce28DeviceReduceSingleTileKernelINS2_10policy_hubIdyN4cuda3std3__44plusIdEEE10Policy1000EN6thrust24THRUST_300001_SM_1000_NS6detail15normal_iteratorINSD_10device_ptrIdEEEEPdyS9_ddNS7_10__identityEEEvT0_T1_T2_T3_T4_T6_E12temp_storage+40];
	add.f64 	%fd246, %fd245, %fd244;
	selp.f64 	%fd247, %fd246, %fd244, %p45;
	setp.gt.u64 	%p46, %rd19, 128;
	ld.shared.f64 	%fd248, [_ZZN3cub18CUB_300001_SM_10006detail6reduce28DeviceReduceSingleTileKernelINS2_10policy_hubIdyN4cuda3std3__44plusIdEEE10Policy1000EN6thrust24THRUST_300001_SM_1000_NS6detail15normal_iteratorINSD_10device_ptrIdEEEEPdyS9_ddNS7_10__identityEEEvT0_T1_T2_T3_T4_T6_E12temp_storage+48];
	add.f64 	%fd249, %fd248, %fd247;
	selp.f64 	%fd250, %fd249, %fd247, %p46;
	setp.gt.u64 	%p47, %rd19, 160;
	ld.shared.f64 	%fd251, [_ZZN3cub18CUB_300001_SM_10006detail6reduce28DeviceReduceSingleTileKernelINS2_10policy_hubIdyN4cuda3std3__44plusIdEEE10Policy1000EN6thrust24THRUST_300001_SM_1000_NS6detail15normal_iteratorINSD_10device_ptrIdEEEEPdyS9_ddNS7_10__identityEEEvT0_T1_T2_T3_T4_T6_E12temp_storage+56];
	add.f64 	%fd252, %fd251, %fd250;
	selp.f64 	%fd253, %fd252, %fd250, %p47;
	setp.gt.u64 	%p48, %rd19, 192;
	ld.shared.f64 	%fd254, [_ZZN3cub18CUB_300001_SM_10006detail6reduce28DeviceReduceSingleTileKernelINS2_10policy_hubIdyN4cuda3std3__44plusIdEEE10Policy1000EN6thrust24THRUST_300001_SM_1000_NS6detail15normal_iteratorINSD_10device_ptrIdEEEEPdyS9_ddNS7_10__identityEEEvT0_T1_T2_T3_T4_T6_E12temp_storage+64];
	add.f64 	%fd255, %fd254, %fd253;
	selp.f64 	%fd256, %fd255, %fd253, %p48;
	setp.gt.u64 	%p49, %rd19, 224;
	ld.shared.f64 	%fd257, [_ZZN3cub18CUB_300001_SM_10006detail6reduce28DeviceReduceSingleTileKernelINS2_10policy_hubIdyN4cuda3std3__44plusIdEEE10Policy1000EN6thrust24THRUST_300001_SM_1000_NS6detail15normal_iteratorINSD_10device_ptrIdEEEEPdyS9_ddNS7_10__identityEEEvT0_T1_T2_T3_T4_T6_E12temp_storage+72];
	add.f64 	%fd258, %fd257, %fd256;
	selp.f64 	%fd259, %fd258, %fd256, %p49;
	setp.gt.u64 	%p50, %rd19, 256;
	ld.shared.f64 	%fd260, [_ZZN3cub18CUB_300001_SM_10006detail6reduce28DeviceReduceSingleTileKernelINS2_10policy_hubIdyN4cuda3std3__44plusIdEEE10Policy1000EN6thrust24THRUST_300001_SM_1000_NS6detail15normal_iteratorINSD_10device_ptrIdEEEEPdyS9_ddNS7_10__identityEEEvT0_T1_T2_T3_T4_T6_E12temp_storage+80];
	add.f64 	%fd261, %fd260, %fd259;
	selp.f64 	%fd262, %fd261, %fd259, %p50;
	setp.gt.u64 	%p51, %rd19, 288;
	ld.shared.f64 	%fd263, [_ZZN3cub18CUB_300001_SM_10006detail6reduce28DeviceReduceSingleTileKernelINS2_10policy_hubIdyN4cuda3std3__44plusIdEEE10Policy1000EN6thrust24THRUST_300001_SM_1000_NS6detail15normal_iteratorINSD_10device_ptrIdEEEEPdyS9_ddNS7_10__identityEEEvT0_T1_T2_T3_T4_T6_E12temp_storage+88];
	add.f64 	%fd264, %fd263, %fd262;
	selp.f64 	%fd265, %fd264, %fd262, %p51;
	setp.gt.u64 	%p52, %rd19, 320;
	ld.shared.f64 	%fd266, [_ZZN3cub18CUB_300001_SM_10006detail6reduce28DeviceReduceSingleTileKernelINS2_10policy_hubIdyN4cuda3std3__44plusIdEEE10Policy1000EN6thrust24THRUST_300001_SM_1000_NS6detail15normal_iteratorINSD_10device_ptrIdEEEEPdyS9_ddNS7_10__identityEEEvT0_T1_T2_T3_T4_T6_E12temp_storage+96];
	add.f64 	%fd267, %fd266, %fd265;
	selp.f64 	%fd268, %fd267, %fd265, %p52;
	setp.gt.u64 	%p53, %rd19, 352;
	ld.shared.f64 	%fd269, [_ZZN3cub18CUB_300001_SM_10006detail6reduce28DeviceReduceSingleTileKernelINS2_10policy_hubIdyN4cuda3std3__44plusIdEEE10Policy1000EN6thrust24THRUST_300001_SM_1000_NS6detail15normal_iteratorINSD_10device_ptrIdEEEEPdyS9_ddNS7_10__identityEEEvT0_T1_T2_T3_T4_T6_E12temp_storage+104];
	add.f64 	%fd270, %fd269, %fd268;
	selp.f64 	%fd271, %fd270, %fd268, %p53;
	setp.gt.u64 	%p54, %rd19, 384;
	ld.shared.f64 	%fd272, [_ZZN3cub18CUB_300001_SM_10006detail6reduce28DeviceReduceSingleTileKernelINS2_10policy_hubIdyN4cuda3std3__44plusIdEEE10Policy1000EN6thrust24THRUST_300001_SM_1000_NS6detail15normal_iteratorINSD_10device_ptrIdEEEEPdyS9_ddNS7_10__identityEEEvT0_T1_T2_T3_T4_T6_E12temp_storage+112];
	add.f64 	%fd273, %fd272, %fd271;
	selp.f64 	%fd274, %fd273, %fd271, %p54;
	setp.gt.u64 	%p55, %rd19, 416;
	ld.shared.f64 	%fd275, [_ZZN3cub18CUB_300001_SM_10006detail6reduce28DeviceReduceSingleTileKernelINS2_10policy_hubIdyN4cuda3std3__44plusIdEEE10Policy1000EN6thrust24THRUST_300001_SM_1000_NS6detail15normal_iteratorINSD_10device_ptrIdEEEEPdyS9_ddNS7_10__identityEEEvT0_T1_T2_T3_T4_T6_E12temp_storage+120];
	add.f64 	%fd276, %fd275, %fd274;
	selp.f64 	%fd277, %fd276, %fd274, %p55;
	setp.gt.u64 	%p56, %rd19, 448;
	ld.shared.f64 	%fd278, [_ZZN3cub18CUB_300001_SM_10006detail6reduce28DeviceReduceSingleTileKernelINS2_10policy_hubIdyN4cuda3std3__44plusIdEEE10Policy1000EN6thrust24THRUST_300001_SM_1000_NS6detail15normal_iteratorINSD_10device_ptrIdEEEEPdyS9_ddNS7_10__identityEEEvT0_T1_T2_T3_T4_T6_E12temp_storage+128];
	add.f64 	%fd279, %fd278, %fd277;
	selp.f64 	%fd280, %fd279, %fd277, %p56;
	setp.gt.u64 	%p57, %rd19, 480;
	ld.shared.f64 	%fd281, [_ZZN3cub18CUB_300001_SM_10006detail6reduce28DeviceReduceSingleTileKernelINS2_10policy_hubIdyN4cuda3std3__44plusIdEEE10Policy1000EN6thrust24THRUST_300001_SM_1000_NS6detail15normal_iteratorINSD_10device_ptrIdEEEEPdyS9_ddNS7_10__identityEEEvT0_T1_T2_T3_T4_T6_E12temp_storage+136];
	add.f64 	%fd282, %fd281, %fd280;
	selp.f64 	%fd347, %fd282, %fd280, %p57;
	bra.uni 	$L__BB21_49;
$L__BB21_28:
	mov.u32 	%r24, %tid.x;
	cvt.u64.u32 	%rd6, %r24;
	mul.wide.u32 	%rd22, %r24, 8;
	add.s64 	%rd7, %rd2, %rd22;
	ld.global.f64 	%fd43, [%rd7];
	ld.global.f64 	%fd44, [%rd7+4096];
	ld.global.f64 	%fd45, [%rd7+8192];
	ld.global.f64 	%fd46, [%rd7+12288];
	ld.global.f64 	%fd47, [%rd7+16384];
	ld.global.f64 	%fd48, [%rd7+20480];
	ld.global.f64 	%fd49, [%rd7+24576];
	add.f64 	%fd50, %fd43, %fd44;
	add.f64 	%fd51, %fd50, %fd45;
	add.f64 	%fd52, %fd51, %fd46;
	add.f64 	%fd53, %fd52, %fd47;
	add.f64 	%fd54, %fd53, %fd48;
	add.f64 	%fd346, %fd54, %fd49;
	add.s64 	%rd8, %rd19, -3584;
	setp.lt.u64 	%p3, %rd8, 3584;
	mov.b64 	%rd83, 3584;
	@%p3 bra 	$L__BB21_32;
	mov.b64 	%rd83, 3584;
$L__BB21_30:
	shl.b64 	%rd24, %rd83, 3;
	add.s64 	%rd25, %rd7, %rd24;
	ld.global.f64 	%fd55, [%rd25];
	ld.global.f64 	%fd56, [%rd25+4096];
	ld.global.f64 	%fd57, [%rd25+8192];
	ld.global.f64 	%fd58, [%rd25+12288];
	ld.global.f64 	%fd59, [%rd25+16384];
	ld.global.f64 	%fd60, [%rd25+20480];
	ld.global.f64 	%fd61, [%rd25+24576];
	add.f64 	%fd62, %fd346, %fd55;
	add.f64 	%fd63, %fd62, %fd56;
	add.f64 	%fd64, %fd63, %fd57;
	add.f64 	%fd65, %fd64, %fd58;
	add.f64 	%fd66, %fd65, %fd59;
	add.f64 	%fd67, %fd66, %fd60;
	add.f64 	%fd346, %fd67, %fd61;
	sub.s64 	%rd26, %rd19, %rd83;
	setp.lt.u64 	%p4, %rd26, 3584;
	@%p4 bra 	$L__BB21_45;
	add.s64 	%rd83, %rd83, 3584;
	setp.le.u64 	%p5, %rd83, %rd8;
	@%p5 bra 	$L__BB21_30;
$L__BB21_32:
	setp.le.u64 	%p6, %rd19, %rd83;
	cvt.u32.u64 	%r42, %rd83;
	cvt.u32.u64 	%r43, %rd19;
	sub.s32 	%r44, %r43, %r42;
	setp.ge.s32 	%p7, %r24, %r44;
	or.pred  	%p8, %p6, %p7;
	@%p8 bra 	$L__BB21_45;
	not.b32 	%r47, %r24;
	add.s32 	%r48, %r47, %r43;
	sub.s32 	%r50, %r48, %r42;
	shr.u32 	%r51, %r50, 9;
	add.s32 	%r25, %r51, 1;
	and.b32  	%r26, %r25, 15;
	setp.lt.u32 	%p9, %r50, 7680;
	mov.u32 	%r242, %r24;
	@%p9 bra 	$L__BB21_36;
	and.b32  	%r52, %r25, 16777200;
	neg.s32 	%r240, %r52;
	add.s64 	%rd27, %rd83, %rd6;
	shl.b64 	%rd28, %rd27, 3;
	add.s64 	%rd29, %rd28, %rd2;
	add.s64 	%rd84, %rd29, 32768;
	mov.u32 	%r242, %r24;
$L__BB21_35:
	.pragma "nounroll";
	ld.global.f64 	%fd69, [%rd84+-32768];
	add.f64 	%fd70, %fd346, %fd69;
	ld.global.f64 	%fd71, [%rd84+-28672];
	add.f64 	%fd72, %fd70, %fd71;
	ld.global.f64 	%fd73, [%rd84+-24576];
	add.f64 	%fd74, %fd72, %fd73;
	ld.global.f64 	%fd75, [%rd84+-20480];
	add.f64 	%fd76, %fd74, %fd75;
	ld.global.f64 	%fd77, [%rd84+-16384];
	add.f64 	%fd78, %fd76, %fd77;
	ld.global.f64 	%fd79, [%rd84+-12288];
	add.f64 	%fd80, %fd78, %fd79;
	ld.global.f64 	%fd81, [%rd84+-8192];
	add.f64 	%fd82, %fd80, %fd81;
	ld.global.f64 	%fd83, [%rd84+-4096];
	add.f64 	%fd84, %fd82, %fd83;
	ld.global.f64 	%fd85, [%rd84];
	add.f64 	%fd86, %fd84, %fd85;
	ld.global.f64 	%fd87, [%rd84+4096];
	add.f64 	%fd88, %fd86, %fd87;
	ld.global.f64 	%fd89, [%rd84+8192];
	add.f64 	%fd90, %fd88, %fd89;
	ld.global.f64 	%fd91, [%rd84+12288];
	add.f64 	%fd92, %fd90, %fd91;
	ld.global.f64 	%fd93, [%rd84+16384];
	add.f64 	%fd94, %fd92, %fd93;
	ld.global.f64 	%fd95, [%rd84+20480];
	add.f64 	%fd96, %fd94, %fd95;
	ld.global.f64 	%fd97, [%rd84+24576];
	add.f64 	%fd98, %fd96, %fd97;
	ld.global.f64 	%fd99, [%rd84+28672];
	add.f64 	%fd346, %fd98, %fd99;
	add.s32 	%r242, %r242, 8192;
	add.s32 	%r240, %r240, 16;
	add.s64 	%rd84, %rd84, 65536;
	setp.ne.s32 	%p10, %r240, 0;
	@%p10 bra 	$L__BB21_35;
$L__BB21_36:
	setp.eq.s32 	%p11, %r26, 0;
	@%p11 bra 	$L__BB21_45;
	and.b32  	%r33, %r25, 7;
	setp.lt.u32 	%p12, %r26, 8;
	@%p12 bra 	$L__BB21_39;
	cvt.u64.u32 	%rd30, %r242;
	add.s64 	%rd31, %rd83, %rd30;
	shl.b64 	%rd32, %rd31, 3;
	add.s64 	%rd33, %rd2, %rd32;
	ld.global.f64 	%fd101, [%rd33];
	add.f64 	%fd102, %fd346, %fd101;
	ld.global.f64 	%fd103, [%rd33+4096];
	add.f64 	%fd104, %fd102, %fd103;
	ld.global.f64 	%fd105, [%rd33+8192];
	add.f64 	%fd106, %fd104, %fd105;
	ld.global.f64 	%fd107, [%rd33+12288];
	add.f64 	%fd108, %fd106, %fd107;
	ld.global.f64 	%fd109, [%rd33+16384];
	add.f64 	%fd110, %fd108, %fd109;
	ld.global.f64 	%fd111, [%rd33+20480];
	add.f64 	%fd112, %fd110, %fd111;
	ld.global.f64 	%fd113, [%rd33+24576];
	add.f64 	%fd114, %fd112, %fd113;
	ld.global.f64 	%fd115, [%rd33+28672];
	add.f64 	%fd346, %fd114, %fd115;
	add.s32 	%r242, %r242, 4096;
$L__BB21_39:
	setp.eq.s32 	%p13, %r33, 0;
	@%p13 bra 	$L__BB21_45;
	and.b32  	%r36, %r25, 3;
	setp.lt.u32 	%p14, %r33, 4;
	@%p14 bra 	$L__BB21_42;
	cvt.u64.u32 	%rd34, %r242;
	add.s64 	%rd35, %rd83, %rd34;
	shl.b64 	%rd36, %rd35, 3;
	add.s64 	%rd37, %rd2, %rd36;
	ld.global.f64 	%fd117, [%rd37];
	add.f64 	%fd118, %fd346, %fd117;
	ld.global.f64 	%fd119, [%rd37+4096];
	add.f64 	%fd120, %fd118, %fd119;
	ld.global.f64 	%fd121, [%rd37+8192];
	add.f64 	%fd122, %fd120, %fd121;
	ld.global.f64 	%fd123, [%rd37+12288];
	add.f64 	%fd346, %fd122, %fd123;
	add.s32 	%r242, %r242, 2048;
$L__BB21_42:
	setp.eq.s32 	%p15, %r36, 0;
	@%p15 bra 	$L__BB21_45;
	cvt.u64.u32 	%rd38, %r242;
	add.s64 	%rd39, %rd83, %rd38;
	shl.b64 	%rd40, %rd39, 3;
	add.s64 	%rd85, %rd2, %rd40;
	neg.s32 	%r245, %r36;
$L__BB21_44:
	.pragma "nounroll";
	ld.global.f64 	%fd124, [%rd85];
	add.f64 	%fd346, %fd346, %fd124;
	add.s64 	%rd85, %rd85, 4096;
	add.s32 	%r245, %r245, 1;
	setp.ne.s32 	%p16, %r245, 0;
	@%p16 bra 	$L__BB21_44;
$L__BB21_45:
	// begin inline asm
	mov.u32 %r53, %laneid;
	// end inline asm
	mov.b64 	%rd41, %fd346;
	mov.b64 	{%r55, %r60}, %rd41;
	mov.b32 	%r61, 1;
	mov.b32 	%r102, 31;
	mov.b32 	%r103, -1;
	// begin inline asm
	shfl.sync.down.b32 %r54, %r55, %r61, %r102, %r103;
	// end inline asm
	// begin inline asm
	shfl.sync.down.b32 %r59, %r60, %r61, %r102, %r103;
	// end inline asm
	mov.b64 	%rd42, {%r54, %r59};
	mov.b64 	%fd125, %rd42;
	setp.gt.s32 	%p17, %r53, 30;
	add.f64 	%fd126, %fd346, %fd125;
	selp.f64 	%fd127, %fd346, %fd126, %p17;
	mov.b64 	%rd43, %fd127;
	mov.b64 	{%r65, %r70}, %rd43;
	mov.b32 	%r71, 2;
	// begin inline asm
	shfl.sync.down.b32 %r64, %r65, %r71, %r102, %r103;
	// end inline asm
	// begin inline asm
	shfl.sync.down.b32 %r69, %r70, %r71, %r102, %r103;
	// end inline asm
	mov.b64 	%rd44, {%r64, %r69};
	mov.b64 	%fd128, %rd44;
	setp.gt.s32 	%p18, %r53, 29;
	add.f64 	%fd129, %fd127, %fd128;
	selp.f64 	%fd130, %fd127, %fd129, %p18;
	mov.b64 	%rd45, %fd130;
	mov.b64 	{%r75, %r80}, %rd45;
	mov.b32 	%r81, 4;
	// begin inline asm
	shfl.sync.down.b32 %r74, %r75, %r81, %r102, %r103;
	// end inline asm
	// begin inline asm
	shfl.sync.down.b32 %r79, %r80, %r81, %r102, %r103;
	// end inline asm
	mov.b64 	%rd46, {%r74, %r79};
	mov.b64 	%fd131, %rd46;
	setp.gt.s32 	%p19, %r53, 27;
	add.f64 	%fd132, %fd130, %fd131;
	selp.f64 	%fd133, %fd130, %fd132, %p19;
	mov.b64 	%rd47, %fd133;
	mov.b64 	{%r85, %r90}, %rd47;
	mov.b32 	%r91, 8;
	// begin inline asm
	shfl.sync.down.b32 %r84, %r85, %r91, %r102, %r103;
	// end inline asm
	// begin inline asm
	shfl.sync.down.b32 %r89, %r90, %r91, %r102, %r103;
	// end inline asm
	mov.b64 	%rd48, {%r84, %r89};
	mov.b64 	%fd134, %rd48;
	setp.gt.s32 	%p20, %r53, 23;
	add.f64 	%fd135, %fd133, %fd134;
	selp.f64 	%fd136, %fd133, %fd135, %p20;
	mov.b64 	%rd49, %fd136;
	mov.b64 	{%r95, %r100}, %rd49;
	mov.b32 	%r101, 16;
	// begin inline asm
	shfl.sync.down.b32 %r94, %r95, %r101, %r102, %r103;
	// end inline asm
	// begin inline asm
	shfl.sync.down.b32 %r99, %r100, %r101, %r102, %r103;
	// end inline asm
	mov.b64 	%rd50, {%r94, %r99};
	mov.b64 	%fd137, %rd50;
	setp.gt.s32 	%p21, %r53, 15;
	add.f64 	%fd38, %fd136, %fd137;
	selp.f64 	%fd347, %fd136, %fd38, %p21;
	setp.ne.s32 	%p22, %r53, 0;
	@%p22 bra 	$L__BB21_47;
	shr.u32 	%r104, %r24, 2;
	and.b32  	%r105, %r104, 248;
	mov.u32 	%r106, _ZZN3cub18CUB_300001_SM_10006detail6reduce28DeviceReduceSingleTileKernelINS2_10policy_hubIdyN4cuda3std3__44plusIdEEE10Policy1000EN6thrust24THRUST_300001_SM_1000_NS6detail15normal_iteratorINSD_10device_ptrIdEEEEPdyS9_ddNS7_10__identityEEEvT0_T1_T2_T3_T4_T6_E12temp_storage;
	add.s32 	%r107, %r106, %r105;
	st.shared.f64 	[%r107+16], %fd38;
$L__BB21_47:
	bar.sync 	0;
	setp.ne.s32 	%p23, %r24, 0;
	@%p23 bra 	$L__BB21_49;
	ld.shared.f64 	%fd138, [_ZZN3cub18CUB_300001_SM_10006detail6reduce28DeviceReduceSingleTileKernelINS2_10policy_hubIdyN4cuda3std3__44plusIdEEE10Policy1000EN6thrust24THRUST_300001_SM_1000_NS6detail15normal_iteratorINSD_10device_ptrIdEEEEPdyS9_ddNS7_10__identityEEEvT0_T1_T2_T3_T4_T6_E12temp_storage+24];
	add.f64 	%fd139, %fd347, %fd138;
	ld.shared.f64 	%fd140, [_ZZN3cub18CUB_300001_SM_10006detail6reduce28DeviceReduceSingleTileKernelINS2_10policy_hubIdyN4cuda3std3__44plusIdEEE10Policy1000EN6thrust24THRUST_300001_SM_1000_NS6detail15normal_iteratorINSD_10device_ptrIdEEEEPdyS9_ddNS7_10__identityEEEvT0_T1_T2_T3_T4_T6_E12temp_storage+32];
	add.f64 	%fd141, %fd139, %fd140;
	ld.shared.f64 	%fd142, [_ZZN3cub18CUB_300001_SM_10006detail6reduce28DeviceReduceSingleTileKernelINS2_10policy_hubIdyN4cuda3std3__44plusIdEEE10Policy1000EN6thrust24THRUST_300001_SM_1000_NS6detail15normal_iteratorINSD_10device_ptrIdEEEEPdyS9_ddNS7_10__identityEEEvT0_T1_T2_T3_T4_T6_E12temp_storage+40];
	add.f64 	%fd143, %fd141, %fd142;
	ld.shared.f64 	%fd144, [_ZZN3cub18CUB_300001_SM_10006detail6reduce28DeviceReduceSingleTileKernelINS2_10policy_hubIdyN4cuda3std3__44plusIdEEE10Policy1000EN6thrust24THRUST_300001_SM_1000_NS6detail15normal_iteratorINSD_10device_ptrIdEEEEPdyS9_ddNS7_10__identityEEEvT0_T1_T2_T3_T4_T6_E12temp_storage+48];
	add.f64 	%fd145, %fd143, %fd144;
	ld.shared.f64 	%fd146, [_ZZN3cub18CUB_300001_SM_10006detail6reduce28DeviceReduceSingleTileKernelINS2_10policy_hubIdyN4cuda3std3__44plusIdEEE10Policy1000EN6thrust24THRUST_300001_SM_1000_NS6detail15normal_iteratorINSD_10device_ptrIdEEEEPdyS9_ddNS7_10__identityEEEvT0_T1_T2_T3_T4_T6_E12temp_storage+56];
	add.f64 	%fd147, %fd145, %fd146;
	ld.shared.f64 	%fd148, [_ZZN3cub18CUB_300001_SM_10006detail6reduce28DeviceReduceSingleTileKernelINS2_10policy_hubIdyN4cuda3std3__44plusIdEEE10Policy1000EN6thrust24THRUST_300001_SM_1000_NS6detail15normal_iteratorINSD_10device_ptrIdEEEEPdyS9_ddNS7_10__identityEEEvT0_T1_T2_T3_T4_T6_E12temp_storage+64];
	add.f64 	%fd149, %fd147, %fd148;
	ld.shared.f64 	%fd150, [_ZZN3cub18CUB_300001_SM_10006detail6reduce28DeviceReduceSingleTileKernelINS2_10policy_hubIdyN4cuda3std3__44plusIdEEE10Policy1000EN6thrust24THRUST_300001_SM_1000_NS6detail15normal_iteratorINSD_10device_ptrIdEEEEPdyS9_ddNS7_10__identityEEEvT0_T1_T2_T3_T4_T6_E12temp_storage+72];
	add.f64 	%fd151, %fd149, %fd150;
	ld.shared.f64 	%fd152, [_ZZN3cub18CUB_300001_SM_10006detail6reduce28DeviceReduceSingleTileKernelINS2_10policy_hubIdyN4cuda3std3__44plusIdEEE10Policy1000EN6thrust24THRUST_300001_SM_1000_NS6detail15normal_iteratorINSD_10device_ptrIdEEEEPdyS9_ddNS7_10__identityEEEvT0_T1_T2_T3_T4_T6_E12temp_storage+80];
	add.f64 	%fd153, %fd151, %fd152;
	ld.shared.f64 	%fd154, [_ZZN3cub18CUB_300001_SM_10006detail6reduce28DeviceReduceSingleTileKernelINS2_10policy_hubIdyN4cuda3std3__44plusIdEEE10Policy1000EN6thrust24THRUST_300001_SM_1000_NS6detail15normal_iteratorINSD_10device_ptrIdEEEEPdyS9_ddNS7_10__identityEEEvT0_T1_T2_T3_T4_T6_E12temp_storage+88];
	add.f64 	%fd155, %fd153, %fd154;
	ld.shared.f64 	%fd156, [_ZZN3cub18CUB_300001_SM_10006detail6reduce28DeviceReduceSingleTileKernelINS2_10policy_hubIdyN4cuda3std3__44plusIdEEE10Policy1000EN6thrust24THRUST_300001_SM_1000_NS6detail15normal_iteratorINSD_10device_ptrIdEEEEPdyS9_ddNS7_10__identityEEEvT0_T1_T2_T3_T4_T6_E12temp_storage+96];
	add.f64 	%fd157, %fd155, %fd156;
	ld.shared.f64 	%fd158, [_ZZN3cub18CUB_300001_SM_10006detail6reduce28DeviceReduceSingleTileKernelINS2_10policy_hubIdyN4cuda3std3__44plusIdEEE10Policy1000EN6thrust24THRUST_300001_SM_1000_NS6detail15normal_iteratorINSD_10device_ptrIdEEEEPdyS9_ddNS7_10__identityEEEvT0_T1_T2_T3_T4_T6_E12temp_storage+104];
	add.f64 	%fd159, %fd157, %fd158;
	ld.shared.f64 	%fd160, [_ZZN3cub18CUB_300001_SM_10006detail6reduce28DeviceReduceSingleTileKernelINS2_10policy_hubIdyN4cuda3std3__44plusIdEEE10Policy1000EN6thrust24THRUST_300001_SM_1000_NS6detail15normal_iteratorINSD_10device_ptrIdEEEEPdyS9_ddNS7_10__identityEEEvT0_T1_T2_T3_T4_T6_E12temp_storage+112];
	add.f64 	%fd161, %fd159, %fd160;
	ld.shared.f64 	%fd162, [_ZZN3cub18CUB_300001_SM_10006detail6reduce28DeviceReduceSingleTileKernelINS2_10policy_hubIdyN4cuda3std3__44plusIdEEE10Policy1000EN6thrust24THRUST_300001_SM_1000_NS6detail15normal_iteratorINSD_10device_ptrIdEEEEPdyS9_ddNS7_10__identityEEEvT0_T1_T2_T3_T4_T6_E12temp_storage+120];
	add.f64 	%fd163, %fd161, %fd162;
	ld.shared.f64 	%fd164, [_ZZN3cub18CUB_300001_SM_10006detail6reduce28DeviceReduceSingleTileKernelINS2_10policy_hubIdyN4cuda3std3__44plusIdEEE10Policy1000EN6thrust24THRUST_300001_SM_1000_NS6detail15normal_iteratorINSD_10device_ptrIdEEEEPdyS9_ddNS7_10__identityEEEvT0_T1_T2_T3_T4_T6_E12temp_storage+128];
	add.f64 	%fd165, %fd163, %fd164;
	ld.shared.f64 	%fd166, [_ZZN3cub18CUB_300001_SM_10006detail6reduce28DeviceReduceSingleTileKernelINS2_10policy_hubIdyN4cuda3std3__44plusIdEEE10Policy1000EN6thrust24THRUST_300001_SM_1000_NS6detail15normal_iteratorINSD_10device_ptrIdEEEEPdyS9_ddNS7_10__identityEEEvT0_T1_T2_T3_T4_T6_E12temp_storage+136];
	add.f64 	%fd347, %fd165, %fd166;
$L__BB21_49:
	mov.u32 	%r230, %tid.x;
	setp.ne.s32 	%p65, %r230, 0;
	@%p65 bra 	$L__BB21_51;
	add.f64 	%fd325, %fd42, %fd347;
	st.global.f64 	[%rd1], %fd325;
$L__BB21_51:
	ret;

}
	// .globl	_ZN3cub18CUB_300001_SM_10006detail6reduce18DeviceReduceKernelINS2_10policy_hubIdyN4cuda3std3__44plusIdEEE10Policy1000EN6thrust24THRUST_300001_SM_1000_NS6detail15normal_iteratorINSD_10device_ptrIdEEEEyS9_dNS7_10__identityEEEvT0_PT3_T1_NS0_13GridEvenShareISN_EET2_T4_
.visible .entry _ZN3cub18CUB_300001_SM_10006detail6reduce18DeviceReduceKernelINS2_10policy_hubIdyN4cuda3std3__44plusIdEEE10Policy1000EN6thrust24THRUST_300001_SM_1000_NS6detail15normal_iteratorINSD_10device_ptrIdEEEEyS9_dNS7_10__identityEEEvT0_PT3_T1_NS0_13GridEvenShareISN_EET2_T4_(
	.param .align 8 .b8 _ZN3cub18CUB_300001_SM_10006detail6reduce18DeviceReduceKernelINS2_10policy_hubIdyN4cuda3std3__44plusIdEEE10Policy1000EN6thrust24THRUST_300001_SM_1000_NS6detail15normal_iteratorINSD_10device_ptrIdEEEEyS9_dNS7_10__identityEEEvT0_PT3_T1_NS0_13GridEvenShareISN_EET2_T4__param_0[8],
	.param .u64 .ptr .align 1 _ZN3cub18CUB_300001_SM_10006detail6reduce18DeviceReduceKernelINS2_10policy_hubIdyN4cuda3std3__44plusIdEEE10Policy1000EN6thrust24THRUST_300001_SM_1000_NS6detail15normal_iteratorINSD_10device_ptrIdEEEEyS9_dNS7_10__identityEEEvT0_PT3_T1_NS0_13GridEvenShareISN_EET2_T4__param_1,
	.param .u64 _ZN3cub18CUB_300001_SM_10006detail6reduce18DeviceReduceKernelINS2_10policy_hubIdyN4cuda3std3__44plusIdEEE10Policy1000EN6thrust24THRUST_300001_SM_1000_NS6detail15normal_iteratorINSD_10device_ptrIdEEEEyS9_dNS7_10__identityEEEvT0_PT3_T1_NS0_13GridEvenShareISN_EET2_T4__param_2,
	.param .align 8 .b8 _ZN3cub18CUB_300001_SM_10006detail6reduce18DeviceReduceKernelINS2_10policy_hubIdyN4cuda3std3__44plusIdEEE10Policy1000EN6thrust24THRUST_300001_SM_1000_NS6detail15normal_iteratorINSD_10device_ptrIdEEEEyS9_dNS7_10__identityEEEvT0_PT3_T1_NS0_13GridEvenShareISN_EET2_T4__param_3[72],
	.param .align 1 .b8 _ZN3cub18CUB_300001_SM_10006detail6reduce18DeviceReduceKernelINS2_10policy_hubIdyN4cuda3std3__44plusIdEEE10Policy1000EN6thrust24THRUST_300001_SM_1000_NS6detail15normal_iteratorINSD_10device_ptrIdEEEEyS9_dNS7_10__identityEEEvT0_PT3_T1_NS0_13GridEvenShareISN_EET2_T4__param_4[1],
	.param .align 1 .b8 _ZN3cub18CUB_300001_SM_10006detail6reduce18DeviceReduceKernelINS2_10policy_hubIdyN4cuda3std3__44plusIdEEE10Policy1000EN6thrust24THRUST_300001_SM_1000_NS6detail15normal_iteratorINSD_10device_ptrIdEEEEyS9_dNS7_10__identityEEEvT0_PT3_T1_NS0_13GridEvenShareISN_EET2_T4__param_5[1]
)
.maxntid 512
{
	.reg .pred 	%p<65>;
	.reg .b16 	%rs<4>;
	.reg .b32 	%r<280>;
	.reg .b64 	%rd<107>;
	.reg .b64 	%fd<344>;
	// demoted variable
	.shared .align 8 .b8 _ZZN3cub18CUB_300001_SM_10006detail6reduce18DeviceReduceKernelINS2_10policy_hubIdyN4cuda3std3__44plusIdEEE10Policy1000EN6thrust24THRUST_300001_SM_1000_NS6detail15normal_iteratorINSD_10device_ptrIdEEEEyS9_dNS7_10__identityEEEvT0_PT3_T1_NS0_13GridEvenShareISN_EET2_T4_E12temp_storage[152];
	ld.param.u64 	%rd1, [_ZN3cub18CUB_300001_SM_10006detail6reduce18DeviceReduceKernelINS2_10policy_hubIdyN4cuda3std3__44plusIdEEE10Policy1000EN6thrust24THRUST_300001_SM_1000_NS6detail15normal_iteratorINSD_10device_ptrIdEEEEyS9_dNS7_10__identityEEEvT0_PT3_T1_NS0_13GridEvenShareISN_EET2_T4__param_3+32];
	ld.param.u32 	%r1, [_ZN3cub18CUB_300001_SM_10006detail6reduce18DeviceReduceKernelINS2_10policy_hubIdyN4cuda3std3__44plusIdEEE10Policy1000EN6thrust24THRUST_300001_SM_1000_NS6detail15normal_iteratorINSD_10device_ptrIdEEEEyS9_dNS7_10__identityEEEvT0_PT3_T1_NS0_13GridEvenShareISN_EET2_T4__param_3+40];
	ld.param.u64 	%rd26, [_ZN3cub18CUB_300001_SM_10006detail6reduce18DeviceReduceKernelINS2_10policy_hubIdyN4cuda3std3__44plusIdEEE10Policy1000EN6thrust24THRUST_300001_SM_1000_NS6detail15normal_iteratorINSD_10device_ptrIdEEEEyS9_dNS7_10__identityEEEvT0_PT3_T1_NS0_13GridEvenShareISN_EET2_T4__param_0];
	cvta.to.global.u64 	%rd2, %rd26;
	mov.u32 	%r2, %ctaid.x;
	mul.lo.s32 	%r50, %r1, 3584;
	cvt.s64.s32 	%rd3, %r50;
	mul.lo.s32 	%r51, %r2, 3584;
	cvt.u64.u32 	%rd4, %r51;
	sub.s64 	%rd5, %rd1, %rd4;
	setp.gt.u64 	%p1, %rd5, 3583;
	@%p1 bra 	$L__BB22_25;
	cvt.u32.u64 	%r136, %rd4;
	cvt.u32.u64 	%r3, %rd1;
	sub.s32 	%r4, %r3, %r136;
	mov.u32 	%r5, %tid.x;
	setp.ge.s32 	%p23, %r5, %r4;
	mov.f64 	%fd332, 0d0000000000000000;
	mov.u32 	%r267, %r5;
	@%p23 bra 	$L__BB22_3;
	add.s32 	%r138, %r136, %r5;
	mul.wide.u32 	%rd60, %r138, 8;
	add.s64 	%rd61, %rd2, %rd60;
	ld.global.f64 	%fd332, [%rd61];
	add.s32 	%r267, %r5, 512;
$L__BB22_3:
	setp.ge.s32 	%p24, %r267, %r4;
	@%p24 bra 	$L__BB22_16;
	not.b32 	%r140, %r267;
	add.s32 	%r141, %r140, %r3;
	sub.s32 	%r142, %r141, %r136;
	shr.u32 	%r143, %r142, 9;
	add.s32 	%r8, %r143, 1;
	and.b32  	%r9, %r8, 15;
	setp.lt.u32 	%p25, %r142, 7680;
	@%p25 bra 	$L__BB22_7;
	and.b32  	%r144, %r8, 16777200;
	neg.s32 	%r265, %r144;
	mul.wide.u32 	%rd62, %r2, 28672;
	mul.wide.u32 	%rd63, %r267, 8;
	add.s64 	%rd64, %rd62, %rd63;
	add.s64 	%rd65, %rd64, %rd2;
	add.s64 	%rd101, %rd65, 32768;
$L__BB22_6:
	.pragma "nounroll";
	ld.global.f64 	%fd167, [%rd101+-32768];
	add.f64 	%fd168, %fd332, %fd167;
	ld.global.f64 	%fd169, [%rd101+-28672];
	add.f64 	%fd170, %fd168, %fd169;
	ld.global.f64 	%fd171, [%rd101+-24576];
	add.f64 	%fd172, %fd170, %fd171;
	ld.global.f64 	%fd173, [%rd101+-20480];
	add.f64 	%fd174, %fd172, %fd173;
	ld.global.f64 	%fd175, [%rd101+-16384];
	add.f64 	%fd176, %fd174, %fd175;
	ld.global.f64 	%fd177, [%rd101+-12288];
	add.f64 	%fd178, %fd176, %fd177;
	ld.global.f64 	%fd179, [%rd101+-8192];
	add.f64 	%fd180, %fd178, %fd179;
	ld.global.f64 	%fd181, [%rd101+-4096];
	add.f64 	%fd182, %fd180, %fd181;
	ld.global.f64 	%fd183, [%rd101];
	add.f64 	%fd184, %fd182, %fd183;
	ld.global.f64 	%fd185, [%rd101+4096];
	add.f64 	%fd186, %fd184, %fd185;
	ld.global.f64 	%fd187, [%rd101+8192];
	add.f64 	%fd188, %fd186, %fd187;
	ld.global.f64 	%fd189, [%rd101+12288];
	add.f64 	%fd190, %fd188, %fd189;
	ld.global.f64 	%fd191, [%rd101+16384];
	add.f64 	%fd192, %fd190, %fd191;
	ld.global.f64 	%fd193, [%rd101+20480];
	add.f64 	%fd194, %fd192, %fd193;
	ld.global.f64 	%fd195, [%rd101+24576];
	add.f64 	%fd196, %fd194, %fd195;
	ld.global.f64 	%fd197, [%rd101+28672];
	add.f64 	%fd332, %fd196, %fd197;
	add.s32 	%r267, %r267, 8192;
	add.s32 	%r265, %r265, 16;
	add.s64 	%rd101, %rd101, 65536;
	setp.ne.s32 	%p26, %r265, 0;
	@%p26 bra 	$L__BB22_6;
$L__BB22_7:
	setp.eq.s32 	%p27, %r9, 0;
	@%p27 bra 	$L__BB22_16;
	and.b32  	%r16, %r8, 7;
	setp.lt.u32 	%p28, %r9, 8;
	@%p28 bra 	$L__BB22_10;
	cvt.s64.s32 	%rd66, %r267;
	add.s64 	%rd67, %rd66, %rd4;
	shl.b64 	%rd68, %rd67, 3;
	add.s64 	%rd69, %rd2, %rd68;
	ld.global.f64 	%fd199, [%rd69];
	add.f64 	%fd200, %fd332, %fd199;
	ld.global.f64 	%fd201, [%rd69+4096];
	add.f64 	%fd202, %fd200, %fd201;
	ld.global.f64 	%fd203, [%rd69+8192];
	add.f64 	%fd204, %fd202, %fd203;
	ld.global.f64 	%fd205, [%rd69+12288];
	add.f64 	%fd206, %fd204, %fd205;
	ld.global.f64 	%fd207, [%rd69+16384];
	add.f64 	%fd208, %fd206, %fd207;
	ld.global.f64 	%fd209, [%rd69+20480];
	add.f64 	%fd210, %fd208, %fd209;
	ld.global.f64 	%fd211, [%rd69+24576];
	add.f64 	%fd212, %fd210, %fd211;
	ld.global.f64 	%fd213, [%rd69+28672];
	add.f64 	%fd332, %fd212, %fd213;
	add.s32 	%r267, %r267, 4096;
$L__BB22_10:
	setp.eq.s32 	%p29, %r16, 0;
	@%p29 bra 	$L__BB22_16;
	and.b32  	%r19, %r8, 3;
	setp.lt.u32 	%p30, %r16, 4;
	@%p30 bra 	$L__BB22_13;
	cvt.s64.s32 	%rd70, %r267;
	add.s64 	%rd71, %rd70, %rd4;
	shl.b64 	%rd72, %rd71, 3;
	add.s64 	%rd73, %rd2, %rd72;
	ld.global.f64 	%fd215, [%rd73];
	add.f64 	%fd216, %fd332, %fd215;
	ld.global.f64 	%fd217, [%rd73+4096];
	add.f64 	%fd218, %fd216, %fd217;
	ld.global.f64 	%fd219, [%rd73+8192];
	add.f64 	%fd220, %fd218, %fd219;
	ld.global.f64 	%fd221, [%rd73+12288];
	add.f64 	%fd332, %fd220, %fd221;
	add.s32 	%r267, %r267, 2048;
$L__BB22_13:
	setp.eq.s32 	%p31, %r19, 0;
	@%p31 bra 	$L__BB22_16;
	mul.wide.u32 	%rd74, %r2, 28672;
	add.s64 	%rd9, %rd2, %rd74;
	neg.s32 	%r270, %r19;
$L__BB22_15:
	.pragma "nounroll";
	mul.wide.s32 	%rd75, %r267, 8;
	add.s64 	%rd76, %rd9, %rd75;
	ld.global.f64 	%fd222, [%rd76];
	add.f64 	%fd332, %fd332, %fd222;
	add.s32 	%r267, %r267, 512;
	add.s32 	%r270, %r270, 1;
	setp.ne.s32 	%p32, %r270, 0;
	@%p32 bra 	$L__BB22_15;
$L__BB22_16:
	setp.lt.s32 	%p33, %r4, 512;
	@%p33 bra 	$L__BB22_21;
	// begin inline asm
	mov.u32 %r208, %laneid;
	// end inline asm
	mov.b64 	%rd87, %fd332;
	mov.b64 	{%r210, %r215}, %rd87;
	mov.b32 	%r216, 1;
	mov.b32 	%r257, 31;
	mov.b32 	%r258, -1;
	// begin inline asm
	shfl.sync.down.b32 %r209, %r210, %r216, %r257, %r258;
	// end inline asm
	// begin inline asm
	shfl.sync.down.b32 %r214, %r215, %r216, %r257, %r258;
	// end inline asm
	mov.b64 	%rd88, {%r209, %r214};
	mov.b64 	%fd281, %rd88;
	setp.gt.s32 	%p57, %r208, 30;
	add.f64 	%fd282, %fd332, %fd281;
	selp.f64 	%fd283, %fd332, %fd282, %p57;
	mov.b64 	%rd89, %fd283;
	mov.b64 	{%r220, %r225}, %rd89;
	mov.b32 	%r226, 2;
	// begin inline asm
	shfl.sync.down.b32 %r219, %r220, %r226, %r257, %r258;
	// end inline asm
	// begin inline asm
	shfl.sync.down.b32 %r224, %r225, %r226, %r257, %r258;
	// end inline asm
	mov.b64 	%rd90, {%r219, %r224};
	mov.b64 	%fd284, %rd90;
	setp.gt.s32 	%p58, %r208, 29;
	add.f64 	%fd285, %fd283, %fd284;
	selp.f64 	%fd286, %fd283, %fd285, %p58;
	mov.b64 	%rd91, %fd286;
	mov.b64 	{%r230, %r235}, %rd91;
	mov.b32 	%r236, 4;
	// begin inline asm
	shfl.sync.down.b32 %r229, %r230, %r236, %r257, %r258;
	// end inline asm
	// begin inline asm
	shfl.sync.down.b32 %r234, %r235, %r236, %r257, %r258;
	// end inline asm
	mov.b64 	%rd92, {%r229, %r234};
	mov.b64 	%fd287, %rd92;
	setp.gt.s32 	%p59, %r208, 27;
	add.f64 	%fd288, %fd286, %fd287;
	selp.f64 	%fd289, %fd286, %fd288, %p59;
	mov.b64 	%rd93, %fd289;
	mov.b64 	{%r240, %r245}, %rd93;
	mov.b32 	%r246, 8;
	// begin inline asm
	shfl.sync.down.b32 %r239, %r240, %r246, %r257, %r258;
	// end inline asm
	// begin inline asm
	shfl.sync.down.b32 %r244, %r245, %r246, %r257, %r258;
	// end inline asm
	mov.b64 	%rd94, {%r239, %r244};
	mov.b64 	%fd290, %rd94;
	setp.gt.s32 	%p60, %r208, 23;
	add.f64 	%fd291, %fd289, %fd290;
	selp.f64 	%fd292, %fd289, %fd291, %p60;
	mov.b64 	%rd95, %fd292;
	mov.b64 	{%r250, %r255}, %rd95;
	mov.b32 	%r256, 16;
	// begin inline asm
	shfl.sync.down.b32 %r249, %r250, %r256, %r257, %r258;
	// end inline asm
	// begin inline asm
	shfl.sync.down.b32 %r254, %r255, %r256, %r257, %r258;
	// end inline asm
	mov.b64 	%rd96, {%r249, %r254};
	mov.b64 	%fd293, %rd96;
	setp.gt.s32 	%p61, %r208, 15;
	add.f64 	%fd16, %fd292, %fd293;
	selp.f64 	%fd343, %fd292, %fd16, %p61;
	setp.ne.s32 	%p62, %r208, 0;
	@%p62 bra 	$L__BB22_19;
	shr.u32 	%r259, %r5, 2;
	and.b32  	%r260, %r259, 248;
	mov.u32 	%r261, _ZZN3cub18CUB_300001_SM_10006detail6reduce18DeviceReduceKernelINS2_10policy_hubIdyN4cuda3std3__44plusIdEEE10Policy1000EN6thrust24THRUST_300001_SM_1000_NS6detail15normal_iteratorINSD_10device_ptrIdEEEEyS9_dNS7_10__identityEEEvT0_PT3_T1_NS0_13GridEvenShareISN_EET2_T4_E12temp_storage;
	add.s32 	%r262, %r261, %r260;
	st.shared.f64 	[%r262+16], %fd16;
$L__BB22_19:
	bar.sync 	0;
	setp.ne.s32 	%p63, %r5, 0;
	@%p63 bra 	$L__BB22_46;
	ld.shared.f64 	%fd294, [_ZZN3cub18CUB_300001_SM_10006detail6reduce18DeviceReduceKernelINS2_10policy_hubIdyN4cuda3std3__44plusIdEEE10Policy1000EN6thrust24THRUST_300001_SM_1000_NS6detail15normal_iteratorINSD_10device_ptrIdEEEEyS9_dNS7_10__identityEEEvT0_PT3_T1_NS0_13GridEvenShareISN_EET2_T4_E12temp_storage+24];
	add.f64 	%fd295, %fd343, %fd294;
	ld.shared.f64 	%fd296, [_ZZN3cub18CUB_300001_SM_10006detail6reduce18DeviceReduceKernelINS2_10policy_hubIdyN4cuda3std3__44plusIdEEE10Policy1000EN6thrust24THRUST_300001_SM_1000_NS6detail15normal_iteratorINSD_10device_ptrIdEEEEyS9_dNS7_10__identityEEEvT0_PT3_T1_NS0_13GridEvenShareISN_EET2_T4_E12temp_storage+32];
	add.f64 	%fd297, %fd295, %fd296;
	ld.shared.f64 	%fd298, [_ZZN3cub18CUB_300001_SM_10006detail6reduce18DeviceReduceKernelINS2_10policy_hubIdyN4cuda3std3__44plusIdEEE10Policy1000EN6thrust24THRUST_300001_SM_1000_NS6detail15normal_iteratorINSD_10device_ptrIdEEEEyS9_dNS7_10__identityEEEvT0_PT3_T1_NS0_13GridEvenShareISN_EET2_T4_E12temp_storage+40];
	add.f64 	%fd299, %fd297, %fd298;
	ld.shared.f64 	%fd300, [_ZZN3cub18CUB_300001_SM_10006detail6reduce18DeviceReduceKernelINS2_10policy_hubIdyN4cuda3std3__44plusIdEEE10Policy1000EN6thrust24THRUST_300001_SM_1000_NS6detail15normal_iteratorINSD_10device_ptrIdEEEEyS9_dNS7_10__identityEEEvT0_PT3_T1_NS0_13GridEvenShareISN_EET2_T4_E12temp_storage+48];
	add.f64 	%fd301, %fd299, %fd300;
	ld.shared.f64 	%fd302, [_ZZN3cub18CUB_300001_SM_10006detail6reduce18DeviceReduceKernelINS2_10policy_hubIdyN4cuda3std3__44plusIdEEE10Policy1000EN6thrust24THRUST_300001_SM_1000_NS6detail15normal_iteratorINSD_10device_ptrIdEEEEyS9_dNS7_10__identityEEEvT0_PT3_T1_NS0_13GridEvenShareISN_EET2_T4_E12temp_storage+56];
	add.f64 	%fd303, %fd301, %fd302;
	ld.shared.f64 	%fd304, [_ZZN3cub18CUB_300001_SM_10006detail6reduce18DeviceReduceKernelINS2_10policy_hubIdyN4cuda3std3__44plusIdEEE10Policy1000EN6thrust24THRUST_300001_SM_1000_NS6detail15normal_iteratorINSD_10device_ptrIdEEEEyS9_dNS7_10__identityEEEvT0_PT3_T1_NS0_13GridEvenShareISN_EET2_T4_E12temp_storage+64];
	add.f64 	%fd305, %fd303, %fd304;
	ld.shared.f64 	%fd306, [_ZZN3cub18CUB_300001_SM_10006detail6reduce18DeviceReduceKernelINS2_10policy_hubIdyN4cuda3std3__44plusIdEEE10Policy1000EN6thrust24THRUST_300001_SM_1000_NS6detail15normal_iteratorINSD_10device_ptrIdEEEEyS9_dNS7_10__identityEEEvT0_PT3_T1_NS0_13GridEvenShareISN_EET2_T4_E12temp_storage+72];
	add.f64 	%fd307, %fd305, %fd306;
	ld.shared.f64 	%fd308, [_ZZN3cub18CUB_300001_SM_10006detail6reduce18DeviceReduceKernelINS2_10policy_hubIdyN4cuda3std3__44plusIdEEE10Policy1000EN6thrust24THRUST_300001_SM_1000_NS6detail15normal_iteratorINSD_10device_ptrIdEEEEyS9_dNS7_10__identityEEEvT0_PT3_T1_NS0_13GridEvenShareISN_EET2_T4_E12temp_storage+80];
	add.f64 	%fd309, %fd307, %fd308;
	ld.shared.f64 	%fd310, [_ZZN3cub18CUB_300001_SM_10006detail6reduce18DeviceReduceKernelINS2_10policy_hubIdyN4cuda3std3__44plusIdEEE10Policy1000EN6thrust24THRUST_300001_SM_1000_NS6detail15normal_iteratorINSD_10device_ptrIdEEEEyS9_dNS7_10__identityEEEvT0_PT3_T1_NS0_13GridEvenShareISN_EET2_T4_E12temp_storage+88];
	add.f64 	%fd311, %fd309, %fd310;
	ld.shared.f64 	%fd312, [_ZZN3cub18CUB_300001_SM_10006detail6reduce18DeviceReduceKernelINS2_10policy_hubIdyN4cuda3std3__44plusIdEEE10Policy1000EN6thrust24THRUST_300001_SM_1000_NS6detail15normal_iteratorINSD_10device_ptrIdEEEEyS9_dNS7_10__identityEEEvT0_PT3_T1_NS0_13GridEvenShareISN_EET2_T4_E12temp_storage+96];
	add.f64 	%fd313, %fd311, %fd312;
	ld.shared.f64 	%fd314, [_ZZN3cub18CUB_300001_SM_10006detail6reduce18DeviceReduceKernelINS2_10policy_hubIdyN4cuda3std3__44plusIdEEE10Policy1000EN6thrust24THRUST_300001_SM_1000_NS6detail15normal_iteratorINSD_10device_ptrIdEEEEyS9_dNS7_10__identityEEEvT0_PT3_T1_NS0_13GridEvenShareISN_EET2_T4_E12temp_storage+104];
	add.f64 	%fd315, %fd313, %fd314;
	ld.shared.f64 	%fd316, [_ZZN3cub18CUB_300001_SM_10006detail6reduce18DeviceReduceKernelINS2_10policy_hubIdyN4cuda3std3__44plusIdEEE10Policy1000EN6thrust24THRUST_300001_SM_1000_NS6detail15normal_iteratorINSD_10device_ptrIdEEEEyS9_dNS7_10__identityEEEvT0_PT3_T1_NS0_13GridEvenShareISN_EET2_T4_E12temp_storage+112];
	add.f64 	%fd317, %fd315, %fd316;
	ld.shared.f64 	%fd318, [_ZZN3cub18CUB_300001_SM_10006detail6reduce18DeviceReduceKernelINS2_10policy_hubIdyN4cuda3std3__44plusIdEEE10Policy1000EN6thrust24THRUST_300001_SM_1000_NS6detail15normal_iteratorINSD_10device_ptrIdEEEEyS9_dNS7_10__identityEEEvT0_PT3_T1_NS0_13GridEvenShareISN_EET2_T4_E12temp_storage+120];
	add.f64 	%fd319, %fd317, %fd318;
	ld.shared.f64 	%fd320, [_ZZN3cub18CUB_300001_SM_10006detail6reduce18DeviceReduceKernelINS2_10policy_hubIdyN4cuda3std3__44plusIdEEE10Policy1000EN6thrust24THRUST_300001_SM_1000_NS6detail15normal_iteratorINSD_10device_ptrIdEEEEyS9_dNS7_10__identityEEEvT0_PT3_T1_NS0_13GridEvenShareISN_EET2_T4_E12temp_storage+128];
	add.f64 	%fd321, %fd319, %fd320;
	ld.shared.f64 	%fd322, [_ZZN3cub18CUB_300001_SM_10006detail6reduce18DeviceReduceKernelINS2_10policy_hubIdyN4cuda3std3__44plusIdEEE10Policy1000EN6thrust24THRUST_300001_SM_1000_NS6detail15normal_iteratorINSD_10device_ptrIdEEEEyS9_dNS7_10__identityEEEvT0_PT3_T1_NS0_13GridEvenShareISN_EET2_T4_E12temp_storage+136];
	add.f64 	%fd343, %fd321, %fd322;
	bra.uni 	$L__BB22_46;
$L__BB22_21:
	// begin inline asm
	mov.u32 %r145, %laneid;
	// end inline asm
	and.b32  	%r196, %r5, 992;
	add.s32 	%r197, %r196, 32;
	setp.gt.s32 	%p34, %r197, %r4;
	not.b32 	%r198, %r196;
	add.s32 	%r199, %r4, %r198;
	selp.b32 	%r194, %r199, 31, %p34;
	mov.b64 	%rd77, %fd332;
	mov.b64 	{%r147, %r152}, %rd77;
	mov.b32 	%r153, 1;
	mov.b32 	%r195, -1;
	// begin inline asm
	shfl.sync.down.b32 %r146, %r147, %r153, %r194, %r195;
	// end inline asm
	// begin inline asm
	shfl.sync.down.b32 %r151, %r152, %r153, %r194, %r195;
	// end inline asm
	mov.b64 	%rd78, {%r146, %r151};
	mov.b64 	%fd223, %rd78;
	setp.lt.s32 	%p35, %r145, %r194;
	add.f64 	%fd224, %fd332, %fd223;
	selp.f64 	%fd225, %fd224, %fd332, %p35;
	mov.b64 	%rd79, %fd225;
	mov.b64 	{%r157, %r162}, %rd79;
	mov.b32 	%r163, 2;
	// begin inline asm
	shfl.sync.down.b32 %r156, %r157, %r163, %r194, %r195;
	// end inline asm
	// begin inline asm
	shfl.sync.down.b32 %r161, %r162, %r163, %r194, %r195;
	// end inline asm
	mov.b64 	%rd80, {%r156, %r161};
	mov.b64 	%fd226, %rd80;
	add.s32 	%r200, %r145, 2;
	setp.gt.s32 	%p36, %r200, %r194;
	add.f64 	%fd227, %fd225, %fd226;
	selp.f64 	%fd228, %fd225, %fd227, %p36;
	mov.b64 	%rd81, %fd228;
	mov.b64 	{%r167, %r172}, %rd81;
	mov.b32 	%r173, 4;
	// begin inline asm
	shfl.sync.down.b32 %r166, %r167, %r173, %r194, %r195;
	// end inline asm
	// begin inline asm
	shfl.sync.down.b32 %r171, %r172, %r173, %r194, %r195;
	// end inline asm
	mov.b64 	%rd82, {%r166, %r171};
	mov.b64 	%fd229, %rd82;
	add.s32 	%r201, %r145, 4;
	setp.gt.s32 	%p37, %r201, %r194;
	add.f64 	%fd230, %fd228, %fd229;
	selp.f64 	%fd231, %fd228, %fd230, %p37;
	mov.b64 	%rd83, %fd231;
	mov.b64 	{%r177, %r182}, %rd83;
	mov.b32 	%r183, 8;
	// begin inline asm
	shfl.sync.down.b32 %r176, %r177, %r183, %r194, %r195;
	// end inline asm
	// begin inline asm
	shfl.sync.down.b32 %r181, %r182, %r183, %r194, %r195;
	// end inline asm
	mov.b64 	%rd84, {%r176, %r181};
	mov.b64 	%fd232, %rd84;
	add.s32 	%r202, %r145, 8;
	setp.gt.s32 	%p38, %r202, %r194;
	add.f64 	%fd233, %fd231, %fd232;
	selp.f64 	%fd234, %fd231, %fd233, %p38;
	mov.b64 	%rd85, %fd234;
	mov.b64 	{%r187, %r192}, %rd85;
	mov.b32 	%r193, 16;
	// begin inline asm
	shfl.sync.down.b32 %r186, %r187, %r193, %r194, %r195;
	// end inline asm
	// begin inline asm
	shfl.sync.down.b32 %r191, %r192, %r193, %r194, %r195;
	// end inline asm
	mov.b64 	%rd86, {%r186, %r191};
	mov.b64 	%fd235, %rd86;
	add.s32 	%r203, %r145, 16;
	setp.gt.s32 	%p39, %r203, %r194;
	add.f64 	%fd236, %fd234, %fd235;
	selp.f64 	%fd343, %fd234, %fd236, %p39;
	setp.ne.s32 	%p40, %r145, 0;
	@%p40 bra 	$L__BB22_23;
	shr.u32 	%r204, %r5, 2;
	and.b32  	%r205, %r204, 248;
	mov.u32 	%r206, _ZZN3cub18CUB_300001_SM_10006detail6reduce18DeviceReduceKernelINS2_10policy_hubIdyN4cuda3std3__44plusIdEEE10Policy1000EN6thrust24THRUST_300001_SM_1000_NS6detail15normal_iteratorINSD_10device_ptrIdEEEEyS9_dNS7_10__identityEEEvT0_PT3_T1_NS0_13GridEvenShareISN_EET2_T4_E12temp_storage;
	add.s32 	%r207, %r206, %r205;
	st.shared.f64 	[%r207+16], %fd343;
$L__BB22_23:
	bar.sync 	0;
	setp.ne.s32 	%p41, %r5, 0;
	@%p41 bra 	$L__BB22_46;
	setp.gt.s32 	%p42, %r4, 32;
	ld.shared.f64 	%fd237, [_ZZN3cub18CUB_300001_SM_10006detail6reduce18DeviceReduceKernelINS2_10policy_hubIdyN4cuda3std3__44plusIdEEE10Policy1000EN6thrust24THRUST_300001_SM_1000_NS6detail15normal_iteratorINSD_10device_ptrIdEEEEyS9_dNS7_10__identityEEEvT0_PT3_T1_NS0_13GridEvenShareISN_EET2_T4_E12temp_storage+24];
	add.f64 	%fd238, %fd343, %fd237;
	selp.f64 	%fd239, %fd238, %fd343, %p42;
	setp.gt.s32 	%p43, %r4, 64;
	ld.shared.f64 	%fd240, [_ZZN3cub18CUB_300001_SM_10006detail6reduce18DeviceReduceKernelINS2_10policy_hubIdyN4cuda3std3__44plusIdEEE10Policy1000EN6thrust24THRUST_300001_SM_1000_NS6detail15normal_iteratorINSD_10device_ptrIdEEEEyS9_dNS7_10__identityEEEvT0_PT3_T1_NS0_13GridEvenShareISN_EET2_T4_E12temp_storage+32];
	add.f64 	%fd241, %fd240, %fd239;
	selp.f64 	%fd242, %fd241, %fd239, %p43;
	setp.gt.s32 	%p44, %r4, 96;
	ld.shared.f64 	%fd243, [_ZZN3cub18CUB_300001_SM_10006detail6reduce18DeviceReduceKernelINS2_10policy_hubIdyN4cuda3std3__44plusIdEEE10Policy1000EN6thrust24THRUST_300001_SM_1000_NS6detail15normal_iteratorINSD_10device_ptrIdEEEEyS9_dNS7_10__identityEEEvT0_PT3_T1_NS0_13GridEvenShareISN_EET2_T4_E12temp_storage+40];
	add.f64 	%fd244, %fd243, %fd242;
	selp.f64 	%fd245, %fd244, %fd242, %p44;
	setp.gt.s32 	%p45, %r4, 128;
	ld.shared.f64 	%fd246, [_ZZN3cub18CUB_300001_SM_10006detail6reduce18DeviceReduceKernelINS2_10policy_hubIdyN4cuda3std3__44plusIdEEE10Policy1000EN6thrust24THRUST_300001_SM_1000_NS6detail15normal_iteratorINSD_10device_ptrIdEEEEyS9_dNS7_10__identityEEEvT0_PT3_T1_NS0_13GridEvenShareISN_EET2_T4_E12temp_storage+48];
	add.f64 	%fd247, %fd246, %fd245;
	selp.f64 	%fd248, %fd247, %fd245, %p45;
	setp.gt.s32 	%p46, %r4, 160;
	ld.shared.f64 	%fd249, [_ZZN3cub18CUB_300001_SM_10006detail6reduce18DeviceReduceKernelINS2_10policy_hubIdyN4cuda3std3__44plusIdEEE10Policy1000EN6thrust24THRUST_300001_SM_1000_NS6detail15normal_iteratorINSD_10device_ptrIdEEEEyS9_dNS7_10__identityEEEvT0_PT3_T1_NS0_13GridEvenShareISN_EET2_T4_E12temp_storage+56];
	add.f64 	%fd250, %fd249, %fd248;
	selp.f64 	%fd251, %fd250, %fd248, %p46;
	setp.gt.s32 	%p47, %r4, 192;
	ld.shared.f64 	%fd252, [_ZZN3cub18CUB_300001_SM_10006detail6reduce18DeviceReduceKernelINS2_10policy_hubIdyN4cuda3std3__44plusIdEEE10Policy1000EN6thrust24THRUST_300001_SM_1000_NS6detail15normal_iteratorINSD_10device_ptrIdEEEEyS9_dNS7_10__identityEEEvT0_PT3_T1_NS0_13GridEvenShareISN_EET2_T4_E12temp_storage+64];
	add.f64 	%fd253, %fd252, %fd251;
	selp.f64 	%fd254, %fd253, %fd251, %p47;
	setp.gt.s32 	%p48, %r4, 224;
	ld.shared.f64 	%fd255, [_ZZN3cub18CUB_300001_SM_10006detail6reduce18DeviceReduceKernelINS2_10policy_hubIdyN4cuda3std3__44plusIdEEE10Policy1000EN6thrust24THRUST_300001_SM_1000_NS6detail15normal_iteratorINSD_10device_ptrIdEEEEyS9_dNS7_10__identityEEEvT0_PT3_T1_NS0_13GridEvenShareISN_EET2_T4_E12temp_storage+72];
	add.f64 	%fd256, %fd255, %fd254;
	selp.f64 	%fd257, %fd256, %fd254, %p48;
	setp.gt.s32 	%p49, %r4, 256;
	ld.shared.f64 	%fd258, [_ZZN3cub18CUB_300001_SM_10006detail6reduce18DeviceReduceKernelINS2_10policy_hubIdyN4cuda3std3__44plusIdEEE10Policy1000EN6thrust24THRUST_300001_SM_1000_NS6detail15normal_iteratorINSD_10device_ptrIdEEEEyS9_dNS7_10__identityEEEvT0_PT3_T1_NS0_13GridEvenShareISN_EET2_T4_E12temp_storage+80];
	add.f64 	%fd259, %fd258, %fd257;
	selp.f64 	%fd260, %fd259, %fd257, %p49;
	setp.gt.s32 	%p50, %r4, 288;
	ld.shared.f64 	%fd261, [_ZZN3cub18CUB_300001_SM_10006detail6reduce18DeviceReduceKernelINS2_10policy_hubIdyN4cuda3std3__44plusIdEEE10Policy1000EN6thrust24THRUST_300001_SM_1000_NS6detail15normal_iteratorINSD_10device_ptrIdEEEEyS9_dNS7_10__identityEEEvT0_PT3_T1_NS0_13GridEvenShareISN_EET2_T4_E12temp_storage+88];
	add.f64 	%fd262, %fd261, %fd260;
	selp.f64 	%fd263, %fd262, %fd260, %p50;
	setp.gt.s32 	%p51, %r4, 320;
	ld.shared.f64 	%fd264, [_ZZN3cub18CUB_300001_SM_10006detail6reduce18DeviceReduceKernelINS2_10policy_hubIdyN4cuda3std3__44plusIdEEE10Policy1000EN6thrust24THRUST_300001_SM_1000_NS6detail15normal_iteratorINSD_10device_ptrIdEEEEyS9_dNS7_10__identityEEEvT0_PT3_T1_NS0_13GridEvenShareISN_EET2_T4_E12temp_storage+96];
	add.f64 	%fd265, %fd264, %fd263;
	selp.f64 	%fd266, %fd265, %fd263, %p51;
	setp.gt.s32 	%p52, %r4, 352;
	ld.shared.f64 	%fd267, [_ZZN3cub18CUB_300001_SM_10006detail6reduce18DeviceReduceKernelINS2_10policy_hubIdyN4cuda3std3__44plusIdEEE10Policy1000EN6thrust24THRUST_300001_SM_1000_NS6detail15normal_iteratorINSD_10device_ptrIdEEEEyS9_dNS7_10__identityEEEvT0_PT3_T1_NS0_13GridEvenShareISN_EET2_T4_E12temp_storage+104];
	add.f64 	%fd268, %fd267, %fd266;
	selp.f64 	%fd269, %fd268, %fd266, %p52;
	setp.gt.s32 	%p53, %r4, 384;
	ld.shared.f64 	%fd270, [_ZZN3cub18CUB_300001_SM_10006detail6reduce18DeviceReduceKernelINS2_10policy_hubIdyN4cuda3std3__44plusIdEEE10Policy1000EN6thrust24THRUST_300001_SM_1000_NS6detail15normal_iteratorINSD_10device_ptrIdEEEEyS9_dNS7_10__identityEEEvT0_PT3_T1_NS0_13GridEvenShareISN_EET2_T4_E12temp_storage+112];
	add.f64 	%fd271, %fd270, %fd269;
	selp.f64 	%fd272, %fd271, %fd269, %p53;
	setp.gt.s32 	%p54, %r4, 416;
	ld.shared.f64 	%fd273, [_ZZN3cub18CUB_300001_SM_10006detail6reduce18DeviceReduceKernelINS2_10policy_hubIdyN4cuda3std3__44plusIdEEE10Policy1000EN6thrust24THRUST_300001_SM_1000_NS6detail15normal_iteratorINSD_10device_ptrIdEEEEyS9_dNS7_10__identityEEEvT0_PT3_T1_NS0_13GridEvenShareISN_EET2_T4_E12temp_storage+120];
	add.f64 	%fd274, %fd273, %fd272;
	selp.f64 	%fd275, %fd274, %fd272, %p54;
	setp.gt.s32 	%p55, %r4, 448;
	ld.shared.f64 	%fd276, [_ZZN3cub18CUB_300001_SM_10006detail6reduce18DeviceReduceKernelINS2_10policy_hubIdyN4cuda3std3__44plusIdEEE10Policy1000EN6thrust24THRUST_300001_SM_1000_NS6detail15normal_iteratorINSD_10device_ptrIdEEEEyS9_dNS7_10__identityEEEvT0_PT3_T1_NS0_13GridEvenShareISN_EET2_T4_E12temp_storage+128];
	add.f64 	%fd277, %fd276, %fd275;
	selp.f64 	%fd278, %fd277, %fd275, %p55;
	setp.gt.s32 	%p56, %r4, 480;
	ld.shared.f64 	%fd279, [_ZZN3cub18CUB_300001_SM_10006detail6reduce18DeviceReduceKernelINS2_10policy_hubIdyN4cuda3std3__44plusIdEEE10Policy1000EN6thrust24THRUST_300001_SM_1000_NS6detail15normal_iteratorINSD_10device_ptrIdEEEEyS9_dNS7_10__identityEEEvT0_PT3_T1_NS0_13GridEvenShareISN_EET2_T4_E12temp_storage+136];
	add.f64 	%fd280, %fd279, %fd278;
	selp.f64 	%fd343, %fd280, %fd278, %p56;
	bra.uni 	$L__BB22_46;
$L__BB22_25:
	cvt.u32.u64 	%r52, %rd4;
	mov.u32 	%r27, %tid.x;
	add.s32 	%r53, %r52, %r27;
	mul.wide.u32 	%rd27, %r53, 8;
	add.s64 	%rd28, %rd2, %rd27;
	ld.global.f64 	%fd41, [%rd28];
	ld.global.f64 	%fd42, [%rd28+4096];
	ld.global.f64 	%fd43, [%rd28+8192];
	ld.global.f64 	%fd44, [%rd28+12288];
	ld.global.f64 	%fd45, [%rd28+16384];
	ld.global.f64 	%fd46, [%rd28+20480];
	ld.global.f64 	%fd47, [%rd28+24576];
	add.f64 	%fd48, %fd41, %fd42;
	add.f64 	%fd49, %fd48, %fd43;
	add.f64 	%fd50, %fd49, %fd44;
	add.f64 	%fd51, %fd50, %fd45;
	add.f64 	%fd52, %fd51, %fd46;
	add.f64 	%fd342, %fd52, %fd47;
	setp.lt.u64 	%p2, %rd5, %rd3;
	@%p2 bra 	$L__BB22_42;
	cvt.u32.u64 	%r55, %rd3;
	cvt.u64.u32 	%rd10, %r27;
	add.s64 	%rd103, %rd4, %rd3;
	cvt.u32.u64 	%r28, %rd1;
	not.b32 	%r57, %r27;
	add.s32 	%r58, %r57, %r28;
	sub.s32 	%r59, %r58, %r55;
	sub.s32 	%r272, %r59, %r52;
	add.s64 	%rd29, %rd103, %rd10;
	shl.b64 	%rd30, %rd29, 3;
	add.s64 	%rd31, %rd30, %rd2;
	add.s64 	%rd102, %rd31, 32768;
	mov.b32 	%r273, 0;
	mov.u64 	%rd104, %rd4;
$L__BB22_27:
	cvt.s64.s32 	%rd16, %r50;
	add.s64 	%rd104, %rd104, %rd16;
	add.s64 	%rd32, %rd1, -3584;
	setp.gt.u64 	%p3, %rd104, %rd32;
	@%p3 bra 	$L__BB22_29;
	mul.lo.s32 	%r61, %r1, 3584;
	cvt.s64.s32 	%rd33, %r61;
	add.s64 	%rd34, %rd104, %rd10;
	shl.b64 	%rd35, %rd34, 3;
	add.s64 	%rd36, %rd2, %rd35;
	ld.global.f64 	%fd53, [%rd36];
	ld.global.f64 	%fd54, [%rd36+4096];
	ld.global.f64 	%fd55, [%rd36+8192];
	ld.global.f64 	%fd56, [%rd36+12288];
	ld.global.f64 	%fd57, [%rd36+16384];
	ld.global.f64 	%fd58, [%rd36+20480];
	ld.global.f64 	%fd59, [%rd36+24576];
	add.f64 	%fd60, %fd342, %fd53;
	add.f64 	%fd61, %fd60, %fd54;
	add.f64 	%fd62, %fd61, %fd55;
	add.f64 	%fd63, %fd62, %fd56;
	add.f64 	%fd64, %fd63, %fd57;
	add.f64 	%fd65, %fd64, %fd58;
	add.f64 	%fd342, %fd65, %fd59;
	sub.s64 	%rd37, %rd1, %rd104;
	setp.lt.u64 	%p4, %rd37, %rd33;
	add.s32 	%r273, %r273, 1;
	add.s64 	%rd103, %rd103, %rd33;
	sub.s32 	%r272, %r272, %r61;
	mul.wide.s32 	%rd38, %r61, 8;
	add.s64 	%rd102, %rd102, %rd38;
	@%p4 bra 	$L__BB22_42;
	bra.uni 	$L__BB22_27;
$L__BB22_29:
	setp.le.u64 	%p5, %rd1, %rd104;
	cvt.u32.u64 	%r62, %rd104;
	cvt.u32.u64 	%r63, %rd1;
	sub.s32 	%r64, %r63, %r62;
	setp.ge.s32 	%p6, %r27, %r64;
	or.pred  	%p7, %p5, %p6;
	@%p7 bra 	$L__BB22_42;
	cvt.u32.u64 	%r66, %rd16;
	cvt.u32.u64 	%r67, %rd4;
	not.b32 	%r68, %r27;
	add.s32 	%r69, %r68, %r28;
	add.s32 	%r70, %r66, %r67;
	sub.s32 	%r71, %r69, %r70;
	mul.lo.s32 	%r72, %r1, %r273;
	mad.lo.s32 	%r73, %r72, -3584, %r71;
	shr.u32 	%r74, %r73, 9;
	add.s32 	%r34, %r74, 1;
	and.b32  	%r35, %r34, 15;
	setp.lt.u32 	%p8, %r73, 7680;
	mov.u32 	%r276, %r27;
	@%p8 bra 	$L__BB22_33;
	shr.u32 	%r75, %r272, 9;
	add.s32 	%r76, %r75, 1;
	and.b32  	%r77, %r76, 16777200;
	neg.s32 	%r274, %r77;
	mov.u32 	%r276, %r27;
$L__BB22_32:
	.pragma "nounroll";
	ld.global.f64 	%fd67, [%rd102+-32768];
	add.f64 	%fd68, %fd342, %fd67;
	ld.global.f64 	%fd69, [%rd102+-28672];
	add.f64 	%fd70, %fd68, %fd69;
	ld.global.f64 	%fd71, [%rd102+-24576];
	add.f64 	%fd72, %fd70, %fd71;
	ld.global.f64 	%fd73, [%rd102+-20480];
	add.f64 	%fd74, %fd72, %fd73;
	ld.global.f64 	%fd75, [%rd102+-16384];
	add.f64 	%fd76, %fd74, %fd75;
	ld.global.f64 	%fd77, [%rd102+-12288];
	add.f64 	%fd78, %fd76, %fd77;
	ld.global.f64 	%fd79, [%rd102+-8192];
	add.f64 	%fd80, %fd78, %fd79;
	ld.global.f64 	%fd81, [%rd102+-4096];
	add.f64 	%fd82, %fd80, %fd81;
	ld.global.f64 	%fd83, [%rd102];
	add.f64 	%fd84, %fd82, %fd83;
	ld.global.f64 	%fd85, [%rd102+4096];
	add.f64 	%fd86, %fd84, %fd85;
	ld.global.f64 	%fd87, [%rd102+8192];
	add.f64 	%fd88, %fd86, %fd87;
	ld.global.f64 	%fd89, [%rd102+12288];
	add.f64 	%fd90, %fd88, %fd89;
	ld.global.f64 	%fd91, [%rd102+16384];
	add.f64 	%fd92, %fd90, %fd91;
	ld.global.f64 	%fd93, [%rd102+20480];
	add.f64 	%fd94, %fd92, %fd93;
	ld.global.f64 	%fd95, [%rd102+24576];
	add.f64 	%fd96, %fd94, %fd95;
	ld.global.f64 	%fd97, [%rd102+28672];
	add.f64 	%fd342, %fd96, %fd97;
	add.s32 	%r276, %r276, 8192;
	add.s32 	%r274, %r274, 16;
	add.s64 	%rd102, %rd102, 65536;
	setp.ne.s32 	%p9, %r274, 0;
	@%p9 bra 	$L__BB22_32;
$L__BB22_33:
	setp.eq.s32 	%p10, %r35, 0;
	@%p10 bra 	$L__BB22_42;
	and.b32  	%r42, %r34, 7;
	setp.lt.u32 	%p11, %r35, 8;
	@%p11 bra 	$L__BB22_36;
	cvt.u64.u32 	%rd39, %r276;
	add.s64 	%rd40, %rd104, %rd39;
	shl.b64 	%rd41, %rd40, 3;
	add.s64 	%rd42, %rd2, %rd41;
	ld.global.f64 	%fd99, [%rd42];
	add.f64 	%fd100, %fd342, %fd99;
	ld.global.f64 	%fd101, [%rd42+4096];
	add.f64 	%fd102, %fd100, %fd101;
	ld.global.f64 	%fd103, [%rd42+8192];
	add.f64 	%fd104, %fd102, %fd103;
	ld.global.f64 	%fd105, [%rd42+12288];
	add.f64 	%fd106, %fd104, %fd105;
	ld.global.f64 	%fd107, [%rd42+16384];
	add.f64 	%fd108, %fd106, %fd107;
	ld.global.f64 	%fd109, [%rd42+20480];
	add.f64 	%fd110, %fd108, %fd109;
	ld.global.f64 	%fd111, [%rd42+24576];
	add.f64 	%fd112, %fd110, %fd111;
	ld.global.f64 	%fd113, [%rd42+28672];
	add.f64 	%fd342, %fd112, %fd113;
	add.s32 	%r276, %r276, 4096;
$L__BB22_36:
	setp.eq.s32 	%p12, %r42, 0;
	@%p12 bra 	$L__BB22_42;
	setp.lt.u32 	%p13, %r42, 4;
	@%p13 bra 	$L__BB22_39;
	cvt.u64.u32 	%rd43, %r276;
	add.s64 	%rd44, %rd104, %rd43;
	shl.b64 	%rd45, %rd44, 3;
	add.s64 	%rd46, %rd2, %rd45;
	ld.global.f64 	%fd115, [%rd46];
	add.f64 	%fd116, %fd342, %fd115;
	ld.global.f64 	%fd117, [%rd46+4096];
	add.f64 	%fd118, %fd116, %fd117;
	ld.global.f64 	%fd119, [%rd46+8192];
	add.f64 	%fd120, %fd118, %fd119;
	ld.global.f64 	%fd121, [%rd46+12288];
	add.f64 	%fd342, %fd120, %fd121;
	add.s32 	%r276, %r276, 2048;
$L__BB22_39:
	and.b32  	%r78, %r34, 3;
	setp.eq.s32 	%p14, %r78, 0;
	@%p14 bra 	$L__BB22_42;
	cvt.u64.u32 	%rd47, %r276;
	add.s64 	%rd48, %rd47, %rd103;
	shl.b64 	%rd49, %rd48, 3;
	add.s64 	%rd106, %rd2, %rd49;
	cvt.u16.u32 	%rs1, %r272;
	shr.u16 	%rs2, %rs1, 9;
	add.s16 	%rs3, %rs2, 1;
	cvt.u32.u16 	%r79, %rs3;
	and.b32  	%r80, %r79, 3;
	neg.s32 	%r279, %r80;
$L__BB22_41:
	.pragma "nounroll";
	ld.global.f64 	%fd122, [%rd106];
	add.f64 	%fd342, %fd342, %fd122;
	add.s64 	%rd106, %rd106, 4096;
	add.s32 	%r279, %r279, 1;
	setp.ne.s32 	%p15, %r279, 0;
	@%p15 bra 	$L__BB22_41;
$L__BB22_42:
	// begin inline asm
	mov.u32 %r81, %laneid;
	// end inline asm
	mov.b64 	%rd50, %fd342;
	mov.b64 	{%r83, %r88}, %rd50;
	mov.b32 	%r89, 1;
	mov.b32 	%r130, 31;
	mov.b32 	%r131, -1;
	// begin inline asm
	shfl.sync.down.b32 %r82, %r83, %r89, %r130, %r131;
	// end inline asm
	// begin inline asm
	shfl.sync.down.b32 %r87, %r88, %r89, %r130, %r131;
	// end inline asm
	mov.b64 	%rd51, {%r82, %r87};
	mov.b64 	%fd123, %rd51;
	setp.gt.s32 	%p16, %r81, 30;
	add.f64 	%fd124, %fd342, %fd123;
	selp.f64 	%fd125, %fd342, %fd124, %p16;
	mov.b64 	%rd52, %fd125;
	mov.b64 	{%r93, %r98}, %rd52;
	mov.b32 	%r99, 2;
	// begin inline asm
	shfl.sync.down.b32 %r92, %r93, %r99, %r130, %r131;
	// end inline asm
	// begin inline asm
	shfl.sync.down.b32 %r97, %r98, %r99, %r130, %r131;
	// end inline asm
	mov.b64 	%rd53, {%r92, %r97};
	mov.b64 	%fd126, %rd53;
	setp.gt.s32 	%p17, %r81, 29;
	add.f64 	%fd127, %fd125, %fd126;
	selp.f64 	%fd128, %fd125, %fd127, %p17;
	mov.b64 	%rd54, %fd128;
	mov.b64 	{%r103, %r108}, %rd54;
	mov.b32 	%r109, 4;
	// begin inline asm
	shfl.sync.down.b32 %r102, %r103, %r109, %r130, %r131;
	// end inline asm
	// begin inline asm
	shfl.sync.down.b32 %r107, %r108, %r109, %r130, %r131;
	// end inline asm
	mov.b64 	%rd55, {%r102, %r107};
	mov.b64 	%fd129, %rd55;
	setp.gt.s32 	%p18, %r81, 27;
	add.f64 	%fd130, %fd128, %fd129;
	selp.f64 	%fd131, %fd128, %fd130, %p18;
	mov.b64 	%rd56, %fd131;
	mov.b64 	{%r113, %r118}, %rd56;
	mov.b32 	%r119, 8;
	// begin inline asm
	shfl.sync.down.b32 %r112, %r113, %r119, %r130, %r131;
	// end inline asm
	// begin inline asm
	shfl.sync.down.b32 %r117, %r118, %r119, %r130, %r131;
	// end inline asm
	mov.b64 	%rd57, {%r112, %r117};
	mov.b64 	%fd132, %rd57;
	setp.gt.s32 	%p19, %r81, 23;
	add.f64 	%fd133, %fd131, %fd132;
	selp.f64 	%fd134, %fd131, %fd133, %p19;
	mov.b64 	%rd58, %fd134;
	mov.b64 	{%r123, %r128}, %rd58;
	mov.b32 	%r129, 16;
	// begin inline asm
	shfl.sync.down.b32 %r122, %r123, %r129, %r130, %r131;
	// end inline asm
	// begin inline asm
	shfl.sync.down.b32 %r127, %r128, %r129, %r130, %r131;
	// end inline asm
	mov.b64 	%rd59, {%r122, %r127};
	mov.b64 	%fd135, %rd59;
	setp.gt.s32 	%p20, %r81, 15;
	add.f64 	%fd37, %fd134, %fd135;
	selp.f64 	%fd343, %fd134, %fd37, %p20;
	setp.ne.s32 	%p21, %r81, 0;
	@%p21 bra 	$L__BB22_44;
	shr.u32 	%r132, %r27, 2;
	and.b32  	%r133, %r132, 248;
	mov.u32 	%r134, _ZZN3cub18CUB_300001_SM_10006detail6reduce18DeviceReduceKernelINS2_10policy_hubIdyN4cuda3std3__44plusIdEEE10Policy1000EN6thrust24THRUST_300001_SM_1000_NS6detail15normal_iteratorINSD_10device_ptrIdEEEEyS9_dNS7_10__identityEEEvT0_PT3_T1_NS0_13GridEvenShareISN_EET2_T4_E12temp_storage;
	add.s32 	%r135, %r134, %r133;
	st.shared.f64 	[%r135+16], %fd37;
$L__BB22_44:
	bar.sync 	0;
	setp.ne.s32 	%p22, %r27, 0;
	@%p22 bra 	$L__BB22_46;
	ld.shared.f64 	%fd136, [_ZZN3cub18CUB_300001_SM_10006detail6reduce18DeviceReduceKernelINS2_10policy_hubIdyN4cuda3std3__44plusIdEEE10Policy1000EN6thrust24THRUST_300001_SM_1000_NS6detail15normal_iteratorINSD_10device_ptrIdEEEEyS9_dNS7_10__identityEEEvT0_PT3_T1_NS0_13GridEvenShareISN_EET2_T4_E12temp_storage+24];
	add.f64 	%fd137, %fd343, %fd136;
	ld.shared.f64 	%fd138, [_ZZN3cub18CUB_300001_SM_10006detail6reduce18DeviceReduceKernelINS2_10policy_hubIdyN4cuda3std3__44plusIdEEE10Policy1000EN6thrust24THRUST_300001_SM_1000_NS6detail15normal_iteratorINSD_10device_ptrIdEEEEyS9_dNS7_10__identityEEEvT0_PT3_T1_NS0_13GridEvenShareISN_EET2_T4_E12temp_storage+32];
	add.f64 	%fd139, %fd137, %fd138;
	ld.shared.f64 	%fd140, [_ZZN3cub18CUB_300001_SM_10006detail6reduce18DeviceReduceKernelINS2_10policy_hubIdyN4cuda3std3__44plusIdEEE10Policy1000EN6thrust24THRUST_300001_SM_1000_NS6detail15normal_iteratorINSD_10device_ptrIdEEEEyS9_dNS7_10__identityEEEvT0_PT3_T1_NS0_13GridEvenShareISN_EET2_T4_E12temp_storage+40];
	add.f64 	%fd141, %fd139, %fd140;
	ld.shared.f64 	%fd142, [_ZZN3cub18CUB_300001_SM_10006detail6reduce18DeviceReduceKernelINS2_10policy_hubIdyN4cuda3std3__44plusIdEEE10Policy1000EN6thrust24THRUST_300001_SM_1000_NS6detail15normal_iteratorINSD_10device_ptrIdEEEEyS9_dNS7_10__identityEEEvT0_PT3_T1_NS0_13GridEvenShareISN_EET2_T4_E12temp_storage+48];
	add.f64 	%fd143, %fd141, %fd142;
	ld.shared.f64 	%fd144, [_ZZN3cub18CUB_300001_SM_10006detail6reduce18DeviceReduceKernelINS2_10policy_hubIdyN4cuda3std3__44plusIdEEE10Policy1000EN6thrust24THRUST_300001_SM_1000_NS6detail15normal_iteratorINSD_10device_ptrIdEEEEyS9_dNS7_10__identityEEEvT0_PT3_T1_NS0_13GridEvenShareISN_EET2_T4_E12temp_storage+56];
	add.f64 	%fd145, %fd143, %fd144;
	ld.shared.f64 	%fd146, [_ZZN3cub18CUB_300001_SM_10006detail6reduce18DeviceReduceKernelINS2_10policy_hubIdyN4cuda3std3__44plusIdEEE10Policy1000EN6thrust24THRUST_300001_SM_1000_NS6detail15normal_iteratorINSD_10device_ptrIdEEEEyS9_dNS7_10__identityEEEvT0_PT3_T1_NS0_13GridEvenShareISN_EET2_T4_E12temp_storage+64];
	add.f64 	%fd147, %fd145, %fd146;
	ld.shared.f64 	%fd148, [_ZZN3cub18CUB_300001_SM_10006detail6reduce18DeviceReduceKernelINS2_10policy_hubIdyN4cuda3std3__44plusIdEEE10Policy1000EN6thrust24THRUST_300001_SM_1000_NS6detail15normal_iteratorINSD_10device_ptrIdEEEEyS9_dNS7_10__identityEEEvT0_PT3_T1_NS0_13GridEvenShareISN_EET2_T4_E12temp_storage+72];
	add.f64 	%fd149, %fd147, %fd148;
	ld.shared.f64 	%fd150, [_ZZN3cub18CUB_300001_SM_10006detail6reduce18DeviceReduceKernelINS2_10policy_hubIdyN4cuda3std3__44plusIdEEE10Policy1000EN6thrust24THRUST_300001_SM_1000_NS6detail15normal_iteratorINSD_10device_ptrIdEEEEyS9_dNS7_10__identityEEEvT0_PT3_T1_NS0_13GridEvenShareISN_EET2_T4_E12temp_storage+80];
	add.f64 	%fd151, %fd149, %fd150;
	ld.shared.f64 	%fd152, [_ZZN3cub18CUB_300001_SM_10006detail6reduce18DeviceReduceKernelINS2_10policy_hubIdyN4cuda3std3__44plusIdEEE10Policy1000EN6thrust24THRUST_300001_SM_1000_NS6detail15normal_iteratorINSD_10device_ptrIdEEEEyS9_dNS7_10__identityEEEvT0_PT3_T1_NS0_13GridEvenShareISN_EET2_T4_E12temp_storage+88];
	add.f64 	%fd153, %fd151, %fd152;
	ld.shared.f64 	%fd154, [_ZZN3cub18CUB_300001_SM_10006detail6reduce18DeviceReduceKernelINS2_10policy_hubIdyN4cuda3std3__44plusIdEEE10Policy1000EN6thrust24THRUST_300001_SM_1000_NS6detail15normal_iteratorINSD_10device_ptrIdEEEEyS9_dNS7_10__identityEEEvT0_PT3_T1_NS0_13GridEvenShareISN_EET2_T4_E12temp_storage+96];
	add.f64 	%fd155, %fd153, %fd154;
	ld.shared.f64 	%fd156, [_ZZN3cub18CUB_300001_SM_10006detail6reduce18DeviceReduceKernelINS2_10policy_hubIdyN4cuda3std3__44plusIdEEE10Policy1000EN6thrust24THRUST_300001_SM_1000_NS6detail15normal_iteratorINSD_10device_ptrIdEEEEyS9_dNS7_10__identityEEEvT0_PT3_T1_NS0_13GridEvenShareISN_EET2_T4_E12temp_storage+104];
	add.f64 	%fd157, %fd155, %fd156;
	ld.shared.f64 	%fd158, [_ZZN3cub18CUB_300001_SM_10006detail6reduce18DeviceReduceKernelINS2_10policy_hubIdyN4cuda3std3__44plusIdEEE10Policy1000EN6thrust24THRUST_300001_SM_1000_NS6detail15normal_iteratorINSD_10device_ptrIdEEEEyS9_dNS7_10__identityEEEvT0_PT3_T1_NS0_13GridEvenShareISN_EET2_T4_E12temp_storage+112];
	add.f64 	%fd159, %fd157, %fd158;
	ld.shared.f64 	%fd160, [_ZZN3cub18CUB_300001_SM_10006detail6reduce18DeviceReduceKernelINS2_10policy_hubIdyN4cuda3std3__44plusIdEEE10Policy1000EN6thrust24THRUST_300001_SM_1000_NS6detail15normal_iteratorINSD_10device_ptrIdEEEEyS9_dNS7_10__identityEEEvT0_PT3_T1_NS0_13GridEvenShareISN_EET2_T4_E12temp_storage+120];
	add.f64 	%fd161, %fd159, %fd160;
	ld.shared.f64 	%fd162, [_ZZN3cub18CUB_300001_SM_10006detail6reduce18DeviceReduceKernelINS2_10policy_hubIdyN4cuda3std3__44plusIdEEE10Policy1000EN6thrust24THRUST_300001_SM_1000_NS6detail15normal_iteratorINSD_10device_ptrIdEEEEyS9_dNS7_10__identityEEEvT0_PT3_T1_NS0_13GridEvenShareISN_EET2_T4_E12temp_storage+128];
	add.f64 	%fd163, %fd161, %fd162;
	ld.shared.f64 	%fd164, [_ZZN3cub18CUB_300001_SM_10006detail6reduce18DeviceReduceKernelINS2_10policy_hubIdyN4cuda3std3__44plusIdEEE10Policy1000EN6thrust24THRUST_300001_SM_1000_NS6detail15normal_iteratorINSD_10device_ptrIdEEEEyS9_dNS7_10__identityEEEvT0_PT3_T1_NS0_13GridEvenShareISN_EET2_T4_E12temp_storage+136];
	add.f64 	%fd343, %fd163, %fd164;
$L__BB22_46:
	mov.u32 	%r263, %tid.x;
	setp.ne.s32 	%p64, %r263, 0;
	@%p64 bra 	$L__BB22_48;
	ld.param.u64 	%rd100, [_ZN3cub18CUB_300001_SM_10006detail6reduce18DeviceReduceKernelINS2_10policy_hubIdyN4cuda3std3__44plusIdEEE10Policy1000EN6thrust24THRUST_300001_SM_1000_NS6detail15normal_iteratorINSD_10device_ptrIdEEEEyS9_dNS7_10__identityEEEvT0_PT3_T1_NS0_13GridEvenShareISN_EET2_T4__param_1];
	cvta.to.global.u64 	%rd97, %rd100;
	mul.wide.u32 	%rd98, %r2, 8;
	add.s64 	%rd99, %rd97, %rd98;
	st.global.f64 	[%rd99], %fd343;
$L__BB22_48:
	ret;

}
	// .globl	_ZN3cub18CUB_300001_SM_10006detail6reduce28DeviceReduceSingleTileKernelINS2_10policy_hubIdyN4cuda3std3__44plusIdEEE10Policy1000EPdSC_iS9_ddNS7_10__identityEEEvT0_T1_T2_T3_T4_T6_
.visible .entry _ZN3cub18CUB_300001_SM_10006detail6reduce28DeviceReduceSingleTileKernelINS2_10policy_hubIdyN4cuda3std3__44plusIdEEE10Policy1000EPdSC_iS9_ddNS7_10__identityEEEvT0_T1_T2_T3_T4_T6_(
	.param .u64 .ptr .align 1 _ZN3cub18CUB_300001_SM_10006detail6reduce28DeviceReduceSingleTileKernelINS2_10policy_hubIdyN4cuda3std3__44plusIdEEE10Policy1000EPdSC_iS9_ddNS7_10__identityEEEvT0_T1_T2_T3_T4_T6__param_0,
	.param .u64 .ptr .align 1 _ZN3cub18CUB_300001_SM_10006detail6reduce28DeviceReduceSingleTileKernelINS2_10policy_hubIdyN4cuda3std3__44plusIdEEE10Policy1000EPdSC_iS9_ddNS7_10__identityEEEvT0_T1_T2_T3_T4_T6__param_1,
	.param .u32 _ZN3cub18CUB_300001_SM_10006detail6reduce28DeviceReduceSingleTileKernelINS2_10policy_hubIdyN4cuda3std3__44plusIdEEE10Policy1000EPdSC_iS9_ddNS7_10__identityEEEvT0_T1_T2_T3_T4_T6__param_2,
	.param .align 1 .b8 _ZN3cub18CUB_300001_SM_10006detail6reduce28DeviceReduceSingleTileKernelINS2_10policy_hubIdyN4cuda3std3__44plusIdEEE10Policy1000EPdSC_iS9_ddNS7_10__identityEEEvT0_T1_T2_T3_T4_T6__param_3[1],
	.param .f64 _ZN3cub18CUB_300001_SM_10006detail6reduce28DeviceReduceSingleTileKernelINS2_10policy_hubIdyN4cuda3std3__44plusIdEEE10Policy1000EPdSC_iS9_ddNS7_10__identityEEEvT0_T1_T2_T3_T4_T6__param_4,
	.param .align 1 .b8 _ZN3cub18CUB_300001_SM_10006detail6reduce28DeviceReduceSingleTileKernelINS2_10policy_hubIdyN4cuda3std3__44plusIdEEE10Policy1000EPdSC_iS9_ddNS7_10__identityEEEvT0_T1_T2_T3_T4_T6__param_5[1]
)
.maxntid 512
.minnctapersm 1
{
	.reg .pred 	%p<58>;
	.reg .b32 	%r<238>;
	.reg .b64 	%rd<104>;
	.reg .b64 	%fd<232>;
	// demoted variable
	.shared .align 8 .b8 _ZZN3cub18CUB_300001_SM_10006detail6reduce28DeviceReduceSingleTileKernelINS2_10policy_hubIdyN4cuda3std3__44plusIdEEE10Policy1000EPdSC_iS9_ddNS7_10__identityEEEvT0_T1_T2_T3_T4_T6_E12temp_storage[152];
	ld.param.u64 	%rd8, [_ZN3cub18CUB_300001_SM_10006detail6reduce28DeviceReduceSingleTileKernelINS2_10policy_hubIdyN4cuda3std3__44plusIdEEE10Policy1000EPdSC_iS9_ddNS7_10__identityEEEvT0_T1_T2_T3_T4_T6__param_0];
	ld.param.u64 	%rd9, [_ZN3cub18CUB_300001_SM_10006detail6reduce28DeviceReduceSingleTileKernelINS2_10policy_hubIdyN4cuda3std3__44plusIdEEE10Policy1000EPdSC_iS9_ddNS7_10__identityEEEvT0_T1_T2_T3_T4_T6__param_1];
	ld.param.u32 	%r34, [_ZN3cub18CUB_300001_SM_10006detail6reduce28DeviceReduceSingleTileKernelINS2_10policy_hubIdyN4cuda3std3__44plusIdEEE10Policy1000EPdSC_iS9_ddNS7_10__identityEEEvT0_T1_T2_T3_T4_T6__param_2];
	ld.param.f64 	%fd30, [_ZN3cub18CUB_300001_SM_10006detail6reduce28DeviceReduceSingleTileKernelINS2_10policy_hubIdyN4cuda3std3__44plusIdEEE10Policy1000EPdSC_iS9_ddNS7_10__identityEEEvT0_T1_T2_T3_T4_T6__param_4];
	cvta.to.global.u64 	%rd1, %rd9;
	setp.ne.s32 	%p1, %r34, 0;
	@%p1 bra 	$L__BB23_3;
	mov.u32 	%r224, %tid.x;
	setp.ne.s32 	%p57, %r224, 0;
	@%p57 bra 	$L__BB23_39;
	st.global.f64 	[%rd1], %fd30;
	bra.uni 	$L__BB23_39;
$L__BB23_3:
	setp.gt.s32 	%p2, %r34, 3583;
	@%p2 bra 	$L__BB23_21;
	mov.u32 	%r1, %tid.x;
	setp.ge.s32 	%p19, %r1, %r34;
	mov.f64 	%fd223, 0d0000000000000000;
	mov.u32 	%r228, %r1;
	@%p19 bra 	$L__BB23_6;
	mul.wide.u32 	%rd69, %r1, 8;
	add.s64 	%rd68, %rd8, %rd69;
	// begin inline asm
	ld.global.nc.u64 %rd67, [%rd68];
	// end inline asm
	mov.b64 	%fd223, %rd67;
	add.s32 	%r228, %r1, 512;
$L__BB23_6:
	setp.ge.s32 	%p20, %r228, %r34;
	@%p20 bra 	$L__BB23_12;
	not.b32 	%r100, %r228;
	add.s32 	%r4, %r34, %r100;
	and.b32  	%r101, %r4, 1536;
	setp.eq.s32 	%p21, %r101, 1536;
	@%p21 bra 	$L__BB23_10;
	mul.wide.u32 	%rd70, %r228, 8;
	add.s64 	%rd102, %rd8, %rd70;
	shr.u32 	%r102, %r4, 9;
	add.s32 	%r103, %r102, 1;
	and.b32  	%r104, %r103, 3;
	neg.s32 	%r226, %r104;
$L__BB23_9:
	.pragma "nounroll";
	// begin inline asm
	ld.global.nc.u64 %rd71, [%rd102];
	// end inline asm
	mov.b64 	%fd109, %rd71;
	add.f64 	%fd223, %fd223, %fd109;
	add.s32 	%r228, %r228, 512;
	add.s64 	%rd102, %rd102, 4096;
	add.s32 	%r226, %r226, 1;
	setp.ne.s32 	%p22, %r226, 0;
	@%p22 bra 	$L__BB23_9;
$L__BB23_10:
	setp.lt.u32 	%p23, %r4, 1536;
	@%p23 bra 	$L__BB23_12;
$L__BB23_11:
	mul.wide.s32 	%rd81, %r228, 8;
	add.s64 	%rd74, %rd8, %rd81;
	// begin inline asm
	ld.global.nc.u64 %rd73, [%rd74];
	// end inline asm
	mov.b64 	%fd110, %rd73;
	add.f64 	%fd111, %fd223, %fd110;
	add.s64 	%rd76, %rd74, 4096;
	// begin inline asm
	ld.global.nc.u64 %rd75, [%rd76];
	// end inline asm
	mov.b64 	%fd112, %rd75;
	add.f64 	%fd113, %fd111, %fd112;
	add.s64 	%rd78, %rd74, 8192;
	// begin inline asm
	ld.global.nc.u64 %rd77, [%rd78];
	// end inline asm
	mov.b64 	%fd114, %rd77;
	add.f64 	%fd115, %fd113, %fd114;
	add.s64 	%rd80, %rd74, 12288;
	// begin inline asm
	ld.global.nc.u64 %rd79, [%rd80];
	// end inline asm
	mov.b64 	%fd116, %rd79;
	add.f64 	%fd223, %fd115, %fd116;
	add.s32 	%r228, %r228, 2048;
	setp.lt.s32 	%p24, %r228, %r34;
	@%p24 bra 	$L__BB23_11;
$L__BB23_12:
	setp.lt.s32 	%p25, %r34, 512;
	@%p25 bra 	$L__BB23_17;
	// begin inline asm
	mov.u32 %r168, %laneid;
	// end inline asm
	mov.b64 	%rd92, %fd223;
	mov.b64 	{%r170, %r175}, %rd92;
	mov.b32 	%r176, 1;
	mov.b32 	%r217, 31;
	mov.b32 	%r218, -1;
	// begin inline asm
	shfl.sync.down.b32 %r169, %r170, %r176, %r217, %r218;
	// end inline asm
	// begin inline asm
	shfl.sync.down.b32 %r174, %r175, %r176, %r217, %r218;
	// end inline asm
	mov.b64 	%rd93, {%r169, %r174};
	mov.b64 	%fd175, %rd93;
	setp.gt.s32 	%p49, %r168, 30;
	add.f64 	%fd176, %fd223, %fd175;
	selp.f64 	%fd177, %fd223, %fd176, %p49;
	mov.b64 	%rd94, %fd177;
	mov.b64 	{%r180, %r185}, %rd94;
	mov.b32 	%r186, 2;
	// begin inline asm
	shfl.sync.down.b32 %r179, %r180, %r186, %r217, %r218;
	// end inline asm
	// begin inline asm
	shfl.sync.down.b32 %r184, %r185, %r186, %r217, %r218;
	// end inline asm
	mov.b64 	%rd95, {%r179, %r184};
	mov.b64 	%fd178, %rd95;
	setp.gt.s32 	%p50, %r168, 29;
	add.f64 	%fd179, %fd177, %fd178;
	selp.f64 	%fd180, %fd177, %fd179, %p50;
	mov.b64 	%rd96, %fd180;
	mov.b64 	{%r190, %r195}, %rd96;
	mov.b32 	%r196, 4;
	// begin inline asm
	shfl.sync.down.b32 %r189, %r190, %r196, %r217, %r218;
	// end inline asm
	// begin inline asm
	shfl.sync.down.b32 %r194, %r195, %r196, %r217, %r218;
	// end inline asm
	mov.b64 	%rd97, {%r189, %r194};
	mov.b64 	%fd181, %rd97;
	setp.gt.s32 	%p51, %r168, 27;
	add.f64 	%fd182, %fd180, %fd181;
	selp.f64 	%fd183, %fd180, %fd182, %p51;
	mov.b64 	%rd98, %fd183;
	mov.b64 	{%r200, %r205}, %rd98;
	mov.b32 	%r206, 8;
	// begin inline asm
	shfl.sync.down.b32 %r199, %r200, %r206, %r217, %r218;
	// end inline asm
	// begin inline asm
	shfl.sync.down.b32 %r204, %r205, %r206, %r217, %r218;
	// end inline asm
	mov.b64 	%rd99, {%r199, %r204};
	mov.b64 	%fd184, %rd99;
	setp.gt.s32 	%p52, %r168, 23;
	add.f64 	%fd185, %fd183, %fd184;
	selp.f64 	%fd186, %fd183, %fd185, %p52;
	mov.b64 	%rd100, %fd186;
	mov.b64 	{%r210, %r215}, %rd100;
	mov.b32 	%r216, 16;
	// begin inline asm
	shfl.sync.down.b32 %r209, %r210, %r216, %r217, %r218;
	// end inline asm
	// begin inline asm
	shfl.sync.down.b32 %r214, %r215, %r216, %r217, %r218;
	// end inline asm
	mov.b64 	%rd101, {%r209, %r214};
	mov.b64 	%fd187, %rd101;
	setp.gt.s32 	%p53, %r168, 15;
	add.f64 	%fd10, %fd186, %fd187;
	selp.f64 	%fd231, %fd186, %fd10, %p53;
	setp.ne.s32 	%p54, %r168, 0;
	@%p54 bra 	$L__BB23_15;
	shr.u32 	%r219, %r1, 2;
	and.b32  	%r220, %r219, 248;
	mov.u32 	%r221, _ZZN3cub18CUB_300001_SM_10006detail6reduce28DeviceReduceSingleTileKernelINS2_10policy_hubIdyN4cuda3std3__44plusIdEEE10Policy1000EPdSC_iS9_ddNS7_10__identityEEEvT0_T1_T2_T3_T4_T6_E12temp_storage;
	add.s32 	%r222, %r221, %r220;
	st.shared.f64 	[%r222+16], %fd10;
$L__BB23_15:
	bar.sync 	0;
	setp.ne.s32 	%p55, %r1, 0;
	@%p55 bra 	$L__BB23_37;
	ld.shared.f64 	%fd188, [_ZZN3cub18CUB_300001_SM_10006detail6reduce28DeviceReduceSingleTileKernelINS2_10policy_hubIdyN4cuda3std3__44plusIdEEE10Policy1000EPdSC_iS9_ddNS7_10__identityEEEvT0_T1_T2_T3_T4_T6_E12temp_storage+24];
	add.f64 	%fd189, %fd231, %fd188;
	ld.shared.f64 	%fd190, [_ZZN3cub18CUB_300001_SM_10006detail6reduce28DeviceReduceSingleTileKernelINS2_10policy_hubIdyN4cuda3std3__44plusIdEEE10Policy1000EPdSC_iS9_ddNS7_10__identityEEEvT0_T1_T2_T3_T4_T6_E12temp_storage+32];
	add.f64 	%fd191, %fd189, %fd190;
	ld.shared.f64 	%fd192, [_ZZN3cub18CUB_300001_SM_10006detail6reduce28DeviceReduceSingleTileKernelINS2_10policy_hubIdyN4cuda3std3__44plusIdEEE10Policy1000EPdSC_iS9_ddNS7_10__identityEEEvT0_T1_T2_T3_T4_T6_E12temp_storage+40];
	add.f64 	%fd193, %fd191, %fd192;
	ld.shared.f64 	%fd194, [_ZZN3cub18CUB_300001_SM_10006detail6reduce28DeviceReduceSingleTileKernelINS2_10policy_hubIdyN4cuda3std3__44plusIdEEE10Policy1000EPdSC_iS9_ddNS7_10__identityEEEvT0_T1_T2_T3_T4_T6_E12temp_storage+48];
	add.f64 	%fd195, %fd193, %fd194;
	ld.shared.f64 	%fd196, [_ZZN3cub18CUB_300001_SM_10006detail6reduce28DeviceReduceSingleTileKernelINS2_10policy_hubIdyN4cuda3std3__44plusIdEEE10Policy1000EPdSC_iS9_ddNS7_10__identityEEEvT0_T1_T2_T3_T4_T6_E12temp_storage+56];
	add.f64 	%fd197, %fd195, %fd196;
	ld.shared.f64 	%fd198, [_ZZN3cub18CUB_300001_SM_10006detail6reduce28DeviceReduceSingleTileKernelINS2_10policy_hubIdyN4cuda3std3__44plusIdEEE10Policy1000EPdSC_iS9_ddNS7_10__identityEEEvT0_T1_T2_T3_T4_T6_E12temp_storage+64];
	add.f64 	%fd199, %fd197, %fd198;
	ld.shared.f64 	%fd200, [_ZZN3cub18CUB_300001_SM_10006detail6reduce28DeviceReduceSingleTileKernelINS2_10policy_hubIdyN4cuda3std3__44plusIdEEE10Policy1000EPdSC_iS9_ddNS7_10__identityEEEvT0_T1_T2_T3_T4_T6_E12temp_storage+72];
	add.f64 	%fd201, %fd199, %fd200;
	ld.shared.f64 	%fd202, [_ZZN3cub18CUB_300001_SM_10006detail6reduce28DeviceReduceSingleTileKernelINS2_10policy_hubIdyN4cuda3std3__44plusIdEEE10Policy1000EPdSC_iS9_ddNS7_10__identityEEEvT0_T1_T2_T3_T4_T6_E12temp_storage+80];
	add.f64 	%fd203, %fd201, %fd202;
	ld.shared.f64 	%fd204, [_ZZN3cub18CUB_300001_SM_10006detail6reduce28DeviceReduceSingleTileKernelINS2_10policy_hubIdyN4cuda3std3__44plusIdEEE10Policy1000EPdSC_iS9_ddNS7_10__identityEEEvT0_T1_T2_T3_T4_T6_E12temp_storage+88];
	add.f64 	%fd205, %fd203, %fd204;
	ld.shared.f64 	%fd206, [_ZZN3cub18CUB_300001_SM_10006detail6reduce28DeviceReduceSingleTileKernelINS2_10policy_hubIdyN4cuda3std3__44plusIdEEE10Policy1000EPdSC_iS9_ddNS7_10__identityEEEvT0_T1_T2_T3_T4_T6_E12temp_storage+96];
	add.f64 	%fd207, %fd205, %fd206;
	ld.shared.f64 	%fd208, [_ZZN3cub18CUB_300001_SM_10006detail6reduce28DeviceReduceSingleTileKernelINS2_10policy_hubIdyN4cuda3std3__44plusIdEEE10Policy1000EPdSC_iS9_ddNS7_10__identityEEEvT0_T1_T2_T3_T4_T6_E12temp_storage+104];
	add.f64 	%fd209, %fd207, %fd208;
	ld.shared.f64 	%fd210, [_ZZN3cub18CUB_300001_SM_10006detail6reduce28DeviceReduceSingleTileKernelINS2_10policy_hubIdyN4cuda3std3__44plusIdEEE10Policy1000EPdSC_iS9_ddNS7_10__identityEEEvT0_T1_T2_T3_T4_T6_E12temp_storage+112];
	add.f64 	%fd211, %fd209, %fd210;
	ld.shared.f64 	%fd212, [_ZZN3cub18CUB_300001_SM_10006detail6reduce28DeviceReduceSingleTileKernelINS2_10policy_hubIdyN4cuda3std3__44plusIdEEE10Policy1000EPdSC_iS9_ddNS7_10__identityEEEvT0_T1_T2_T3_T4_T6_E12temp_storage+120];
	add.f64 	%fd213, %fd211, %fd212;
	ld.shared.f64 	%fd214, [_ZZN3cub18CUB_300001_SM_10006detail6reduce28DeviceReduceSingleTileKernelINS2_10policy_hubIdyN4cuda3std3__44plusIdEEE10Policy1000EPdSC_iS9_ddNS7_10__identityEEEvT0_T1_T2_T3_T4_T6_E12temp_storage+128];
	add.f64 	%fd215, %fd213, %fd214;
	ld.shared.f64 	%fd216, [_ZZN3cub18CUB_300001_SM_10006detail6reduce28DeviceReduceSingleTileKernelINS2_10policy_hubIdyN4cuda3std3__44plusIdEEE10Policy1000EPdSC_iS9_ddNS7_10__identityEEEvT0_T1_T2_T3_T4_T6_E12temp_storage+136];
	add.f64 	%fd231, %fd215, %fd216;
	bra.uni 	$L__BB23_37;
$L__BB23_17:
	// begin inline asm
	mov.u32 %r105, %laneid;
	// end inline asm
	and.b32  	%r156, %r1, 992;
	add.s32 	%r157, %r156, 32;
	setp.gt.s32 	%p26, %r157, %r34;
	not.b32 	%r158, %r156;
	add.s32 	%r159, %r34, %r158;
	selp.b32 	%r154, %r159, 31, %p26;
	mov.b64 	%rd82, %fd223;
	mov.b64 	{%r107, %r112}, %rd82;
	mov.b32 	%r113, 1;
	mov.b32 	%r155, -1;
	// begin inline asm
	shfl.sync.down.b32 %r106, %r107, %r113, %r154, %r155;
	// end inline asm
	// begin inline asm
	shfl.sync.down.b32 %r111, %r112, %r113, %r154, %r155;
	// end inline asm
	mov.b64 	%rd83, {%r106, %r111};
	mov.b64 	%fd117, %rd83;
	setp.lt.s32 	%p27, %r105, %r154;
	add.f64 	%fd118, %fd223, %fd117;
	selp.f64 	%fd119, %fd118, %fd223, %p27;
	mov.b64 	%rd84, %fd119;
	mov.b64 	{%r117, %r122}, %rd84;
	mov.b32 	%r123, 2;
	// begin inline asm
	shfl.sync.down.b32 %r116, %r117, %r123, %r154, %r155;
	// end inline asm
	// begin inline asm
	shfl.sync.down.b32 %r121, %r122, %r123, %r154, %r155;
	// end inline asm
	mov.b64 	%rd85, {%r116, %r121};
	mov.b64 	%fd120, %rd85;
	add.s32 	%r160, %r105, 2;
	setp.gt.s32 	%p28, %r160, %r154;
	add.f64 	%fd121, %fd119, %fd120;
	selp.f64 	%fd122, %fd119, %fd121, %p28;
	mov.b64 	%rd86, %fd122;
	mov.b64 	{%r127, %r132}, %rd86;
	mov.b32 	%r133, 4;
	// begin inline asm
	shfl.sync.down.b32 %r126, %r127, %r133, %r154, %r155;
	// end inline asm
	// begin inline asm
	shfl.sync.down.b32 %r131, %r132, %r133, %r154, %r155;
	// end inline asm
	mov.b64 	%rd87, {%r126, %r131};
	mov.b64 	%fd123, %rd87;
	add.s32 	%r161, %r105, 4;
	setp.gt.s32 	%p29, %r161, %r154;
	add.f64 	%fd124, %fd122, %fd123;
	selp.f64 	%fd125, %fd122, %fd124, %p29;
	mov.b64 	%rd88, %fd125;
	mov.b64 	{%r137, %r142}, %rd88;
	mov.b32 	%r143, 8;
	// begin inline asm
	shfl.sync.down.b32 %r136, %r137, %r143, %r154, %r155;
	// end inline asm
	// begin inline asm
	shfl.sync.down.b32 %r141, %r142, %r143, %r154, %r155;
	// end inline asm
	mov.b64 	%rd89, {%r136, %r141};
	mov.b64 	%fd126, %rd89;
	add.s32 	%r162, %r105, 8;
	setp.gt.s32 	%p30, %r162, %r154;
	add.f64 	%fd127, %fd125, %fd126;
	selp.f64 	%fd128, %fd125, %fd127, %p30;
	mov.b64 	%rd90, %fd128;
	mov.b64 	{%r147, %r152}, %rd90;
	mov.b32 	%r153, 16;
	// begin inline asm
	shfl.sync.down.b32 %r146, %r147, %r153, %r154, %r155;
	// end inline asm
	// begin inline asm
	shfl.sync.down.b32 %r151, %r152, %r153, %r154, %r155;
	// end inline asm
	mov.b64 	%rd91, {%r146, %r151};
	mov.b64 	%fd129, %rd91;
	add.s32 	%r163, %r105, 16;
	setp.gt.s32 	%p31, %r163, %r154;
	add.f64 	%fd130, %fd128, %fd129;
	selp.f64 	%fd231, %fd128, %fd130, %p31;
	setp.ne.s32 	%p32, %r105, 0;
	@%p32 bra 	$L__BB23_19;
	shr.u32 	%r164, %r1, 2;
	and.b32  	%r165, %r164, 248;
	mov.u32 	%r166, _ZZN3cub18CUB_300001_SM_10006detail6reduce28DeviceReduceSingleTileKernelINS2_10policy_hubIdyN4cuda3std3__44plusIdEEE10Policy1000EPdSC_iS9_ddNS7_10__identityEEEvT0_T1_T2_T3_T4_T6_E12temp_storage;
	add.s32 	%r167, %r166, %r165;
	st.shared.f64 	[%r167+16], %fd231;
$L__BB23_19:
	bar.sync 	0;
	setp.ne.s32 	%p33, %r1, 0;
	@%p33 bra 	$L__BB23_37;
	setp.gt.s32 	%p34, %r34, 32;
	ld.shared.f64 	%fd131, [_ZZN3cub18CUB_300001_SM_10006detail6reduce28DeviceReduceSingleTileKernelINS2_10policy_hubIdyN4cuda3std3__44plusIdEEE10Policy1000EPdSC_iS9_ddNS7_10__identityEEEvT0_T1_T2_T3_T4_T6_E12temp_storage+24];
	add.f64 	%fd132, %fd231, %fd131;
	selp.f64 	%fd133, %fd132, %fd231, %p34;
	setp.gt.s32 	%p35, %r34, 64;
	ld.shared.f64 	%fd134, [_ZZN3cub18CUB_300001_SM_10006detail6reduce28DeviceReduceSingleTileKernelINS2_10policy_hubIdyN4cuda3std3__44plusIdEEE10Policy1000EPdSC_iS9_ddNS7_10__identityEEEvT0_T1_T2_T3_T4_T6_E12temp_storage+32];
	add.f64 	%fd135, %fd134, %fd133;
	selp.f64 	%fd136, %fd135, %fd133, %p35;
	setp.gt.s32 	%p36, %r34, 96;
	ld.shared.f64 	%fd137, [_ZZN3cub18CUB_300001_SM_10006detail6reduce28DeviceReduceSingleTileKernelINS2_10policy_hubIdyN4cuda3std3__44plusIdEEE10Policy1000EPdSC_iS9_ddNS7_10__identityEEEvT0_T1_T2_T3_T4_T6_E12temp_storage+40];
	add.f64 	%fd138, %fd137, %fd136;
	selp.f64 	%fd139, %fd138, %fd136, %p36;
	setp.gt.s32 	%p37, %r34, 128;
	ld.shared.f64 	%fd140, [_ZZN3cub18CUB_300001_SM_10006detail6reduce28DeviceReduceSingleTileKernelINS2_10policy_hubIdyN4cuda3std3__44plusIdEEE10Policy1000EPdSC_iS9_ddNS7_10__identityEEEvT0_T1_T2_T3_T4_T6_E12temp_storage+48];
	add.f64 	%fd141, %fd140, %fd139;
	selp.f64 	%fd142, %fd141, %fd139, %p37;
	setp.gt.s32 	%p38, %r34, 160;
	ld.shared.f64 	%fd143, [_ZZN3cub18CUB_300001_SM_10006detail6reduce28DeviceReduceSingleTileKernelINS2_10policy_hubIdyN4cuda3std3__44plusIdEEE10Policy1000EPdSC_iS9_ddNS7_10__identityEEEvT0_T1_T2_T3_T4_T6_E12temp_storage+56];
	add.f64 	%fd144, %fd143, %fd142;
	selp.f64 	%fd145, %fd144, %fd142, %p38;
	setp.gt.s32 	%p39, %r34, 192;
	ld.shared.f64 	%fd146, [_ZZN3cub18CUB_300001_SM_10006detail6reduce28DeviceReduceSingleTileKernelINS2_10policy_hubIdyN4cuda3std3__44plusIdEEE10Policy1000EPdSC_iS9_ddNS7_10__identityEEEvT0_T1_T2_T3_T4_T6_E12temp_storage+64];
	add.f64 	%fd147, %fd146, %fd145;
	selp.f64 	%fd148, %fd147, %fd145, %p39;
	setp.gt.s32 	%p40, %r34, 224;
	ld.shared.f64 	%fd149, [_ZZN3cub18CUB_300001_SM_10006detail6reduce28DeviceReduceSingleTileKernelINS2_10policy_hubIdyN4cuda3std3__44plusIdEEE10Policy1000EPdSC_iS9_ddNS7_10__identityEEEvT0_T1_T2_T3_T4_T6_E12temp_storage+72];
	add.f64 	%fd150, %fd149, %fd148;
	selp.f64 	%fd151, %fd150, %fd148, %p40;
	setp.gt.s32 	%p41, %r34, 256;
	ld.shared.f64 	%fd152, [_ZZN3cub18CUB_300001_SM_10006detail6reduce28DeviceReduceSingleTileKernelINS2_10policy_hubIdyN4cuda3std3__44plusIdEEE10Policy1000EPdSC_iS9_ddNS7_10__identityEEEvT0_T1_T2_T3_T4_T6_E12temp_storage+80];
	add.f64 	%fd153, %fd152, %fd151;
	selp.f64 	%fd154, %fd153, %fd151, %p41;
	setp.gt.s32 	%p42, %r34, 288;
	ld.shared.f64 	%fd155, [_ZZN3cub18CUB_300001_SM_10006detail6reduce28DeviceReduceSingleTileKernelINS2_10policy_hubIdyN4cuda3std3__44plusIdEEE10Policy1000EPdSC_iS9_ddNS7_10__identityEEEvT0_T1_T2_T3_T4_T6_E12temp_storage+88];
	add.f64 	%fd156, %fd155, %fd154;
	selp.f64 	%fd157, %fd156, %fd154, %p42;
	setp.gt.s32 	%p43, %r34, 320;
	ld.shared.f64 	%fd158, [_ZZN3cub18CUB_300001_SM_10006detail6reduce28DeviceReduceSingleTileKernelINS2_10policy_hubIdyN4cuda3std3__44plusIdEEE10Policy1000EPdSC_iS9_ddNS7_10__identityEEEvT0_T1_T2_T3_T4_T6_E12temp_storage+96];
	add.f64 	%fd159, %fd158, %fd157;
	selp.f64 	%fd160, %fd159, %fd157, %p43;
	setp.gt.s32 	%p44, %r34, 352;
	ld.shared.f64 	%fd161, [_ZZN3cub18CUB_300001_SM_10006detail6reduce28DeviceReduceSingleTileKernelINS2_10policy_hubIdyN4cuda3std3__44plusIdEEE10Policy1000EPdSC_iS9_ddNS7_10__identityEEEvT0_T1_T2_T3_T4_T6_E12temp_storage+104];
	add.f64 	%fd162, %fd161, %fd160;
	selp.f64 	%fd163, %fd162, %fd160, %p44;
	setp.gt.s32 	%p45, %r34, 384;
	ld.shared.f64 	%fd164, [_ZZN3cub18CUB_300001_SM_10006detail6reduce28DeviceReduceSingleTileKernelINS2_10policy_hubIdyN4cuda3std3__44plusIdEEE10Policy1000EPdSC_iS9_ddNS7_10__identityEEEvT0_T1_T2_T3_T4_T6_E12temp_storage+112];
	add.f64 	%fd165, %fd164, %fd163;
	selp.f64 	%fd166, %fd165, %fd163, %p45;
	setp.gt.s32 	%p46, %r34, 416;
	ld.shared.f64 	%fd167, [_ZZN3cub18CUB_300001_SM_10006detail6reduce28DeviceReduceSingleTileKernelINS2_10policy_hubIdyN4cuda3std3__44plusIdEEE10Policy1000EPdSC_iS9_ddNS7_10__identityEEEvT0_T1_T2_T3_T4_T6_E12temp_storage+120];
	add.f64 	%fd168, %fd167, %fd166;
	selp.f64 	%fd169, %fd168, %fd166, %p46;
	setp.gt.s32 	%p47, %r34, 448;
	ld.shared.f64 	%fd170, [_ZZN3cub18CUB_300001_SM_10006detail6reduce28DeviceReduceSingleTileKernelINS2_10policy_hubIdyN4cuda3std3__44plusIdEEE10Policy1000EPdSC_iS9_ddNS7_10__identityEEEvT0_T1_T2_T3_T4_T6_E12temp_storage+128];
	add.f64 	%fd171, %fd170, %fd169;
	selp.f64 	%fd172, %fd171, %fd169, %p47;
	setp.gt.s32 	%p48, %r34, 480;
	ld.shared.f64 	%fd173, [_ZZN3cub18CUB_300001_SM_10006detail6reduce28DeviceReduceSingleTileKernelINS2_10policy_hubIdyN4cuda3std3__44plusIdEEE10Policy1000EPdSC_iS9_ddNS7_10__identityEEEvT0_T1_T2_T3_T4_T6_E12temp_storage+136];
	add.f64 	%fd174, %fd173, %fd172;
	selp.f64 	%fd231, %fd174, %fd172, %p48;
	bra.uni 	$L__BB23_37;
$L__BB23_21:
	mov.u32 	%r13, %tid.x;
	mul.wide.u32 	%rd24, %r13, 8;
	add.s64 	%rd11, %rd8, %rd24;
	// begin inline asm
	ld.global.nc.u64 %rd10, [%rd11];
	// end inline asm
	mov.b64 	%fd31, %rd10;
	add.s64 	%rd13, %rd11, 4096;
	// begin inline asm
	ld.global.nc.u64 %rd12, [%rd13];
	// end inline asm
	mov.b64 	%fd32, %rd12;
	add.s64 	%rd15, %rd11, 8192;
	// begin inline asm
	ld.global.nc.u64 %rd14, [%rd15];
	// end inline asm
	mov.b64 	%fd33, %rd14;
	add.s64 	%rd17, %rd11, 12288;
	// begin inline asm
	ld.global.nc.u64 %rd16, [%rd17];
	// end inline asm
	mov.b64 	%fd34, %rd16;
	add.s64 	%rd19, %rd11, 16384;
	// begin inline asm
	ld.global.nc.u64 %rd18, [%rd19];
	// end inline asm
	mov.b64 	%fd35, %rd18;
	add.s64 	%rd21, %rd11, 20480;
	// begin inline asm
	ld.global.nc.u64 %rd20, [%rd21];
	// end inline asm
	mov.b64 	%fd36, %rd20;
	add.s64 	%rd23, %rd11, 24576;
	// begin inline asm
	ld.global.nc.u64 %rd22, [%rd23];
	// end inline asm
	mov.b64 	%fd37, %rd22;
	add.f64 	%fd38, %fd31, %fd32;
	add.f64 	%fd39, %fd38, %fd33;
	add.f64 	%fd40, %fd39, %fd34;
	add.f64 	%fd41, %fd40, %fd35;
	add.f64 	%fd42, %fd41, %fd36;
	add.f64 	%fd230, %fd42, %fd37;
	setp.lt.u32 	%p3, %r34, 7168;
	mov.b32 	%r231, 3584;
	@%p3 bra 	$L__BB23_25;
	add.s32 	%r14, %r34, -3584;
	mov.b32 	%r231, 3584;
$L__BB23_23:
	add.s32 	%r37, %r231, %r13;
	mul.wide.u32 	%rd39, %r37, 8;
	add.s64 	%rd26, %rd8, %rd39;
	// begin inline asm
	ld.global.nc.u64 %rd25, [%rd26];
	// end inline asm
	mov.b64 	%fd43, %rd25;
	add.s64 	%rd28, %rd26, 4096;
	// begin inline asm
	ld.global.nc.u64 %rd27, [%rd28];
	// end inline asm
	mov.b64 	%fd44, %rd27;
	add.s64 	%rd30, %rd26, 8192;
	// begin inline asm
	ld.global.nc.u64 %rd29, [%rd30];
	// end inline asm
	mov.b64 	%fd45, %rd29;
	add.s64 	%rd32, %rd26, 12288;
	// begin inline asm
	ld.global.nc.u64 %rd31, [%rd32];
	// end inline asm
	mov.b64 	%fd46, %rd31;
	add.s64 	%rd34, %rd26, 16384;
	// begin inline asm
	ld.global.nc.u64 %rd33, [%rd34];
	// end inline asm
	mov.b64 	%fd47, %rd33;
	add.s64 	%rd36, %rd26, 20480;
	// begin inline asm
	ld.global.nc.u64 %rd35, [%rd36];
	// end inline asm
	mov.b64 	%fd48, %rd35;
	add.s64 	%rd38, %rd26, 24576;
	// begin inline asm
	ld.global.nc.u64 %rd37, [%rd38];
	// end inline asm
	mov.b64 	%fd49, %rd37;
	add.f64 	%fd50, %fd230, %fd43;
	add.f64 	%fd51, %fd50, %fd44;
	add.f64 	%fd52, %fd51, %fd45;
	add.f64 	%fd53, %fd52, %fd46;
	add.f64 	%fd54, %fd53, %fd47;
	add.f64 	%fd55, %fd54, %fd48;
	add.f64 	%fd230, %fd55, %fd49;
	sub.s32 	%r38, %r34, %r231;
	setp.lt.s32 	%p4, %r38, 3584;
	@%p4 bra 	$L__BB23_33;
	add.s32 	%r231, %r231, 3584;
	setp.le.s32 	%p5, %r231, %r14;
	@%p5 bra 	$L__BB23_23;
$L__BB23_25:
	setp.le.s32 	%p6, %r34, %r231;
	@%p6 bra 	$L__BB23_33;
	sub.s32 	%r18, %r34, %r231;
	setp.ge.s32 	%p7, %r13, %r18;
	@%p7 bra 	$L__BB23_33;
	not.b32 	%r39, %r13;
	add.s32 	%r40, %r34, %r39;
	sub.s32 	%r19, %r40, %r231;
	and.b32  	%r41, %r19, 1536;
	setp.eq.s32 	%p8, %r41, 1536;
	mov.u32 	%r235, %r13;
	@%p8 bra 	$L__BB23_30;
	add.s32 	%r233, %r13, %r231;
	shr.u32 	%r42, %r19, 9;
	add.s32 	%r43, %r42, 1;
	and.b32  	%r44, %r43, 3;
	neg.s32 	%r232, %r44;
	mov.u32 	%r235, %r13;
$L__BB23_29:
	.pragma "nounroll";
	mul.wide.u32 	%rd42, %r233, 8;
	add.s64 	%rd41, %rd8, %rd42;
	// begin inline asm
	ld.global.nc.u64 %rd40, [%rd41];
	// end inline asm
	mov.b64 	%fd57, %rd40;
	add.f64 	%fd230, %fd230, %fd57;
	add.s32 	%r235, %r235, 512;
	add.s32 	%r233, %r233, 512;
	add.s32 	%r232, %r232, 1;
	setp.ne.s32 	%p9, %r232, 0;
	@%p9 bra 	$L__BB23_29;
$L__BB23_30:
	setp.lt.u32 	%p10, %r19, 1536;
	@%p10 bra 	$L__BB23_33;
	cvt.u64.u32 	%rd43, %r235;
	cvt.u64.u32 	%rd44, %r231;
	add.s64 	%rd45, %rd43, %rd44;
	shl.b64 	%rd46, %rd45, 3;
	add.s64 	%rd47, %rd46, %rd8;
	add.s64 	%rd103, %rd47, 8192;
	add.s32 	%r236, %r235, %r231;
$L__BB23_32:
	mul.wide.u32 	%rd56, %r236, 8;
	add.s64 	%rd49, %rd8, %rd56;
	// begin inline asm
	ld.global.nc.u64 %rd48, [%rd49];
	// end inline asm
	mov.b64 	%fd58, %rd48;
	add.f64 	%fd59, %fd230, %fd58;
	add.s64 	%rd51, %rd103, -4096;
	// begin inline asm
	ld.global.nc.u64 %rd50, [%rd51];
	// end inline asm
	mov.b64 	%fd60, %rd50;
	add.f64 	%fd61, %fd59, %fd60;
	// begin inline asm
	ld.global.nc.u64 %rd52, [%rd103];
	// end inline asm
	mov.b64 	%fd62, %rd52;
	add.f64 	%fd63, %fd61, %fd62;
	add.s64 	%rd55, %rd103, 4096;
	// begin inline asm
	ld.global.nc.u64 %rd54, [%rd55];
	// end inline asm
	mov.b64 	%fd64, %rd54;
	add.f64 	%fd230, %fd63, %fd64;
	add.s32 	%r235, %r235, 2048;
	add.s64 	%rd103, %rd103, 16384;
	add.s32 	%r236, %r236, 2048;
	setp.lt.s32 	%p11, %r235, %r18;
	@%p11 bra 	$L__BB23_32;
$L__BB23_33:
	// begin inline asm
	mov.u32 %r45, %laneid;
	// end inline asm
	mov.b64 	%rd57, %fd230;
	mov.b64 	{%r47, %r52}, %rd57;
	mov.b32 	%r53, 1;
	mov.b32 	%r94, 31;
	mov.b32 	%r95, -1;
	// begin inline asm
	shfl.sync.down.b32 %r46, %r47, %r53, %r94, %r95;
	// end inline asm
	// begin inline asm
	shfl.sync.down.b32 %r51, %r52, %r53, %r94, %r95;
	// end inline asm
	mov.b64 	%rd58, {%r46, %r51};
	mov.b64 	%fd65, %rd58;
	setp.gt.s32 	%p12, %r45, 30;
	add.f64 	%fd66, %fd230, %fd65;
	selp.f64 	%fd67, %fd230, %fd66, %p12;
	mov.b64 	%rd59, %fd67;
	mov.b64 	{%r57, %r62}, %rd59;
	mov.b32 	%r63, 2;
	// begin inline asm
	shfl.sync.down.b32 %r56, %r57, %r63, %r94, %r95;
	// end inline asm
	// begin inline asm
	shfl.sync.down.b32 %r61, %r62, %r63, %r94, %r95;
	// end inline asm
	mov.b64 	%rd60, {%r56, %r61};
	mov.b64 	%fd68, %rd60;
	setp.gt.s32 	%p13, %r45, 29;
	add.f64 	%fd69, %fd67, %fd68;
	selp.f64 	%fd70, %fd67, %fd69, %p13;
	mov.b64 	%rd61, %fd70;
	mov.b64 	{%r67, %r72}, %rd61;
	mov.b32 	%r73, 4;
	// begin inline asm
	shfl.sync.down.b32 %r66, %r67, %r73, %r94, %r95;
	// end inline asm
	// begin inline asm
	shfl.sync.down.b32 %r71, %r72, %r73, %r94, %r95;
	// end inline asm
	mov.b64 	%rd62, {%r66, %r71};
	mov.b64 	%fd71, %rd62;
	setp.gt.s32 	%p14, %r45, 27;
	add.f64 	%fd72, %fd70, %fd71;
	selp.f64 	%fd73, %fd70, %fd72, %p14;
	mov.b64 	%rd63, %fd73;
	mov.b64 	{%r77, %r82}, %rd63;
	mov.b32 	%r83, 8;
	// begin inline asm
	shfl.sync.down.b32 %r76, %r77, %r83, %r94, %r95;
	// end inline asm
	// begin inline asm
	shfl.sync.down.b32 %r81, %r82, %r83, %r94, %r95;
	// end inline asm
	mov.b64 	%rd64, {%r76, %r81};
	mov.b64 	%fd74, %rd64;
	setp.gt.s32 	%p15, %r45, 23;
	add.f64 	%fd75, %fd73, %fd74;
	selp.f64 	%fd76, %fd73, %fd75, %p15;
	mov.b64 	%rd65, %fd76;
	mov.b64 	{%r87, %r92}, %rd65;
	mov.b32 	%r93, 16;
	// begin inline asm
	shfl.sync.down.b32 %r86, %r87, %r93, %r94, %r95;
	// end inline asm
	// begin inline asm
	shfl.sync.down.b32 %r91, %r92, %r93, %r94, %r95;
	// end inline asm
	mov.b64 	%rd66, {%r86, %r91};
	mov.b64 	%fd77, %rd66;
	setp.gt.s32 	%p16, %r45, 15;
	add.f64 	%fd26, %fd76, %fd77;
	selp.f64 	%fd231, %fd76, %fd26, %p16;
	setp.ne.s32 	%p17, %r45, 0;
	@%p17 bra 	$L__BB23_35;
	shr.u32 	%r96, %r13, 2;
	and.b32  	%r97, %r96, 248;
	mov.u32 	%r98, _ZZN3cub18CUB_300001_SM_10006detail6reduce28DeviceReduceSingleTileKernelINS2_10policy_hubIdyN4cuda3std3__44plusIdEEE10Policy1000EPdSC_iS9_ddNS7_10__identityEEEvT0_T1_T2_T3_T4_T6_E12temp_storage;
	add.s32 	%r99, %r98, %r97;
	st.shared.f64 	[%r99+16], %fd26;
$L__BB23_35:
	bar.sync 	0;
	setp.ne.s32 	%p18, %r13, 0;
	@%p18 bra 	$L__BB23_37;
	ld.shared.f64 	%fd78, [_ZZN3cub18CUB_300001_SM_10006detail6reduce28DeviceReduceSingleTileKernelINS2_10policy_hubIdyN4cuda3std3__44plusIdEEE10Policy1000EPdSC_iS9_ddNS7_10__identityEEEvT0_T1_T2_T3_T4_T6_E12temp_storage+24];
	add.f64 	%fd79, %fd231, %fd78;
	ld.shared.f64 	%fd80, [_ZZN3cub18CUB_300001_SM_10006detail6reduce28DeviceReduceSingleTileKernelINS2_10policy_hubIdyN4cuda3std3__44plusIdEEE10Policy1000EPdSC_iS9_ddNS7_10__identityEEEvT0_T1_T2_T3_T4_T6_E12temp_storage+32];
	add.f64 	%fd81, %fd79, %fd80;
	ld.shared.f64 	%fd82, [_ZZN3cub18CUB_300001_SM_10006detail6reduce28DeviceReduceSingleTileKernelINS2_10policy_hubIdyN4cuda3std3__44plusIdEEE10Policy1000EPdSC_iS9_ddNS7_10__identityEEEvT0_T1_T2_T3_T4_T6_E12temp_storage+40];
	add.f64 	%fd83, %fd81, %fd82;
	ld.shared.f64 	%fd84, [_ZZN3cub18CUB_300001_SM_10006detail6reduce28DeviceReduceSingleTileKernelINS2_10policy_hubIdyN4cuda3std3__44plusIdEEE10Policy1000EPdSC_iS9_ddNS7_10__identityEEEvT0_T1_T2_T3_T4_T6_E12temp_storage+48];
	add.f64 	%fd85, %fd83, %fd84;
	ld.shared.f64 	%fd86, [_ZZN3cub18CUB_300001_SM_10006detail6reduce28DeviceReduceSingleTileKernelINS2_10policy_hubIdyN4cuda3std3__44plusIdEEE10Policy1000EPdSC_iS9_ddNS7_10__identityEEEvT0_T1_T2_T3_T4_T6_E12temp_storage+56];
	add.f64 	%fd87, %fd85, %fd86;
	ld.shared.f64 	%fd88, [_ZZN3cub18CUB_300001_SM_10006detail6reduce28DeviceReduceSingleTileKernelINS2_10policy_hubIdyN4cuda3std3__44plusIdEEE10Policy1000EPdSC_iS9_ddNS7_10__identityEEEvT0_T1_T2_T3_T4_T6_E12temp_storage+64];
	add.f64 	%fd89, %fd87, %fd88;
	ld.shared.f64 	%fd90, [_ZZN3cub18CUB_300001_SM_10006detail6reduce28DeviceReduceSingleTileKernelINS2_10policy_hubIdyN4cuda3std3__44plusIdEEE10Policy1000EPdSC_iS9_ddNS7_10__identityEEEvT0_T1_T2_T3_T4_T6_E12temp_storage+72];
	add.f64 	%fd91, %fd89, %fd90;
	ld.shared.f64 	%fd92, [_ZZN3cub18CUB_300001_SM_10006detail6reduce28DeviceReduceSingleTileKernelINS2_10policy_hubIdyN4cuda3std3__44plusIdEEE10Policy1000EPdSC_iS9_ddNS7_10__identityEEEvT0_T1_T2_T3_T4_T6_E12temp_storage+80];
	add.f64 	%fd93, %fd91, %fd92;
	ld.shared.f64 	%fd94, [_ZZN3cub18CUB_300001_SM_10006detail6reduce28DeviceReduceSingleTileKernelINS2_10policy_hubIdyN4cuda3std3__44plusIdEEE10Policy1000EPdSC_iS9_ddNS7_10__identityEEEvT0_T1_T2_T3_T4_T6_E12temp_storage+88];
	add.f64 	%fd95, %fd93, %fd94;
	ld.shared.f64 	%fd96, [_ZZN3cub18CUB_300001_SM_10006detail6reduce28DeviceReduceSingleTileKernelINS2_10policy_hubIdyN4cuda3std3__44plusIdEEE10Policy1000EPdSC_iS9_ddNS7_10__identityEEEvT0_T1_T2_T3_T4_T6_E12temp_storage+96];
	add.f64 	%fd97, %fd95, %fd96;
	ld.shared.f64 	%fd98, [_ZZN3cub18CUB_300001_SM_10006detail6reduce28DeviceReduceSingleTileKernelINS2_10policy_hubIdyN4cuda3std3__44plusIdEEE10Policy1000EPdSC_iS9_ddNS7_10__identityEEEvT0_T1_T2_T3_T4_T6_E12temp_storage+104];
	add.f64 	%fd99, %fd97, %fd98;
	ld.shared.f64 	%fd100, [_ZZN3cub18CUB_300001_SM_10006detail6reduce28DeviceReduceSingleTileKernelINS2_10policy_hubIdyN4cuda3std3__44plusIdEEE10Policy1000EPdSC_iS9_ddNS7_10__identityEEEvT0_T1_T2_T3_T4_T6_E12temp_storage+112];
	add.f64 	%fd101, %fd99, %fd100;
	ld.shared.f64 	%fd102, [_ZZN3cub18CUB_300001_SM_10006detail6reduce28DeviceReduceSingleTileKernelINS2_10policy_hubIdyN4cuda3std3__44plusIdEEE10Policy1000EPdSC_iS9_ddNS7_10__identityEEEvT0_T1_T2_T3_T4_T6_E12temp_storage+120];
	add.f64 	%fd103, %fd101, %fd102;
	ld.shared.f64 	%fd104, [_ZZN3cub18CUB_300001_SM_10006detail6reduce28DeviceReduceSingleTileKernelINS2_10policy_hubIdyN4cuda3std3__44plusIdEEE10Policy1000EPdSC_iS9_ddNS7_10__identityEEEvT0_T1_T2_T3_T4_T6_E12temp_storage+128];
	add.f64 	%fd105, %fd103, %fd104;
	ld.shared.f64 	%fd106, [_ZZN3cub18CUB_300001_SM_10006detail6reduce28DeviceReduceSingleTileKernelINS2_10policy_hubIdyN4cuda3std3__44plusIdEEE10Policy1000EPdSC_iS9_ddNS7_10__identityEEEvT0_T1_T2_T3_T4_T6_E12temp_storage+136];
	add.f64 	%fd231, %fd105, %fd106;
$L__BB23_37:
	mov.u32 	%r223, %tid.x;
	setp.ne.s32 	%p56, %r223, 0;
	@%p56 bra 	$L__BB23_39;
	add.f64 	%fd217, %fd30, %fd231;
	st.global.f64 	[%rd1], %fd217;
$L__BB23_39:
	ret;

}
	// .globl	_ZN3cub18CUB_300001_SM_10006detail6reduce28DeviceReduceSingleTileKernelINS2_10policy_hubIfjN4cuda3std3__44plusIfEEE10Policy1000EN6thrust24THRUST_300001_SM_1000_NS6detail15normal_iteratorINSD_10device_ptrIfEEEEPfjS9_ffNS7_10__identityEEEvT0_T1_T2_T3_T4_T6_
.visible .entry _ZN3cub18CUB_300001_SM_10006detail6reduce28DeviceReduceSingleTileKernelINS2_10policy_hubIfjN4cuda3std3__44plusIfEEE10Policy1000EN6thrust24THRUST_300001_SM_1000_NS6detail15normal_iteratorINSD_10device_ptrIfEEEEPfjS9_ffNS7_10__identityEEEvT0_T1_T2_T3_T4_T6_(
	.param .align 8 .b8 _ZN3cub18CUB_300001_SM_10006detail6reduce28DeviceReduceSingleTileKernelINS2_10policy_hubIfjN4cuda3std3__44plusIfEEE10Policy1000EN6thrust24THRUST_300001_SM_1000_NS6detail15normal_iteratorINSD_10device_ptrIfEEEEPfjS9_ffNS7_10__identityEEEvT0_T1_T2_T3_T4_T6__param_0[8],
	.param .u64 .ptr .align 1 _ZN3cub18CUB_300001_SM_10006detail6reduce28DeviceReduceSingleTileKernelINS2_10policy_hubIfjN4cuda3std3__44plusIfEEE10Policy1000EN6thrust24THRUST_300001_SM_1000_NS6detail15normal_iteratorINSD_10device_ptrIfEEEEPfjS9_ffNS7_10__identityEEEvT0_T1_T2_T3_T4_T6__param_1,
	.param .u32 _ZN3cub18CUB_300001_SM_10006detail6reduce28DeviceReduceSingleTileKernelINS2_10policy_hubIfjN4cuda3std3__44plusIfEEE10Policy1000EN6thrust24THRUST_300001_SM_1000_NS6detail15normal_iteratorINSD_10device_ptrIfEEEEPfjS9_ffNS7_10__identityEEEvT0_T1_T2_T3_T4_T6__param_2,
	.param .align 1 .b8 _ZN3cub18CUB_300001_SM_10006detail6reduce28DeviceReduceSingleTileKernelINS2_10policy_hubIfjN4cuda3std3__44plusIfEEE10Policy1000EN6thrust24THRUST_300001_SM_1000_NS6detail15normal_iteratorINSD_10device_ptrIfEEEEPfjS9_ffNS7_10__identityEEEvT0_T1_T2_T3_T4_T6__param_3[1],
	.param .f32 _ZN3cub18CUB_300001_SM_10006detail6reduce28DeviceReduceSingleTileKernelINS2_10policy_hubIfjN4cuda3std3__44plusIfEEE10Policy1000EN6thrust24THRUST_300001_SM_1000_NS6detail15normal_iteratorINSD_10device_ptrIfEEEEPfjS9_ffNS7_10__identityEEEvT0_T1_T2_T3_T4_T6__param_4,
	.param .align 1 .b8 _ZN3cub18CUB_300001_SM_10006detail6reduce28DeviceReduceSingleTileKernelINS2_10policy_hubIfjN4cuda3std3__44plusIfEEE10Policy1000EN6thrust24THRUST_300001_SM_1000_NS6detail15normal_iteratorINSD_10device_ptrIfEEEEPfjS9_ffNS7_10__identityEEEvT0_T1_T2_T3_T4_T6__param_5[1]
)
.maxntid 512
.minnctapersm 1
{
	.reg .pred 	%p<67>;
	.reg .b32 	%r<211>;
	.reg .b32 	%f<384>;
	.reg .b64 	%rd<84>;
	// demoted variable
	.shared .align 4 .b8 _ZZN3cub18CUB_300001_SM_10006detail6reduce28DeviceReduceSingleTileKernelINS2_10policy_hubIfjN4cuda3std3__44plusIfEEE10Policy1000EN6thrust24THRUST_300001_SM_1000_NS6detail15normal_iteratorINSD_10device_ptrIfEEEEPfjS9_ffNS7_10__identityEEEvT0_T1_T2_T3_T4_T6_E12temp_storage[84];
	ld.param.u64 	%rd9, [_ZN3cub18CUB_300001_SM_10006detail6reduce28DeviceReduceSingleTileKernelINS2_10policy_hubIfjN4cuda3std3__44plusIfEEE10Policy1000EN6thrust24THRUST_300001_SM_1000_NS6detail15normal_iteratorINSD_10device_ptrIfEEEEPfjS9_ffNS7_10__identityEEEvT0_T1_T2_T3_T4_T6__param_0];
	ld.param.u64 	%rd10, [_ZN3cub18CUB_300001_SM_10006detail6reduce28DeviceReduceSingleTileKernelINS2_10policy_hubIfjN4cuda3std3__44plusIfEEE10Policy1000EN6thrust24THRUST_300001_SM_1000_NS6detail15normal_iteratorINSD_10device_ptrIfEEEEPfjS9_ffNS7_10__identityEEEvT0_T1_T2_T3_T4_T6__param_1];
	ld.param.u32 	%r51, [_ZN3cub18CUB_300001_SM_10006detail6reduce28DeviceReduceSingleTileKernelINS2_10policy_hubIfjN4cuda3std3__44plusIfEEE10Policy1000EN6thrust24THRUST_300001_SM_1000_NS6detail15normal_iteratorINSD_10device_ptrIfEEEEPfjS9_ffNS7_10__identityEEEvT0_T1_T2_T3_T4_T6__param_2];
	ld.param.f32 	%f42, [_ZN3cub18CUB_300001_SM_10006detail6reduce28DeviceReduceSingleTileKernelINS2_10policy_hubIfjN4cuda3std3__44plusIfEEE10Policy1000EN6thrust24THRUST_300001_SM_1000_NS6detail15normal_iteratorINSD_10device_ptrIfEEEEPfjS9_ffNS7_10__identityEEEvT0_T1_T2_T3_T4_T6__param_4];
	cvta.to.global.u64 	%rd1, %rd10;
	setp.ne.s32 	%p1, %r51, 0;
	@%p1 bra 	$L__BB24_3;
	mov.u32 	%r193, %tid.x;
	setp.ne.s32 	%p66, %r193, 0;
	@%p66 bra 	$L__BB24_52;
	st.global.f32 	[%rd1], %f42;
	bra.uni 	$L__BB24_52;
$L__BB24_3:
	cvta.to.global.u64 	%rd2, %rd9;
	setp.gt.u32 	%p2, %r51, 8191;
	@%p2 bra 	$L__BB24_28;
	mov.u32 	%r1, %tid.x;
	setp.ge.u32 	%p24, %r1, %r51;
	mov.f32 	%f371, 0f00000000;
	mov.u32 	%r197, %r1;
	@%p24 bra 	$L__BB24_6;
	mul.wide.u32 	%rd73, %r1, 4;
	add.s64 	%rd74, %rd2, %rd73;
	ld.global.f32 	%f371, [%rd74];
	add.s32 	%r197, %r1, 512;
$L__BB24_6:
	setp.ge.u32 	%p25, %r197, %r51;
	@%p25 bra 	$L__BB24_19;
	not.b32 	%r120, %r197;
	add.s32 	%r121, %r51, %r120;
	shr.u32 	%r122, %r121, 9;
	add.s32 	%r4, %r122, 1;
	and.b32  	%r5, %r4, 15;
	setp.lt.u32 	%p26, %r121, 7680;
	@%p26 bra 	$L__BB24_10;
	and.b32  	%r123, %r4, 16777200;
	neg.s32 	%r195, %r123;
	mul.wide.u32 	%rd75, %r197, 4;
	add.s64 	%rd76, %rd75, %rd2;
	add.s64 	%rd82, %rd76, 16384;
$L__BB24_9:
	.pragma "nounroll";
	ld.global.f32 	%f205, [%rd82+-16384];
	add.f32 	%f206, %f371, %f205;
	ld.global.f32 	%f207, [%rd82+-14336];
	add.f32 	%f208, %f206, %f207;
	ld.global.f32 	%f209, [%rd82+-12288];
	add.f32 	%f210, %f208, %f209;
	ld.global.f32 	%f211, [%rd82+-10240];
	add.f32 	%f212, %f210, %f211;
	ld.global.f32 	%f213, [%rd82+-8192];
	add.f32 	%f214, %f212, %f213;
	ld.global.f32 	%f215, [%rd82+-6144];
	add.f32 	%f216, %f214, %f215;
	ld.global.f32 	%f217, [%rd82+-4096];
	add.f32 	%f218, %f216, %f217;
	ld.global.f32 	%f219, [%rd82+-2048];
	add.f32 	%f220, %f218, %f219;
	ld.global.f32 	%f221, [%rd82];
	add.f32 	%f222, %f220, %f221;
	ld.global.f32 	%f223, [%rd82+2048];
	add.f32 	%f224, %f222, %f223;
	ld.global.f32 	%f225, [%rd82+4096];
	add.f32 	%f226, %f224, %f225;
	ld.global.f32 	%f227, [%rd82+6144];
	add.f32 	%f228, %f226, %f227;
	ld.global.f32 	%f229, [%rd82+8192];
	add.f32 	%f230, %f228, %f229;
	ld.global.f32 	%f231, [%rd82+10240];
	add.f32 	%f232, %f230, %f231;
	ld.global.f32 	%f233, [%rd82+12288];
	add.f32 	%f234, %f232, %f233;
	ld.global.f32 	%f235, [%rd82+14336];
	add.f32 	%f371, %f234, %f235;
	add.s32 	%r197, %r197, 8192;
	add.s32 	%r195, %r195, 16;
	add.s64 	%rd82, %rd82, 32768;
	setp.ne.s32 	%p27, %r195, 0;
	@%p27 bra 	$L__BB24_9;
$L__BB24_10:
	setp.eq.s32 	%p28, %r5, 0;
	@%p28 bra 	$L__BB24_19;
	and.b32  	%r12, %r4, 7;
	setp.lt.u32 	%p29, %r5, 8;
	@%p29 bra 	$L__BB24_13;
	mul.wide.u32 	%rd77, %r197, 4;
	add.s64 	%rd78, %rd2, %rd77;
	ld.global.f32 	%f237, [%rd78];
	add.f32 	%f238, %f371, %f237;
	ld.global.f32 	%f239, [%rd78+2048];
	add.f32 	%f240, %f238, %f239;
	ld.global.f32 	%f241, [%rd78+4096];
	add.f32 	%f242, %f240, %f241;
	ld.global.f32 	%f243, [%rd78+6144];
	add.f32 	%f244, %f242, %f243;
	ld.global.f32 	%f245, [%rd78+8192];
	add.f32 	%f246, %f244, %f245;
	ld.global.f32 	%f247, [%rd78+10240];
	add.f32 	%f248, %f246, %f247;
	ld.global.f32 	%f249, [%rd78+12288];
	add.f32 	%f250, %f248, %f249;
	ld.global.f32 	%f251, [%rd78+14336];
	add.f32 	%f371, %f250, %f251;
	add.s32 	%r197, %r197, 4096;
$L__BB24_13:
	setp.eq.s32 	%p30, %r12, 0;
	@%p30 bra 	$L__BB24_19;
	and.b32  	%r15, %r4, 3;
	setp.lt.u32 	%p31, %r12, 4;
	@%p31 bra 	$L__BB24_16;
	mul.wide.u32 	%rd79, %r197, 4;
	add.s64 	%rd80, %rd2, %rd79;
	ld.global.f32 	%f253, [%rd80];
	add.f32 	%f254, %f371, %f253;
	ld.global.f32 	%f255, [%rd80+2048];
	add.f32 	%f256, %f254, %f255;
	ld.global.f32 	%f257, [%rd80+4096];
	add.f32 	%f258, %f256, %f257;
	ld.global.f32 	%f259, [%rd80+6144];
	add.f32 	%f371, %f258, %f259;
	add.s32 	%r197, %r197, 2048;
$L__BB24_16:
	setp.eq.s32 	%p32, %r15, 0;
	@%p32 bra 	$L__BB24_19;
	mul.wide.u32 	%rd81, %r197, 4;
	add.s64 	%rd83, %rd2, %rd81;
	neg.s32 	%r200, %r15;
$L__BB24_18:
	.pragma "nounroll";
	ld.global.f32 	%f260, [%rd83];
	add.f32 	%f371, %f371, %f260;
	add.s64 	%rd83, %rd83, 2048;
	add.s32 	%r200, %r200, 1;
	setp.ne.s32 	%p33, %r200, 0;
	@%p33 bra 	$L__BB24_18;
$L__BB24_19:
	setp.lt.u32 	%p34, %r51, 512;
	@%p34 bra 	$L__BB24_24;
	// begin inline asm
	mov.u32 %r162, %laneid;
	// end inline asm
	mov.b32 	%r164, %f371;
	mov.b32 	%r165, 1;
	mov.b32 	%r186, 31;
	mov.b32 	%r187, -1;
	// begin inline asm
	shfl.sync.down.b32 %r163, %r164, %r165, %r186, %r187;
	// end inline asm
	setp.gt.s32 	%p58, %r162, 30;
	mov.b32 	%f319, %r163;
	add.f32 	%f320, %f371, %f319;
	selp.f32 	%f321, %f371, %f320, %p58;
	mov.b32 	%r169, %f321;
	mov.b32 	%r170, 2;
	// begin inline asm
	shfl.sync.down.b32 %r168, %r169, %r170, %r186, %r187;
	// end inline asm
	setp.gt.s32 	%p59, %r162, 29;
	mov.b32 	%f322, %r168;
	add.f32 	%f323, %f321, %f322;
	selp.f32 	%f324, %f321, %f323, %p59;
	mov.b32 	%r174, %f324;
	mov.b32 	%r175, 4;
	// begin inline asm
	shfl.sync.down.b32 %r173, %r174, %r175, %r186, %r187;
	// end inline asm
	setp.gt.s32 	%p60, %r162, 27;
	mov.b32 	%f325, %r173;
	add.f32 	%f326, %f324, %f325;
	selp.f32 	%f327, %f324, %f326, %p60;
	mov.b32 	%r179, %f327;
	mov.b32 	%r180, 8;
	// begin inline asm
	shfl.sync.down.b32 %r178, %r179, %r180, %r186, %r187;
	// end inline asm
	setp.gt.s32 	%p61, %r162, 23;
	mov.b32 	%f328, %r178;
	add.f32 	%f329, %f327, %f328;
	selp.f32 	%f330, %f327, %f329, %p61;
	mov.b32 	%r184, %f330;
	mov.b32 	%r185, 16;
	// begin inline asm
	shfl.sync.down.b32 %r183, %r184, %r185, %r186, %r187;
	// end inline asm
	setp.gt.s32 	%p62, %r162, 15;
	mov.b32 	%f331, %r183;
	add.f32 	%f16, %f330, %f331;
	selp.f32 	%f383, %f330, %f16, %p62;
	setp.ne.s32 	%p63, %r162, 0;
	@%p63 bra 	$L__BB24_22;
	shr.u32 	%r188, %r1, 3;
	and.b32  	%r189, %r188, 124;
	mov.u32 	%r190, _ZZN3cub18CUB_300001_SM_10006detail6reduce28DeviceReduceSingleTileKernelINS2_10policy_hubIfjN4cuda3std3__44plusIfEEE10Policy1000EN6thrust24THRUST_300001_SM_1000_NS6detail15normal_iteratorINSD_10device_ptrIfEEEEPfjS9_ffNS7_10__identityEEEvT0_T1_T2_T3_T4_T6_E12temp_storage;
	add.s32 	%r191, %r190, %r189;
	st.shared.f32 	[%r191+16], %f16;
$L__BB24_22:
	bar.sync 	0;
	setp.ne.s32 	%p64, %r1, 0;
	@%p64 bra 	$L__BB24_50;
	ld.shared.f32 	%f332, [_ZZN3cub18CUB_300001_SM_10006detail6reduce28DeviceReduceSingleTileKernelINS2_10policy_hubIfjN4cuda3std3__44plusIfEEE10Policy1000EN6thrust24THRUST_300001_SM_1000_NS6detail15normal_iteratorINSD_10device_ptrIfEEEEPfjS9_ffNS7_10__identityEEEvT0_T1_T2_T3_T4_T6_E12temp_storage+20];
	add.f32 	%f333, %f383, %f332;
	ld.shared.f32 	%f334, [_ZZN3cub18CUB_300001_SM_10006detail6reduce28DeviceReduceSingleTileKernelINS2_10policy_hubIfjN4cuda3std3__44plusIfEEE10Policy1000EN6thrust24THRUST_300001_SM_1000_NS6detail15normal_iteratorINSD_10device_ptrIfEEEEPfjS9_ffNS7_10__identityEEEvT0_T1_T2_T3_T4_T6_E12temp_storage+24];
	add.f32 	%f335, %f333, %f334;
	ld.shared.f32 	%f336, [_ZZN3cub18CUB_300001_SM_10006detail6reduce28DeviceReduceSingleTileKernelINS2_10policy_hubIfjN4cuda3std3__44plusIfEEE10Policy1000EN6thrust24THRUST_300001_SM_1000_NS6detail15normal_iteratorINSD_10device_ptrIfEEEEPfjS9_ffNS7_10__identityEEEvT0_T1_T2_T3_T4_T6_E12temp_storage+28];
	add.f32 	%f337, %f335, %f336;
	ld.shared.f32 	%f338, [_ZZN3cub18CUB_300001_SM_10006detail6reduce28DeviceReduceSingleTileKernelINS2_10policy_hubIfjN4cuda3std3__44plusIfEEE10Policy1000EN6thrust24THRUST_300001_SM_1000_NS6detail15normal_iteratorINSD_10device_ptrIfEEEEPfjS9_ffNS7_10__identityEEEvT0_T1_T2_T3_T4_T6_E12temp_storage+32];
	add.f32 	%f339, %f337, %f338;
	ld.shared.f32 	%f340, [_ZZN3cub18CUB_300001_SM_10006detail6reduce28DeviceReduceSingleTileKernelINS2_10policy_hubIfjN4cuda3std3__44plusIfEEE10Policy1000EN6thrust24THRUST_300001_SM_1000_NS6detail15normal_iteratorINSD_10device_ptrIfEEEEPfjS9_ffNS7_10__identityEEEvT0_T1_T2_T3_T4_T6_E12temp_storage+36];
	add.f32 	%f341, %f339, %f340;
	ld.shared.f32 	%f342, [_ZZN3cub18CUB_300001_SM_10006detail6reduce28DeviceReduceSingleTileKernelINS2_10policy_hubIfjN4cuda3std3__44plusIfEEE10Policy1000EN6thrust24THRUST_300001_SM_1000_NS6detail15normal_iteratorINSD_10device_ptrIfEEEEPfjS9_ffNS7_10__identityEEEvT0_T1_T2_T3_T4_T6_E12temp_storage+40];
	add.f32 	%f343, %f341, %f342;
	ld.shared.f32 	%f344, [_ZZN3cub18CUB_300001_SM_10006detail6reduce28DeviceReduceSingleTileKernelINS2_10policy_hubIfjN4cuda3std3__44plusIfEEE10Policy1000EN6thrust24THRUST_300001_SM_1000_NS6detail15normal_iteratorINSD_10device_ptrIfEEEEPfjS9_ffNS7_10__identityEEEvT0_T1_T2_T3_T4_T6_E12temp_storage+44];
	add.f32 	%f345, %f343, %f344;
	ld.shared.f32 	%f346, [_ZZN3cub18CUB_300001_SM_10006detail6reduce28DeviceReduceSingleTileKernelINS2_10policy_hubIfjN4cuda3std3__44plusIfEEE10Policy1000EN6thrust24THRUST_300001_SM_1000_NS6detail15normal_iteratorINSD_10device_ptrIfEEEEPfjS9_ffNS7_10__identityEEEvT0_T1_T2_T3_T4_T6_E12temp_storage+48];
	add.f32 	%f347, %f345, %f346;
	ld.shared.f32 	%f348, [_ZZN3cub18CUB_300001_SM_10006detail6reduce28DeviceReduceSingleTileKernelINS2_10policy_hubIfjN4cuda3std3__44plusIfEEE10Policy1000EN6thrust24THRUST_300001_SM_1000_NS6detail15normal_iteratorINSD_10device_ptrIfEEEEPfjS9_ffNS7_10__identityEEEvT0_T1_T2_T3_T4_T6_E12temp_storage+52];
	add.f32 	%f349, %f347, %f348;
	ld.shared.f32 	%f350, [_ZZN3cub18CUB_300001_SM_10006detail6reduce28DeviceReduceSingleTileKernelINS2_10policy_hubIfjN4cuda3std3__44plusIfEEE10Policy1000EN6thrust24THRUST_300001_SM_1000_NS6detail15normal_iteratorINSD_10device_ptrIfEEEEPfjS9_ffNS7_10__identityEEEvT0_T1_T2_T3_T4_T6_E12temp_storage+56];
	add.f32 	%f351, %f349, %f350;
	ld.shared.f32 	%f352, [_ZZN3cub18CUB_300001_SM_10006detail6reduce28DeviceReduceSingleTileKernelINS2_10policy_hubIfjN4cuda3std3__44plusIfEEE10Policy1000EN6thrust24THRUST_300001_SM_1000_NS6detail15normal_iteratorINSD_10device_ptrIfEEEEPfjS9_ffNS7_10__identityEEEvT0_T1_T2_T3_T4_T6_E12temp_storage+60];
	add.f32 	%f353, %f351, %f352;
	ld.shared.f32 	%f354, [_ZZN3cub18CUB_300001_SM_10006detail6reduce28DeviceReduceSingleTileKernelINS2_10policy_hubIfjN4cuda3std3__44plusIfEEE10Policy1000EN6thrust24THRUST_300001_SM_1000_NS6detail15normal_iteratorINSD_10device_ptrIfEEEEPfjS9_ffNS7_10__identityEEEvT0_T1_T2_T3_T4_T6_E12temp_storage+64];
	add.f32 	%f355, %f353, %f354;
	ld.shared.f32 	%f356, [_ZZN3cub18CUB_300001_SM_10006detail6reduce28DeviceReduceSingleTileKernelINS2_10policy_hubIfjN4cuda3std3__44plusIfEEE10Policy1000EN6thrust24THRUST_300001_SM_1000_NS6detail15normal_iteratorINSD_10device_ptrIfEEEEPfjS9_ffNS7_10__identityEEEvT0_T1_T2_T3_T4_T6_E12temp_storage+68];
	add.f32 	%f357, %f355, %f356;
	ld.shared.f32 	%f358, [_ZZN3cub18CUB_300001_SM_10006detail6reduce28DeviceReduceSingleTileKernelINS2_10policy_hubIfjN4cuda3std3__44plusIfEEE10Policy1000EN6thrust24THRUST_300001_SM_1000_NS6detail15normal_iteratorINSD_10device_ptrIfEEEEPfjS9_ffNS7_10__identityEEEvT0_T1_T2_T3_T4_T6_E12temp_storage+72];
	add.f32 	%f359, %f357, %f358;
	ld.shared.f32 	%f360, [_ZZN3cub18CUB_300001_SM_10006detail6reduce28DeviceReduceSingleTileKernelINS2_10policy_hubIfjN4cuda3std3__44plusIfEEE10Policy1000EN6thrust24THRUST_300001_SM_1000_NS6detail15normal_iteratorINSD_10device_ptrIfEEEEPfjS9_ffNS7_10__identityEEEvT0_T1_T2_T3_T4_T6_E12temp_storage+76];
	add.f32 	%f383, %f359, %f360;
	bra.uni 	$L__BB24_50;
$L__BB24_24:
	// begin inline asm
	mov.u32 %r124, %laneid;
	// end inline asm
	and.b32  	%r150, %r1, 992;
	add.s32 	%r151, %r150, 32;
	setp.gt.u32 	%p35, %r151, %r51;
	not.b32 	%r152, %r150;
	add.s32 	%r153, %r51, %r152;
	selp.b32 	%r148, %r153, 31, %p35;
	mov.b32 	%r126, %f371;
	mov.b32 	%r127, 1;
	mov.b32 	%r149, -1;
	// begin inline asm
	shfl.sync.down.b32 %r125, %r126, %r127, %r148, %r149;
	// end inline asm
	setp.lt.s32 	%p36, %r124, %r148;
	mov.b32 	%f261, %r125;
	add.f32 	%f262, %f371, %f261;
	selp.f32 	%f263, %f262, %f371, %p36;
	mov.b32 	%r131, %f263;
	mov.b32 	%r132, 2;
	// begin inline asm
	shfl.sync.down.b32 %r130, %r131, %r132, %r148, %r149;
	// end inline asm
	add.s32 	%r154, %r124, 2;
	setp.gt.s32 	%p37, %r154, %r148;
	mov.b32 	%f264, %r130;
	add.f32 	%f265, %f263, %f264;
	selp.f32 	%f266, %f263, %f265, %p37;
	mov.b32 	%r136, %f266;
	mov.b32 	%r137, 4;
	// begin inline asm
	shfl.sync.down.b32 %r135, %r136, %r137, %r148, %r149;
	// end inline asm
	add.s32 	%r155, %r124, 4;
	setp.gt.s32 	%p38, %r155, %r148;
	mov.b32 	%f267, %r135;
	add.f32 	%f268, %f266, %f267;
	selp.f32 	%f269, %f266, %f268, %p38;
	mov.b32 	%r141, %f269;
	mov.b32 	%r142, 8;
	// begin inline asm
	shfl.sync.down.b32 %r140, %r141, %r142, %r148, %r149;
	// end inline asm
	add.s32 	%r156, %r124, 8;
	setp.gt.s32 	%p39, %r156, %r148;
	mov.b32 	%f270, %r140;
	add.f32 	%f271, %f269, %f270;
	selp.f32 	%f272, %f269, %f271, %p39;
	mov.b32 	%r146, %f272;
	mov.b32 	%r147, 16;
	// begin inline asm
	shfl.sync.down.b32 %r145, %r146, %r147, %r148, %r149;
	// end inline asm
	add.s32 	%r157, %r124, 16;
	setp.gt.s32 	%p40, %r157, %r148;
	mov.b32 	%f273, %r145;
	add.f32 	%f274, %f272, %f273;
	selp.f32 	%f383, %f272, %f274, %p40;
	setp.ne.s32 	%p41, %r124, 0;
	@%p41 bra 	$L__BB24_26;
	shr.u32 	%r158, %r1, 3;
	and.b32  	%r159, %r158, 124;
	mov.u32 	%r160, _ZZN3cub18CUB_300001_SM_10006detail6reduce28DeviceReduceSingleTileKernelINS2_10policy_hubIfjN4cuda3std3__44plusIfEEE10Policy1000EN6thrust24THRUST_300001_SM_1000_NS6detail15normal_iteratorINSD_10device_ptrIfEEEEPfjS9_ffNS7_10__identityEEEvT0_T1_T2_T3_T4_T6_E12temp_storage;
	add.s32 	%r161, %r160, %r159;
	st.shared.f32 	[%r161+16], %f383;
$L__BB24_26:
	bar.sync 	0;
	setp.ne.s32 	%p42, %r1, 0;
	@%p42 bra 	$L__BB24_50;
	setp.gt.u32 	%p43, %r51, 32;
	ld.shared.f32 	%f275, [_ZZN3cub18CUB_300001_SM_10006detail6reduce28DeviceReduceSingleTileKernelINS2_10policy_hubIfjN4cuda3std3__44plusIfEEE10Policy1000EN6thrust24THRUST_300001_SM_1000_NS6detail15normal_iteratorINSD_10device_ptrIfEEEEPfjS9_ffNS7_10__identityEEEvT0_T1_T2_T3_T4_T6_E12temp_storage+20];
	add.f32 	%f276, %f383, %f275;
	selp.f32 	%f277, %f276, %f383, %p43;
	setp.gt.u32 	%p44, %r51, 64;
	ld.shared.f32 	%f278, [_ZZN3cub18CUB_300001_SM_10006detail6reduce28DeviceReduceSingleTileKernelINS2_10policy_hubIfjN4cuda3std3__44plusIfEEE10Policy1000EN6thrust24THRUST_300001_SM_1000_NS6detail15normal_iteratorINSD_10device_ptrIfEEEEPfjS9_ffNS7_10__identityEEEvT0_T1_T2_T3_T4_T6_E12temp_storage+24];
	add.f32 	%f279, %f278, %f277;
	selp.f32 	%f280, %f279, %f277, %p44;
	setp.gt.u32 	%p45, %r51, 96;
	ld.shared.f32 	%f281, [_ZZN3cub18CUB_300001_SM_10006detail6reduce28DeviceReduceSingleTileKernelINS2_10policy_hubIfjN4cuda3std3__44plusIfEEE10Policy1000EN6thrust24THRUST_300001_SM_1000_NS6detail15normal_iteratorINSD_10device_ptrIfEEEEPfjS9_ffNS7_10__identityEEEvT0_T1_T2_T3_T4_T6_E12temp_storage+28];
	add.f32 	%f282, %f281, %f280;
	selp.f32 	%f283, %f282, %f280, %p45;
	setp.gt.u32 	%p46, %r51, 128;
	ld.shared.f32 	%f284, [_ZZN3cub18CUB_300001_SM_10006detail6reduce28DeviceReduceSingleTileKernelINS2_10policy_hubIfjN4cuda3std3__44plusIfEEE10Policy1000EN6thrust24THRUST_300001_SM_1000_NS6detail15normal_iteratorINSD_10device_ptrIfEEEEPfjS9_ffNS7_10__identityEEEvT0_T1_T2_T3_T4_T6_E12temp_storage+32];
	add.f32 	%f285, %f284, %f283;
	selp.f32 	%f286, %f285, %f283, %p46;
	setp.gt.u32 	%p47, %r51, 160;
	ld.shared.f32 	%f287, [_ZZN3cub18CUB_300001_SM_10006detail6reduce28DeviceReduceSingleTileKernelINS2_10policy_hubIfjN4cuda3std3__44plusIfEEE10Policy1000EN6thrust24THRUST_300001_SM_1000_NS6detail15normal_iteratorINSD_10device_ptrIfEEEEPfjS9_ffNS7_10__identityEEEvT0_T1_T2_T3_T4_T6_E12temp_storage+36];
	add.f32 	%f288, %f287, %f286;
	selp.f32 	%f289, %f288, %f286, %p47;
	setp.gt.u32 	%p48, %r51, 192;
	ld.shared.f32 	%f290, [_ZZN3cub18CUB_300001_SM_10006detail6reduce28DeviceReduceSingleTileKernelINS2_10policy_hubIfjN4cuda3std3__44plusIfEEE10Policy1000EN6thrust24THRUST_300001_SM_1000_NS6detail15normal_iteratorINSD_10device_ptrIfEEEEPfjS9_ffNS7_10__identityEEEvT0_T1_T2_T3_T4_T6_E12temp_storage+40];
	add.f32 	%f291, %f290, %f289;
	selp.f32 	%f292, %f291, %f289, %p48;
	setp.gt.u32 	%p49, %r51, 224;
	ld.shared.f32 	%f293, [_ZZN3cub18CUB_300001_SM_10006detail6reduce28DeviceReduceSingleTileKernelINS2_10policy_hubIfjN4cuda3std3__44plusIfEEE10Policy1000EN6thrust24THRUST_300001_SM_1000_NS6detail15normal_iteratorINSD_10device_ptrIfEEEEPfjS9_ffNS7_10__identityEEEvT0_T1_T2_T3_T4_T6_E12temp_storage+44];
	add.f32 	%f294, %f293, %f292;
	selp.f32 	%f295, %f294, %f292, %p49;
	setp.gt.u32 	%p50, %r51, 256;
	ld.shared.f32 	%f296, [_ZZN3cub18CUB_300001_SM_10006detail6reduce28DeviceReduceSingleTileKernelINS2_10policy_hubIfjN4cuda3std3__44plusIfEEE10Policy1000EN6thrust24THRUST_300001_SM_1000_NS6detail15normal_iteratorINSD_10device_ptrIfEEEEPfjS9_ffNS7_10__identityEEEvT0_T1_T2_T3_T4_T6_E12temp_storage+48];
	add.f32 	%f297, %f296, %f295;
	selp.f32 	%f298, %f297, %f295, %p50;
	setp.gt.u32 	%p51, %r51, 288;
	ld.shared.f32 	%f299, [_ZZN3cub18CUB_300001_SM_10006detail6reduce28DeviceReduceSingleTileKernelINS2_10policy_hubIfjN4cuda3std3__44plusIfEEE10Policy1000EN6thrust24THRUST_300001_SM_1000_NS6detail15normal_iteratorINSD_10device_ptrIfEEEEPfjS9_ffNS7_10__identityEEEvT0_T1_T2_T3_T4_T6_E12temp_storage+52];
	add.f32 	%f300, %f299, %f298;
	selp.f32 	%f301, %f300, %f298, %p51;
	setp.gt.u32 	%p52, %r51, 320;
	ld.shared.f32 	%f302, [_ZZN3cub18CUB_300001_SM_10006detail6reduce28DeviceReduceSingleTileKernelINS2_10policy_hubIfjN4cuda3std3__44plusIfEEE10Policy1000EN6thrust24THRUST_300001_SM_1000_NS6detail15normal_iteratorINSD_10device_ptrIfEEEEPfjS9_ffNS7_10__identityEEEvT0_T1_T2_T3_T4_T6_E12temp_storage+56];
	add.f32 	%f303, %f302, %f301;
	selp.f32 	%f304, %f303, %f301, %p52;
	setp.gt.u32 	%p53, %r51, 352;
	ld.shared.f32 	%f305, [_ZZN3cub18CUB_300001_SM_10006detail6reduce28DeviceReduceSingleTileKernelINS2_10policy_hubIfjN4cuda3std3__44plusIfEEE10Policy1000EN6thrust24THRUST_300001_SM_1000_NS6detail15normal_iteratorINSD_10device_ptrIfEEEEPfjS9_ffNS7_10__identityEEEvT0_T1_T2_T3_T4_T6_E12temp_storage+60];
	add.f32 	%f306, %f305, %f304;
	selp.f32 	%f307, %f306, %f304, %p53;
	setp.gt.u32 	%p54, %r51, 384;
	ld.shared.f32 	%f308, [_ZZN3cub18CUB_300001_SM_10006detail6reduce28DeviceReduceSingleTileKernelINS2_10policy_hubIfjN4cuda3std3__44plusIfEEE10Policy1000EN6thrust24THRUST_300001_SM_1000_NS6detail15normal_iteratorINSD_10device_ptrIfEEEEPfjS9_ffNS7_10__identityEEEvT0_T1_T2_T3_T4_T6_E12temp_storage+64];
	add.f32 	%f309, %f308, %f307;
	selp.f32 	%f310, %f309, %f307, %p54;
	setp.gt.u32 	%p55, %r51, 416;
	ld.shared.f32 	%f311, [_ZZN3cub18CUB_300001_SM_10006detail6reduce28DeviceReduceSingleTileKernelINS2_10policy_hubIfjN4cuda3std3__44plusIfEEE10Policy1000EN6thrust24THRUST_300001_SM_1000_NS6detail15normal_iteratorINSD_10device_ptrIfEEEEPfjS9_ffNS7_10__identityEEEvT0_T1_T2_T3_T4_T6_E12temp_storage+68];
	add.f32 	%f312, %f311, %f310;
	selp.f32 	%f313, %f312, %f310, %p55;
	setp.gt.u32 	%p56, %r51, 448;
	ld.shared.f32 	%f314, [_ZZN3cub18CUB_300001_SM_10006detail6reduce28DeviceReduceSingleTileKernelINS2_10policy_hubIfjN4cuda3std3__44plusIfEEE10Policy1000EN6thrust24THRUST_300001_SM_1000_NS6detail15normal_iteratorINSD_10device_ptrIfEEEEPfjS9_ffNS7_10__identityEEEvT0_T1_T2_T3_T4_T6_E12temp_storage+72];
	add.f32 	%f315, %f314, %f313;
	selp.f32 	%f316, %f315, %f313, %p56;
	setp.gt.u32 	%p57, %r51, 480;
	ld.shared.f32 	%f317, [_ZZN3cub18CUB_300001_SM_10006detail6reduce28DeviceReduceSingleTileKernelINS2_10policy_hubIfjN4cuda3std3__44plusIfEEE10Policy1000EN6thrust24THRUST_300001_SM_1000_NS6detail15normal_iteratorINSD_10device_ptrIfEEEEPfjS9_ffNS7_10__identityEEEvT0_T1_T2_T3_T4_T6_E12temp_storage+76];
	add.f32 	%f318, %f317, %f316;
	selp.f32 	%f383, %f318, %f316, %p57;
	bra.uni 	$L__BB24_50;
$L__BB24_28:
	mov.u32 	%r21, %tid.x;
	mul.wide.u32 	%rd11, %r21, 4;
	add.s64 	%rd12, %rd2, %rd11;
	ld.global.f32 	%f43, [%rd12];
	ld.global.f32 	%f44, [%rd12+2048];
	ld.global.f32 	%f45, [%rd12+4096];
	ld.global.f32 	%f46, [%rd12+6144];
	ld.global.f32 	%f47, [%rd12+8192];
	ld.global.f32 	%f48, [%rd12+10240];
	ld.global.f32 	%f49, [%rd12+12288];
	ld.global.f32 	%f50, [%rd12+14336];
	ld.global.f32 	%f51, [%rd12+16384];
	ld.global.f32 	%f52, [%rd12+18432];
	ld.global.f32 	%f53, [%rd12+20480];
	ld.global.f32 	%f54, [%rd12+22528];
	ld.global.f32 	%f55, [%rd12+24576];
	ld.global.f32 	%f56, [%rd12+26624];
	ld.global.f32 	%f57, [%rd12+28672];
	ld.global.f32 	%f58, [%rd12+30720];
	add.f32 	%f59, %f43, %f44;
	add.f32 	%f60, %f45, %f46;
	add.f32 	%f61, %f47, %f48;
	add.f32 	%f62, %f49, %f50;
	add.f32 	%f63, %f51, %f52;
	add.f32 	%f64, %f53, %f54;
	add.f32 	%f65, %f55, %f56;
	add.f32 	%f66, %f57, %f58;
	add.f32 	%f67, %f59, %f60;
	add.f32 	%f68, %f61, %f62;
	add.f32 	%f69, %f63, %f64;
	add.f32 	%f70, %f65, %f66;
	add.f32 	%f71, %f67, %f68;
	add.f32 	%f72, %f69, %f70;
	add.f32 	%f382, %f71, %f72;
	add.s32 	%r22, %r51, -8192;
	setp.lt.u32 	%p3, %r22, 8192;
	mov.b32 	%r202, 8192;
	@%p3 bra 	$L__BB24_32;
	mov.b32 	%r202, 8192;
$L__BB24_30:
	add.s32 	%r54, %r21, %r202;
	mul.wide.u32 	%rd13, %r54, 4;
	add.s64 	%rd14, %rd2, %rd13;
	ld.global.f32 	%f73, [%rd14];
	ld.global.f32 	%f74, [%rd14+2048];
	ld.global.f32 	%f75, [%rd14+4096];
	ld.global.f32 	%f76, [%rd14+6144];
	ld.global.f32 	%f77, [%rd14+8192];
	ld.global.f32 	%f78, [%rd14+10240];
	ld.global.f32 	%f79, [%rd14+12288];
	ld.global.f32 	%f80, [%rd14+14336];
	ld.global.f32 	%f81, [%rd14+16384];
	ld.global.f32 	%f82, [%rd14+18432];
	ld.global.f32 	%f83, [%rd14+20480];
	ld.global.f32 	%f84, [%rd14+22528];
	ld.global.f32 	%f85, [%rd14+24576];
	ld.global.f32 	%f86, [%rd14+26624];
	ld.global.f32 	%f87, [%rd14+28672];
	ld.global.f32 	%f88, [%rd14+30720];
	add.f32 	%f89, %f382, %f73;
	add.f32 	%f90, %f74, %f75;
	add.f32 	%f91, %f76, %f77;
	add.f32 	%f92, %f78, %f79;
	add.f32 	%f93, %f80, %f81;
	add.f32 	%f94, %f82, %f83;
	add.f32 	%f95, %f84, %f85;
	add.f32 	%f96, %f86, %f87;
	add.f32 	%f97, %f89, %f90;
	add.f32 	%f98, %f91, %f92;
	add.f32 	%f99, %f93, %f94;
	add.f32 	%f100, %f95, %f96;
	add.f32 	%f101, %f97, %f98;
	add.f32 	%f102, %f99, %f100;
	add.f32 	%f103, %f101, %f102;
	add.f32 	%f382, %f103, %f88;
	sub.s32 	%r55, %r51, %r202;
	setp.lt.u32 	%p4, %r55, 8192;
	@%p4 bra 	$L__BB24_46;
	add.s32 	%r202, %r202, 8192;
	setp.le.u32 	%p5, %r202, %r22;
	@%p5 bra 	$L__BB24_30;
$L__BB24_32:
	setp.le.u32 	%p6, %r51, %r202;
	sub.s32 	%r56, %r51, %r202;
	setp.ge.s32 	%p7, %r21, %r56;
	or.pred  	%p8, %p6, %p7;
	@%p8 bra 	$L__BB24_46;
	not.b32 	%r58, %r21;
	add.s32 	%r59, %r51, %r58;
	sub.s32 	%r60, %r59, %r202;
	shr.u32 	%r61, %r60, 9;
	add.s32 	%r26, %r61, 1;
	and.b32  	%r27, %r26, 15;
	setp.lt.u32 	%p9, %r60, 7680;
	mov.u32 	%r207, %r21;
	@%p9 bra 	$L__BB24_37;
	or.b32  	%r205, %r21, 4096;
	add.s32 	%r204, %r21, %r202;
	and.b32  	%r62, %r26, 16777200;
	neg.s32 	%r203, %r62;
$L__BB24_35:
	.pragma "nounroll";
	mul.wide.u32 	%rd15, %r204, 4;
	add.s64 	%rd16, %rd2, %rd15;
	ld.global.f32 	%f105, [%rd16];
	add.f32 	%f106, %f382, %f105;
	add.s32 	%r63, %r204, 512;
	mul.wide.u32 	%rd17, %r63, 4;
	add.s64 	%rd18, %rd2, %rd17;
	ld.global.f32 	%f107, [%rd18];
	add.f32 	%f108, %f106, %f107;
	add.s32 	%r64, %r204, 1024;
	mul.wide.u32 	%rd19, %r64, 4;
	add.s64 	%rd20, %rd2, %rd19;
	ld.global.f32 	%f109, [%rd20];
	add.f32 	%f110, %f108, %f109;
	add.s32 	%r65, %r204, 1536;
	mul.wide.u32 	%rd21, %r65, 4;
	add.s64 	%rd22, %rd2, %rd21;
	ld.global.f32 	%f111, [%rd22];
	add.f32 	%f112, %f110, %f111;
	add.s32 	%r66, %r204, 2048;
	mul.wide.u32 	%rd23, %r66, 4;
	add.s64 	%rd24, %rd2, %rd23;
	ld.global.f32 	%f113, [%rd24];
	add.f32 	%f114, %f112, %f113;
	add.s32 	%r67, %r204, 2560;
	mul.wide.u32 	%rd25, %r67, 4;
	add.s64 	%rd26, %rd2, %rd25;
	ld.global.f32 	%f115, [%rd26];
	add.f32 	%f116, %f114, %f115;
	add.s32 	%r68, %r204, 3072;
	mul.wide.u32 	%rd27, %r68, 4;
	add.s64 	%rd28, %rd2, %rd27;
	ld.global.f32 	%f117, [%rd28];
	add.f32 	%f118, %f116, %f117;
	add.s32 	%r69, %r204, 3584;
	mul.wide.u32 	%rd29, %r69, 4;
	add.s64 	%rd30, %rd2, %rd29;
	ld.global.f32 	%f119, [%rd30];
	add.f32 	%f120, %f118, %f119;
	add.s32 	%r70, %r204, 4096;
	mul.wide.u32 	%rd31, %r70, 4;
	add.s64 	%rd32, %rd2, %rd31;
	ld.global.f32 	%f121, [%rd32];
	add.f32 	%f122, %f120, %f121;
	add.s32 	%r71, %r204, 4608;
	mul.wide.u32 	%rd33, %r71, 4;
	add.s64 	%rd34, %rd2, %rd33;
	ld.global.f32 	%f123, [%rd34];
	add.f32 	%f124, %f122, %f123;
	add.s32 	%r72, %r204, 5120;
	mul.wide.u32 	%rd35, %r72, 4;
	add.s64 	%rd36, %rd2, %rd35;
	ld.global.f32 	%f125, [%rd36];
	add.f32 	%f126, %f124, %f125;
	add.s32 	%r73, %r204, 5632;
	mul.wide.u32 	%rd37, %r73, 4;
	add.s64 	%rd38, %rd2, %rd37;
	ld.global.f32 	%f127, [%rd38];
	add.f32 	%f128, %f126, %f127;
	add.s32 	%r74, %r204, 6144;
	mul.wide.u32 	%rd39, %r74, 4;
	add.s64 	%rd40, %rd2, %rd39;
	ld.global.f32 	%f129, [%rd40];
	add.f32 	%f130, %f128, %f129;
	add.s32 	%r75, %r204, 6656;
	mul.wide.u32 	%rd41, %r75, 4;
	add.s64 	%rd42, %rd2, %rd41;
	ld.global.f32 	%f131, [%rd42];
	add.f32 	%f132, %f130, %f131;
	add.s32 	%r76, %r204, 7168;
	mul.wide.u32 	%rd43, %r76, 4;
	add.s64 	%rd44, %rd2, %rd43;
	ld.global.f32 	%f133, [%rd44];
	add.f32 	%f134, %f132, %f133;
	add.s32 	%r77, %r204, 7680;
	mul.wide.u32 	%rd45, %r77, 4;
	add.s64 	%rd46, %rd2, %rd45;
	ld.global.f32 	%f135, [%rd46];
	add.f32 	%f382, %f134, %f135;
	add.s32 	%r205, %r205, 8192;
	add.s32 	%r204, %r204, 8192;
	add.s32 	%r203, %r203, 16;
	setp.ne.s32 	%p10, %r203, 0;
	@%p10 bra 	$L__BB24_35;
	add.s32 	%r207, %r205, -4096;
$L__BB24_37:
	setp.eq.s32 	%p11, %r27, 0;
	@%p11 bra 	$L__BB24_46;
	and.b32  	%r39, %r26, 7;
	setp.lt.u32 	%p12, %r27, 8;
	@%p12 bra 	$L__BB24_40;
	add.s32 	%r78, %r207, %r202;
	mul.wide.u32 	%rd47, %r78, 4;
	add.s64 	%rd48, %rd2, %rd47;
	ld.global.f32 	%f137, [%rd48];
	add.f32 	%f138, %f382, %f137;
	add.s32 	%r79, %r78, 512;
	mul.wide.u32 	%rd49, %r79, 4;
	add.s64 	%rd50, %rd2, %rd49;
	ld.global.f32 	%f139, [%rd50];
	add.f32 	%f140, %f138, %f139;
	add.s32 	%r80, %r78, 1024;
	mul.wide.u32 	%rd51, %r80, 4;
	add.s64 	%rd52, %rd2, %rd51;
	ld.global.f32 	%f141, [%rd52];
	add.f32 	%f142, %f140, %f141;
	add.s32 	%r81, %r78, 1536;
	mul.wide.u32 	%rd53, %r81, 4;
	add.s64 	%rd54, %rd2, %rd53;
	ld.global.f32 	%f143, [%rd54];
	add.f32 	%f144, %f142, %f143;
	add.s32 	%r82, %r78, 2048;
	mul.wide.u32 	%rd55, %r82, 4;
	add.s64 	%rd56, %rd2, %rd55;
	ld.global.f32 	%f145, [%rd56];
	add.f32 	%f146, %f144, %f145;
	add.s32 	%r83, %r78, 2560;
	mul.wide.u32 	%rd57, %r83, 4;
	add.s64 	%rd58, %rd2, %rd57;
	ld.global.f32 	%f147, [%rd58];
	add.f32 	%f148, %f146, %f147;
	add.s32 	%r84, %r78, 3072;
	mul.wide.u32 	%rd59, %r84, 4;
	add.s64 	%rd60, %rd2, %rd59;
	ld.global.f32 	%f149, [%rd60];
	add.f32 	%f150, %f148, %f149;
	add.s32 	%r85, %r78, 3584;
	mul.wide.u32 	%rd61, %r85, 4;
	add.s64 	%rd62, %rd2, %rd61;
	ld.global.f32 	%f151, [%rd62];
	add.f32 	%f382, %f150, %f151;
	add.s32 	%r207, %r207, 4096;
$L__BB24_40:
	setp.eq.s32 	%p13, %r39, 0;
	@%p13 bra 	$L__BB24_46;
	and.b32  	%r42, %r26, 3;
	setp.lt.u32 	%p14, %r39, 4;
	@%p14 bra 	$L__BB24_43;
	add.s32 	%r86, %r207, %r202;
	mul.wide.u32 	%rd63, %r86, 4;
	add.s64 	%rd64, %rd2, %rd63;
	ld.global.f32 	%f153, [%rd64];
	add.f32 	%f154, %f382, %f153;
	add.s32 	%r87, %r86, 512;
	mul.wide.u32 	%rd65, %r87, 4;
	add.s64 	%rd66, %rd2, %rd65;
	ld.global.f32 	%f155, [%rd66];
	add.f32 	%f156, %f154, %f155;
	add.s32 	%r88, %r86, 1024;
	mul.wide.u32 	%rd67, %r88, 4;
	add.s64 	%rd68, %rd2, %rd67;
	ld.global.f32 	%f157, [%rd68];
	add.f32 	%f158, %f156, %f157;
	add.s32 	%r89, %r86, 1536;
	mul.wide.u32 	%rd69, %r89, 4;
	add.s64 	%rd70, %rd2, %rd69;
	ld.global.f32 	%f159, [%rd70];
	add.f32 	%f382, %f158, %f159;
	add.s32 	%r207, %r207, 2048;
$L__BB24_43:
	setp.eq.s32 	%p15, %r42, 0;
	@%p15 bra 	$L__BB24_46;
	add.s32 	%r210, %r207, %r202;
	neg.s32 	%r209, %r42;
$L__BB24_45:
	.pragma "nounroll";
	mul.wide.u32 	%rd71, %r210, 4;
	add.s64 	%rd72, %rd2, %rd71;
	ld.global.f32 	%f160, [%rd72];
	add.f32 	%f382, %f382, %f160;
	add.s32 	%r210, %r210, 512;
	add.s32 	%r209, %r209, 1;
	setp.ne.s32 	%p16, %r209, 0;
	@%p16 bra 	$L__BB24_45;
$L__BB24_46:
	// begin inline asm
	mov.u32 %r90, %laneid;
	// end inline asm
	mov.b32 	%r92, %f382;
	mov.b32 	%r93, 1;
	mov.b32 	%r114, 31;
	mov.b32 	%r115, -1;
	// begin inline asm
	shfl.sync.down.b32 %r91, %r92, %r93, %r114, %r115;
	// end inline asm
	setp.gt.s32 	%p17, %r90, 30;
	mov.b32 	%f161, %r91;
	add.f32 	%f162, %f382, %f161;
	selp.f32 	%f163, %f382, %f162, %p17;
	mov.b32 	%r97, %f163;
	mov.b32 	%r98, 2;
	// begin inline asm
	shfl.sync.down.b32 %r96, %r97, %r98, %r114, %r115;
	// end inline asm
	setp.gt.s32 	%p18, %r90, 29;
	mov.b32 	%f164, %r96;
	add.f32 	%f165, %f163, %f164;
	selp.f32 	%f166, %f163, %f165, %p18;
	mov.b32 	%r102, %f166;
	mov.b32 	%r103, 4;
	// begin inline asm
	shfl.sync.down.b32 %r101, %r102, %r103, %r114, %r115;
	// end inline asm
	setp.gt.s32 	%p19, %r90, 27;
	mov.b32 	%f167, %r101;
	add.f32 	%f168, %f166, %f167;
	selp.f32 	%f169, %f166, %f168, %p19;
	mov.b32 	%r107, %f169;
	mov.b32 	%r108, 8;
	// begin inline asm
	shfl.sync.down.b32 %r106, %r107, %r108, %r114, %r115;
	// end inline asm
	setp.gt.s32 	%p20, %r90, 23;
	mov.b32 	%f170, %r106;
	add.f32 	%f171, %f169, %f170;
	selp.f32 	%f172, %f169, %f171, %p20;
	mov.b32 	%r112, %f172;
	mov.b32 	%r113, 16;
	// begin inline asm
	shfl.sync.down.b32 %r111, %r112, %r113, %r114, %r115;
	// end inline asm
	setp.gt.s32 	%p21, %r90, 15;
	mov.b32 	%f173, %r111;
	add.f32 	%f38, %f172, %f173;
	selp.f32 	%f383, %f172, %f38, %p21;
	setp.ne.s32 	%p22, %r90, 0;
	@%p22 bra 	$L__BB24_48;
	shr.u32 	%r116, %r21, 3;
	and.b32  	%r117, %r116, 124;
	mov.u32 	%r118, _ZZN3cub18CUB_300001_SM_10006detail6reduce28DeviceReduceSingleTileKernelINS2_10policy_hubIfjN4cuda3std3__44plusIfEEE10Policy1000EN6thrust24THRUST_300001_SM_1000_NS6detail15normal_iteratorINSD_10device_ptrIfEEEEPfjS9_ffNS7_10__identityEEEvT0_T1_T2_T3_T4_T6_E12temp_storage;
	add.s32 	%r119, %r118, %r117;
	st.shared.f32 	[%r119+16], %f38;
$L__BB24_48:
	bar.sync 	0;
	setp.ne.s32 	%p23, %r21, 0;
	@%p23 bra 	$L__BB24_50;
	ld.shared.f32 	%f174, [_ZZN3cub18CUB_300001_SM_10006detail6reduce28DeviceReduceSingleTileKernelINS2_10policy_hubIfjN4cuda3std3__44plusIfEEE10Policy1000EN6thrust24THRUST_300001_SM_1000_NS6detail15normal_iteratorINSD_10device_ptrIfEEEEPfjS9_ffNS7_10__identityEEEvT0_T1_T2_T3_T4_T6_E12temp_storage+20];
	add.f32 	%f175, %f383, %f174;
	ld.shared.f32 	%f176, [_ZZN3cub18CUB_300001_SM_10006detail6reduce28DeviceReduceSingleTileKernelINS2_10policy_hubIfjN4cuda3std3__44plusIfEEE10Policy1000EN6thrust24THRUST_300001_SM_1000_NS6detail15normal_iteratorINSD_10device_ptrIfEEEEPfjS9_ffNS7_10__identityEEEvT0_T1_T2_T3_T4_T6_E12temp_storage+24];
	add.f32 	%f177, %f175, %f176;
	ld.shared.f32 	%f178, [_ZZN3cub18CUB_300001_SM_10006detail6reduce28DeviceReduceSingleTileKernelINS2_10policy_hubIfjN4cuda3std3__44plusIfEEE10Policy1000EN6thrust24THRUST_300001_SM_1000_NS6detail15normal_iteratorINSD_10device_ptrIfEEEEPfjS9_ffNS7_10__identityEEEvT0_T1_T2_T3_T4_T6_E12temp_storage+28];
	add.f32 	%f179, %f177, %f178;
	ld.shared.f32 	%f180, [_ZZN3cub18CUB_300001_SM_10006detail6reduce28DeviceReduceSingleTileKernelINS2_10policy_hubIfjN4cuda3std3__44plusIfEEE10Policy1000EN6thrust24THRUST_300001_SM_1000_NS6detail15normal_iteratorINSD_10device_ptrIfEEEEPfjS9_ffNS7_10__identityEEEvT0_T1_T2_T3_T4_T6_E12temp_storage+32];
	add.f32 	%f181, %f179, %f180;
	ld.shared.f32 	%f182, [_ZZN3cub18CUB_300001_SM_10006detail6reduce28DeviceReduceSingleTileKernelINS2_10policy_hubIfjN4cuda3std3__44plusIfEEE10Policy1000EN6thrust24THRUST_300001_SM_1000_NS6detail15normal_iteratorINSD_10device_ptrIfEEEEPfjS9_ffNS7_10__identityEEEvT0_T1_T2_T3_T4_T6_E12temp_storage+36];
	add.f32 	%f183, %f181, %f182;
	ld.shared.f32 	%f184, [_ZZN3cub18CUB_300001_SM_10006detail6reduce28DeviceReduceSingleTileKernelINS2_10policy_hubIfjN4cuda3std3__44plusIfEEE10Policy1000EN6thrust24THRUST_300001_SM_1000_NS6detail15normal_iteratorINSD_10device_ptrIfEEEEPfjS9_ffNS7_10__identityEEEvT0_T1_T2_T3_T4_T6_E12temp_storage+40];
	add.f32 	%f185, %f183, %f184;
	ld.shared.f32 	%f186, [_ZZN3cub18CUB_300001_SM_10006detail6reduce28DeviceReduceSingleTileKernelINS2_10policy_hubIfjN4cuda3std3__44plusIfEEE10Policy1000EN6thrust24THRUST_300001_SM_1000_NS6detail15normal_iteratorINSD_10device_ptrIfEEEEPfjS9_ffNS7_10__identityEEEvT0_T1_T2_T3_T4_T6_E12temp_storage+44];
	add.f32 	%f187, %f185, %f186;
	ld.shared.f32 	%f188, [_ZZN3cub18CUB_300001_SM_10006detail6reduce28DeviceReduceSingleTileKernelINS2_10policy_hubIfjN4cuda3std3__44plusIfEEE10Policy1000EN6thrust24THRUST_300001_SM_1000_NS6detail15normal_iteratorINSD_10device_ptrIfEEEEPfjS9_ffNS7_10__identityEEEvT0_T1_T2_T3_T4_T6_E12temp_storage+48];
	add.f32 	%f189, %f187, %f188;
	ld.shared.f32 	%f190, [_ZZN3cub18CUB_300001_SM_10006detail6reduce28DeviceReduceSingleTileKernelINS2_10policy_hubIfjN4cuda3std3__44plusIfEEE10Policy1000EN6thrust24THRUST_300001_SM_1000_NS6detail15normal_iteratorINSD_10device_ptrIfEEEEPfjS9_ffNS7_10__identityEEEvT0_T1_T2_T3_T4_T6_E12temp_storage+52];
	add.f32 	%f191, %f189, %f190;
	ld.shared.f32 	%f192, [_ZZN3cub18CUB_300001_SM_10006detail6reduce28DeviceReduceSingleTileKernelINS2_10policy_hubIfjN4cuda3std3__44plusIfEEE10Policy1000EN6thrust24THRUST_300001_SM_1000_NS6detail15normal_iteratorINSD_10device_ptrIfEEEEPfjS9_ffNS7_10__identityEEEvT0_T1_T2_T3_T4_T6_E12temp_storage+56];
	add.f32 	%f193, %f191, %f192;
	ld.shared.f32 	%f194, [_ZZN3cub18CUB_300001_SM_10006detail6reduce28DeviceReduceSingleTileKernelINS2_10policy_hubIfjN4cuda3std3__44plusIfEEE10Policy1000EN6thrust24THRUST_300001_SM_1000_NS6detail15normal_iteratorINSD_10device_ptrIfEEEEPfjS9_ffNS7_10__identityEEEvT0_T1_T2_T3_T4_T6_E12temp_storage+60];
	add.f32 	%f195, %f193, %f194;
	ld.shared.f32 	%f196, [_ZZN3cub18CUB_300001_SM_10006detail6reduce28DeviceReduceSingleTileKernelINS2_10policy_hubIfjN4cuda3std3__44plusIfEEE10Policy1000EN6thrust24THRUST_300001_SM_1000_NS6detail15normal_iteratorINSD_10device_ptrIfEEEEPfjS9_ffNS7_10__identityEEEvT0_T1_T2_T3_T4_T6_E12temp_storage+64];
	add.f32 	%f197, %f195, %f196;
	ld.shared.f32 	%f198, [_ZZN3cub18CUB_300001_SM_10006detail6reduce28DeviceReduceSingleTileKernelINS2_10policy_hubIfjN4cuda3std3__44plusIfEEE10Policy1000EN6thrust24THRUST_300001_SM_1000_NS6detail15normal_iteratorINSD_10device_ptrIfEEEEPfjS9_ffNS7_10__identityEEEvT0_T1_T2_T3_T4_T6_E12temp_storage+68];
	add.f32 	%f199, %f197, %f198;
	ld.shared.f32 	%f200, [_ZZN3cub18CUB_300001_SM_10006detail6reduce28DeviceReduceSingleTileKernelINS2_10policy_hubIfjN4cuda3std3__44plusIfEEE10Policy1000EN6thrust24THRUST_300001_SM_1000_NS6detail15normal_iteratorINSD_10device_ptrIfEEEEPfjS9_ffNS7_10__identityEEEvT0_T1_T2_T3_T4_T6_E12temp_storage+72];
	add.f32 	%f201, %f199, %f200;
	ld.shared.f32 	%f202, [_ZZN3cub18CUB_300001_SM_10006detail6reduce28DeviceReduceSingleTileKernelINS2_10policy_hubIfjN4cuda3std3__44plusIfEEE10Policy1000EN6thrust24THRUST_300001_SM_1000_NS6detail15normal_iteratorINSD_10device_ptrIfEEEEPfjS9_ffNS7_10__identityEEEvT0_T1_T2_T3_T4_T6_E12temp_storage+76];
	add.f32 	%f383, %f201, %f202;
$L__BB24_50:
	mov.u32 	%r192, %tid.x;
	setp.ne.s32 	%p65, %r192, 0;
	@%p65 bra 	$L__BB24_52;
	add.f32 	%f361, %f42, %f383;
	st.global.f32 	[%rd1], %f361;
$L__BB24_52:
	ret;

}
	// .globl	_ZN3cub18CUB_300001_SM_10006detail6reduce18DeviceReduceKernelINS2_10policy_hubIfjN4cuda3std3__44plusIfEEE10Policy1000EN6thrust24THRUST_300001_SM_1000_NS6detail15normal_iteratorINSD_10device_ptrIfEEEEjS9_fNS7_10__identityEEEvT0_PT3_T1_NS0_13GridEvenShareISN_EET2_T4_
.visible .entry _ZN3cub18CUB_300001_SM_10006detail6reduce18DeviceReduceKernelINS2_10policy_hubIfjN4cuda3std3__44plusIfEEE10Policy1000EN6thrust24THRUST_300001_SM_1000_NS6detail15normal_iteratorINSD_10device_ptrIfEEEEjS9_fNS7_10__identityEEEvT0_PT3_T1_NS0_13GridEvenShareISN_EET2_T4_(
	.param .align 8 .b8 _ZN3cub18CUB_300001_SM_10006detail6reduce18DeviceReduceKernelINS2_10policy_hubIfjN4cuda3std3__44plusIfEEE10Policy1000EN6thrust24THRUST_300001_SM_1000_NS6detail15normal_iteratorINSD_10device_ptrIfEEEEjS9_fNS7_10__identityEEEvT0_PT3_T1_NS0_13GridEvenShareISN_EET2_T4__param_0[8],
	.param .u64 .ptr .align 1 _ZN3cub18CUB_300001_SM_10006detail6reduce18DeviceReduceKernelINS2_10policy_hubIfjN4cuda3std3__44plusIfEEE10Policy1000EN6thrust24THRUST_300001_SM_1000_NS6detail15normal_iteratorINSD_10device_ptrIfEEEEjS9_fNS7_10__identityEEEvT0_PT3_T1_NS0_13GridEvenShareISN_EET2_T4__param_1,
	.param .u32 _ZN3cub18CUB_300001_SM_10006detail6reduce18DeviceReduceKernelINS2_10policy_hubIfjN4cuda3std3__44plusIfEEE10Policy1000EN6thrust24THRUST_300001_SM_1000_NS6detail15normal_iteratorINSD_10device_ptrIfEEEEjS9_fNS7_10__identityEEEvT0_PT3_T1_NS0_13GridEvenShareISN_EET2_T4__param_2,
	.param .align 4 .b8 _ZN3cub18CUB_300001_SM_10006detail6reduce18DeviceReduceKernelINS2_10policy_hubIfjN4cuda3std3__44plusIfEEE10Policy1000EN6thrust24THRUST_300001_SM_1000_NS6detail15normal_iteratorINSD_10device_ptrIfEEEEjS9_fNS7_10__identityEEEvT0_PT3_T1_NS0_13GridEvenShareISN_EET2_T4__param_3[40],
	.param .align 1 .b8 _ZN3cub18CUB_300001_SM_10006detail6reduce18DeviceReduceKernelINS2_10policy_hubIfjN4cuda3std3__44plusIfEEE10Policy1000EN6thrust24THRUST_300001_SM_1000_NS6detail15normal_iteratorINSD_10device_ptrIfEEEEjS9_fNS7_10__identityEEEvT0_PT3_T1_NS0_13GridEvenShareISN_EET2_T4__param_4[1],
	.param .align 1 .b8 _ZN3cub18CUB_300001_SM_10006detail6reduce18DeviceReduceKernelINS2_10policy_hubIfjN4cuda3std3__44plusIfEEE10Policy1000EN6thrust24THRUST_300001_SM_1000_NS6detail15normal_iteratorINSD_10device_ptrIfEEEEjS9_fNS7_10__identityEEEvT0_PT3_T1_NS0_13GridEvenShareISN_EET2_T4__param_5[1]
)
.maxntid 512
{
	.reg .pred 	%p<65>;
	.reg .b16 	%rs<4>;
	.reg .b32 	%r<279>;
	.reg .b32 	%f<380>;
	.reg .b64 	%rd<130>;
	// demoted variable
	.shared .align 4 .b8 _ZZN3cub18CUB_300001_SM_10006detail6reduce18DeviceReduceKernelINS2_10policy_hubIfjN4cuda3std3__44plusIfEEE10Policy1000EN6thrust24THRUST_300001_SM_1000_NS6detail15normal_iteratorINSD_10device_ptrIfEEEEjS9_fNS7_10__identityEEEvT0_PT3_T1_NS0_13GridEvenShareISN_EET2_T4_E12temp_storage[84];
	ld.param.u32 	%r1, [_ZN3cub18CUB_300001_SM_10006detail6reduce18DeviceReduceKernelINS2_10policy_hubIfjN4cuda3std3__44plusIfEEE10Policy1000EN6thrust24THRUST_300001_SM_1000_NS6detail15normal_iteratorINSD_10device_ptrIfEEEEjS9_fNS7_10__identityEEEvT0_PT3_T1_NS0_13GridEvenShareISN_EET2_T4__param_3+20];
	ld.param.u32 	%r2, [_ZN3cub18CUB_300001_SM_10006detail6reduce18DeviceReduceKernelINS2_10policy_hubIfjN4cuda3std3__44plusIfEEE10Policy1000EN6thrust24THRUST_300001_SM_1000_NS6detail15normal_iteratorINSD_10device_ptrIfEEEEjS9_fNS7_10__identityEEEvT0_PT3_T1_NS0_13GridEvenShareISN_EET2_T4__param_3+24];
	ld.param.u64 	%rd3, [_ZN3cub18CUB_300001_SM_10006detail6reduce18DeviceReduceKernelINS2_10policy_hubIfjN4cuda3std3__44plusIfEEE10Policy1000EN6thrust24THRUST_300001_SM_1000_NS6detail15normal_iteratorINSD_10device_ptrIfEEEEjS9_fNS7_10__identityEEEvT0_PT3_T1_NS0_13GridEvenShareISN_EET2_T4__param_0];
	cvta.to.global.u64 	%rd1, %rd3;
	mov.u32 	%r3, %ctaid.x;
	shl.b32 	%r4, %r2, 13;
	shl.b32 	%r270, %r3, 13;
	sub.s32 	%r6, %r1, %r270;
	setp.gt.u32 	%p1, %r6, 8191;
	@%p1 bra 	$L__BB25_26;
	mov.u32 	%r7, %tid.x;
	setp.ge.u32 	%p23, %r7, %r6;
	mov.f32 	%f368, 0f00000000;
	mov.u32 	%r261, %r7;
	@%p23 bra 	$L__BB25_3;
	add.s32 	%r155, %r270, %r7;
	mul.wide.u32 	%rd66, %r155, 4;
	add.s64 	%rd67, %rd1, %rd66;
	ld.global.f32 	%f368, [%rd67];
	add.s32 	%r261, %r7, 512;
$L__BB25_3:
	setp.ge.u32 	%p24, %r261, %r6;
	@%p24 bra 	$L__BB25_17;
	not.b32 	%r156, %r261;
	add.s32 	%r157, %r1, %r156;
	sub.s32 	%r158, %r157, %r270;
	shr.u32 	%r159, %r158, 9;
	add.s32 	%r10, %r159, 1;
	and.b32  	%r11, %r10, 15;
	setp.lt.u32 	%p25, %r158, 7680;
	@%p25 bra 	$L__BB25_8;
	or.b32  	%r260, %r261, 4096;
	add.s32 	%r259, %r261, %r270;
	and.b32  	%r160, %r10, 16777200;
	neg.s32 	%r258, %r160;
$L__BB25_6:
	.pragma "nounroll";
	mul.wide.u32 	%rd68, %r259, 4;
	add.s64 	%rd69, %rd1, %rd68;
	ld.global.f32 	%f203, [%rd69];
	add.f32 	%f204, %f368, %f203;
	add.s32 	%r161, %r259, 512;
	mul.wide.u32 	%rd70, %r161, 4;
	add.s64 	%rd71, %rd1, %rd70;
	ld.global.f32 	%f205, [%rd71];
	add.f32 	%f206, %f204, %f205;
	add.s32 	%r162, %r259, 1024;
	mul.wide.u32 	%rd72, %r162, 4;
	add.s64 	%rd73, %rd1, %rd72;
	ld.global.f32 	%f207, [%rd73];
	add.f32 	%f208, %f206, %f207;
	add.s32 	%r163, %r259, 1536;
	mul.wide.u32 	%rd74, %r163, 4;
	add.s64 	%rd75, %rd1, %rd74;
	ld.global.f32 	%f209, [%rd75];
	add.f32 	%f210, %f208, %f209;
	add.s32 	%r164, %r259, 2048;
	mul.wide.u32 	%rd76, %r164, 4;
	add.s64 	%rd77, %rd1, %rd76;
	ld.global.f32 	%f211, [%rd77];
	add.f32 	%f212, %f210, %f211;
	add.s32 	%r165, %r259, 2560;
	mul.wide.u32 	%rd78, %r165, 4;
	add.s64 	%rd79, %rd1, %rd78;
	ld.global.f32 	%f213, [%rd79];
	add.f32 	%f214, %f212, %f213;
	add.s32 	%r166, %r259, 3072;
	mul.wide.u32 	%rd80, %r166, 4;
	add.s64 	%rd81, %rd1, %rd80;
	ld.global.f32 	%f215, [%rd81];
	add.f32 	%f216, %f214, %f215;
	add.s32 	%r167, %r259, 3584;
	mul.wide.u32 	%rd82, %r167, 4;
	add.s64 	%rd83, %rd1, %rd82;
	ld.global.f32 	%f217, [%rd83];
	add.f32 	%f218, %f216, %f217;
	add.s32 	%r168, %r259, 4096;
	mul.wide.u32 	%rd84, %r168, 4;
	add.s64 	%rd85, %rd1, %rd84;
	ld.global.f32 	%f219, [%rd85];
	add.f32 	%f220, %f218, %f219;
	add.s32 	%r169, %r259, 4608;
	mul.wide.u32 	%rd86, %r169, 4;
	add.s64 	%rd87, %rd1, %rd86;
	ld.global.f32 	%f221, [%rd87];
	add.f32 	%f222, %f220, %f221;
	add.s32 	%r170, %r259, 5120;
	mul.wide.u32 	%rd88, %r170, 4;
	add.s64 	%rd89, %rd1, %rd88;
	ld.global.f32 	%f223, [%rd89];
	add.f32 	%f224, %f222, %f223;
	add.s32 	%r171, %r259, 5632;
	mul.wide.u32 	%rd90, %r171, 4;
	add.s64 	%rd91, %rd1, %rd90;
	ld.global.f32 	%f225, [%rd91];
	add.f32 	%f226, %f224, %f225;
	add.s32 	%r172, %r259, 6144;
	mul.wide.u32 	%rd92, %r172, 4;
	add.s64 	%rd93, %rd1, %rd92;
	ld.global.f32 	%f227, [%rd93];
	add.f32 	%f228, %f226, %f227;
	add.s32 	%r173, %r259, 6656;
	mul.wide.u32 	%rd94, %r173, 4;
	add.s64 	%rd95, %rd1, %rd94;
	ld.global.f32 	%f229, [%rd95];
	add.f32 	%f230, %f228, %f229;
	add.s32 	%r174, %r259, 7168;
	mul.wide.u32 	%rd96, %r174, 4;
	add.s64 	%rd97, %rd1, %rd96;
	ld.global.f32 	%f231, [%rd97];
	add.f32 	%f232, %f230, %f231;
	add.s32 	%r175, %r259, 7680;
	mul.wide.u32 	%rd98, %r175, 4;
	add.s64 	%rd99, %rd1, %rd98;
	ld.global.f32 	%f233, [%rd99];
	add.f32 	%f368, %f232, %f233;
	add.s32 	%r260, %r260, 8192;
	add.s32 	%r259, %r259, 8192;
	add.s32 	%r258, %r258, 16;
	setp.ne.s32 	%p26, %r258, 0;
	@%p26 bra 	$L__BB25_6;
	add.s32 	%r261, %r260, -4096;
$L__BB25_8:
	setp.eq.s32 	%p27, %r11, 0;
	@%p27 bra 	$L__BB25_17;
	and.b32  	%r23, %r10, 7;
	setp.lt.u32 	%p28, %r11, 8;
	@%p28 bra 	$L__BB25_11;
	add.s32 	%r176, %r270, %r261;
	mul.wide.u32 	%rd100, %r176, 4;
	add.s64 	%rd101, %rd1, %rd100;
	ld.global.f32 	%f235, [%rd101];
	add.f32 	%f236, %f368, %f235;
	add.s32 	%r177, %r176, 512;
	mul.wide.u32 	%rd102, %r177, 4;
	add.s64 	%rd103, %rd1, %rd102;
	ld.global.f32 	%f237, [%rd103];
	add.f32 	%f238, %f236, %f237;
	add.s32 	%r178, %r176, 1024;
	mul.wide.u32 	%rd104, %r178, 4;
	add.s64 	%rd105, %rd1, %rd104;
	ld.global.f32 	%f239, [%rd105];
	add.f32 	%f240, %f238, %f239;
	add.s32 	%r179, %r176, 1536;
	mul.wide.u32 	%rd106, %r179, 4;
	add.s64 	%rd107, %rd1, %rd106;
	ld.global.f32 	%f241, [%rd107];
	add.f32 	%f242, %f240, %f241;
	add.s32 	%r180, %r176, 2048;
	mul.wide.u32 	%rd108, %r180, 4;
	add.s64 	%rd109, %rd1, %rd108;
	ld.global.f32 	%f243, [%rd109];
	add.f32 	%f244, %f242, %f243;
	add.s32 	%r181, %r176, 2560;
	mul.wide.u32 	%rd110, %r181, 4;
	add.s64 	%rd111, %rd1, %rd110;
	ld.global.f32 	%f245, [%rd111];
	add.f32 	%f246, %f244, %f245;
	add.s32 	%r182, %r176, 3072;
	mul.wide.u32 	%rd112, %r182, 4;
	add.s64 	%rd113, %rd1, %rd112;
	ld.global.f32 	%f247, [%rd113];
	add.f32 	%f248, %f246, %f247;
	add.s32 	%r183, %r176, 3584;
	mul.wide.u32 	%rd114, %r183, 4;
	add.s64 	%rd115, %rd1, %rd114;
	ld.global.f32 	%f249, [%rd115];
	add.f32 	%f368, %f248, %f249;
	add.s32 	%r261, %r261, 4096;
$L__BB25_11:
	setp.eq.s32 	%p29, %r23, 0;
	@%p29 bra 	$L__BB25_17;
	and.b32  	%r26, %r10, 3;
	setp.lt.u32 	%p30, %r23, 4;
	@%p30 bra 	$L__BB25_14;
	add.s32 	%r184, %r270, %r261;
	mul.wide.u32 	%rd116, %r184, 4;
	add.s64 	%rd117, %rd1, %rd116;
	ld.global.f32 	%f251, [%rd117];
	add.f32 	%f252, %f368, %f251;
	add.s32 	%r185, %r184, 512;
	mul.wide.u32 	%rd118, %r185, 4;
	add.s64 	%rd119, %rd1, %rd118;
	ld.global.f32 	%f253, [%rd119];
	add.f32 	%f254, %f252, %f253;
	add.s32 	%r186, %r184, 1024;
	mul.wide.u32 	%rd120, %r186, 4;
	add.s64 	%rd121, %rd1, %rd120;
	ld.global.f32 	%f255, [%rd121];
	add.f32 	%f256, %f254, %f255;
	add.s32 	%r187, %r184, 1536;
	mul.wide.u32 	%rd122, %r187, 4;
	add.s64 	%rd123, %rd1, %rd122;
	ld.global.f32 	%f257, [%rd123];
	add.f32 	%f368, %f256, %f257;
	add.s32 	%r261, %r261, 2048;
$L__BB25_14:
	setp.eq.s32 	%p31, %r26, 0;
	@%p31 bra 	$L__BB25_17;
	add.s32 	%r265, %r261, %r270;
	neg.s32 	%r264, %r26;
$L__BB25_16:
	.pragma "nounroll";
	mul.wide.u32 	%rd124, %r265, 4;
	add.s64 	%rd125, %rd1, %rd124;
	ld.global.f32 	%f258, [%rd125];
	add.f32 	%f368, %f368, %f258;
	add.s32 	%r265, %r265, 512;
	add.s32 	%r264, %r264, 1;
	setp.ne.s32 	%p32, %r264, 0;
	@%p32 bra 	$L__BB25_16;
$L__BB25_17:
	setp.lt.u32 	%p33, %r6, 512;
	@%p33 bra 	$L__BB25_22;
	// begin inline asm
	mov.u32 %r226, %laneid;
	// end inline asm
	mov.b32 	%r228, %f368;
	mov.b32 	%r229, 1;
	mov.b32 	%r250, 31;
	mov.b32 	%r251, -1;
	// begin inline asm
	shfl.sync.down.b32 %r227, %r228, %r229, %r250, %r251;
	// end inline asm
	setp.gt.s32 	%p57, %r226, 30;
	mov.b32 	%f317, %r227;
	add.f32 	%f318, %f368, %f317;
	selp.f32 	%f319, %f368, %f318, %p57;
	mov.b32 	%r233, %f319;
	mov.b32 	%r234, 2;
	// begin inline asm
	shfl.sync.down.b32 %r232, %r233, %r234, %r250, %r251;
	// end inline asm
	setp.gt.s32 	%p58, %r226, 29;
	mov.b32 	%f320, %r232;
	add.f32 	%f321, %f319, %f320;
	selp.f32 	%f322, %f319, %f321, %p58;
	mov.b32 	%r238, %f322;
	mov.b32 	%r239, 4;
	// begin inline asm
	shfl.sync.down.b32 %r237, %r238, %r239, %r250, %r251;
	// end inline asm
	setp.gt.s32 	%p59, %r226, 27;
	mov.b32 	%f323, %r237;
	add.f32 	%f324, %f322, %f323;
	selp.f32 	%f325, %f322, %f324, %p59;
	mov.b32 	%r243, %f325;
	mov.b32 	%r244, 8;
	// begin inline asm
	shfl.sync.down.b32 %r242, %r243, %r244, %r250, %r251;
	// end inline asm
	setp.gt.s32 	%p60, %r226, 23;
	mov.b32 	%f326, %r242;
	add.f32 	%f327, %f325, %f326;
	selp.f32 	%f328, %f325, %f327, %p60;
	mov.b32 	%r248, %f328;
	mov.b32 	%r249, 16;
	// begin inline asm
	shfl.sync.down.b32 %r247, %r248, %r249, %r250, %r251;
	// end inline asm
	setp.gt.s32 	%p61, %r226, 15;
	mov.b32 	%f329, %r247;
	add.f32 	%f16, %f328, %f329;
	selp.f32 	%f379, %f328, %f16, %p61;
	setp.ne.s32 	%p62, %r226, 0;
	@%p62 bra 	$L__BB25_20;
	shr.u32 	%r252, %r7, 3;
	and.b32  	%r253, %r252, 124;
	mov.u32 	%r254, _ZZN3cub18CUB_300001_SM_10006detail6reduce18DeviceReduceKernelINS2_10policy_hubIfjN4cuda3std3__44plusIfEEE10Policy1000EN6thrust24THRUST_300001_SM_1000_NS6detail15normal_iteratorINSD_10device_ptrIfEEEEjS9_fNS7_10__identityEEEvT0_PT3_T1_NS0_13GridEvenShareISN_EET2_T4_E12temp_storage;
	add.s32 	%r255, %r254, %r253;
	st.shared.f32 	[%r255+16], %f16;
$L__BB25_20:
	bar.sync 	0;
	setp.ne.s32 	%p63, %r7, 0;
	@%p63 bra 	$L__BB25_48;
	ld.shared.f32 	%f330, [_ZZN3cub18CUB_300001_SM_10006detail6reduce18DeviceReduceKernelINS2_10policy_hubIfjN4cuda3std3__44plusIfEEE10Policy1000EN6thrust24THRUST_300001_SM_1000_NS6detail15normal_iteratorINSD_10device_ptrIfEEEEjS9_fNS7_10__identityEEEvT0_PT3_T1_NS0_13GridEvenShareISN_EET2_T4_E12temp_storage+20];
	add.f32 	%f331, %f379, %f330;
	ld.shared.f32 	%f332, [_ZZN3cub18CUB_300001_SM_10006detail6reduce18DeviceReduceKernelINS2_10policy_hubIfjN4cuda3std3__44plusIfEEE10Policy1000EN6thrust24THRUST_300001_SM_1000_NS6detail15normal_iteratorINSD_10device_ptrIfEEEEjS9_fNS7_10__identityEEEvT0_PT3_T1_NS0_13GridEvenShareISN_EET2_T4_E12temp_storage+24];
	add.f32 	%f333, %f331, %f332;
	ld.shared.f32 	%f334, [_ZZN3cub18CUB_300001_SM_10006detail6reduce18DeviceReduceKernelINS2_10policy_hubIfjN4cuda3std3__44plusIfEEE10Policy1000EN6thrust24THRUST_300001_SM_1000_NS6detail15normal_iteratorINSD_10device_ptrIfEEEEjS9_fNS7_10__identityEEEvT0_PT3_T1_NS0_13GridEvenShareISN_EET2_T4_E12temp_storage+28];
	add.f32 	%f335, %f333, %f334;
	ld.shared.f32 	%f336, [_ZZN3cub18CUB_300001_SM_10006detail6reduce18DeviceReduceKernelINS2_10policy_hubIfjN4cuda3std3__44plusIfEEE10Policy1000EN6thrust24THRUST_300001_SM_1000_NS6detail15normal_iteratorINSD_10device_ptrIfEEEEjS9_fNS7_10__identityEEEvT0_PT3_T1_NS0_13GridEvenShareISN_EET2_T4_E12temp_storage+32];
	add.f32 	%f337, %f335, %f336;
	ld.shared.f32 	%f338, [_ZZN3cub18CUB_300001_SM_10006detail6reduce18DeviceReduceKernelINS2_10policy_hubIfjN4cuda3std3__44plusIfEEE10Policy1000EN6thrust24THRUST_300001_SM_1000_NS6detail15normal_iteratorINSD_10device_ptrIfEEEEjS9_fNS7_10__identityEEEvT0_PT3_T1_NS0_13GridEvenShareISN_EET2_T4_E12temp_storage+36];
	add.f32 	%f339, %f337, %f338;
	ld.shared.f32 	%f340, [_ZZN3cub18CUB_300001_SM_10006detail6reduce18DeviceReduceKernelINS2_10policy_hubIfjN4cuda3std3__44plusIfEEE10Policy1000EN6thrust24THRUST_300001_SM_1000_NS6detail15normal_iteratorINSD_10device_ptrIfEEEEjS9_fNS7_10__identityEEEvT0_PT3_T1_NS0_13GridEvenShareISN_EET2_T4_E12temp_storage+40];
	add.f32 	%f341, %f339, %f340;
	ld.shared.f32 	%f342, [_ZZN3cub18CUB_300001_SM_10006detail6reduce18DeviceReduceKernelINS2_10policy_hubIfjN4cuda3std3__44plusIfEEE10Policy1000EN6thrust24THRUST_300001_SM_1000_NS6detail15normal_iteratorINSD_10device_ptrIfEEEEjS9_fNS7_10__identityEEEvT0_PT3_T1_NS0_13GridEvenShareISN_EET2_T4_E12temp_storage+44];
	add.f32 	%f343, %f341, %f342;
	ld.shared.f32 	%f344, [_ZZN3cub18CUB_300001_SM_10006detail6reduce18DeviceReduceKernelINS2_10policy_hubIfjN4cuda3std3__44plusIfEEE10Policy1000EN6thrust24THRUST_300001_SM_1000_NS6detail15normal_iteratorINSD_10device_ptrIfEEEEjS9_fNS7_10__identityEEEvT0_PT3_T1_NS0_13GridEvenShareISN_EET2_T4_E12temp_storage+48];
	add.f32 	%f345, %f343, %f344;
	ld.shared.f32 	%f346, [_ZZN3cub18CUB_300001_SM_10006detail6reduce18DeviceReduceKernelINS2_10policy_hubIfjN4cuda3std3__44plusIfEEE10Policy1000EN6thrust24THRUST_300001_SM_1000_NS6detail15normal_iteratorINSD_10device_ptrIfEEEEjS9_fNS7_10__identityEEEvT0_PT3_T1_NS0_13GridEvenShareISN_EET2_T4_E12temp_storage+52];
	add.f32 	%f347, %f345, %f346;
	ld.shared.f32 	%f348, [_ZZN3cub18CUB_300001_SM_10006detail6reduce18DeviceReduceKernelINS2_10policy_hubIfjN4cuda3std3__44plusIfEEE10Policy1000EN6thrust24THRUST_300001_SM_1000_NS6detail15normal_iteratorINSD_10device_ptrIfEEEEjS9_fNS7_10__identityEEEvT0_PT3_T1_NS0_13GridEvenShareISN_EET2_T4_E12temp_storage+56];
	add.f32 	%f349, %f347, %f348;
	ld.shared.f32 	%f350, [_ZZN3cub18CUB_300001_SM_10006detail6reduce18DeviceReduceKernelINS2_10policy_hubIfjN4cuda3std3__44plusIfEEE10Policy1000EN6thrust24THRUST_300001_SM_1000_NS6detail15normal_iteratorINSD_10device_ptrIfEEEEjS9_fNS7_10__identityEEEvT0_PT3_T1_NS0_13GridEvenShareISN_EET2_T4_E12temp_storage+60];
	add.f32 	%f351, %f349, %f350;
	ld.shared.f32 	%f352, [_ZZN3cub18CUB_300001_SM_10006detail6reduce18DeviceReduceKernelINS2_10policy_hubIfjN4cuda3std3__44plusIfEEE10Policy1000EN6thrust24THRUST_300001_SM_1000_NS6detail15normal_iteratorINSD_10device_ptrIfEEEEjS9_fNS7_10__identityEEEvT0_PT3_T1_NS0_13GridEvenShareISN_EET2_T4_E12temp_storage+64];
	add.f32 	%f353, %f351, %f352;
	ld.shared.f32 	%f354, [_ZZN3cub18CUB_300001_SM_10006detail6reduce18DeviceReduceKernelINS2_10policy_hubIfjN4cuda3std3__44plusIfEEE10Policy1000EN6thrust24THRUST_300001_SM_1000_NS6detail15normal_iteratorINSD_10device_ptrIfEEEEjS9_fNS7_10__identityEEEvT0_PT3_T1_NS0_13GridEvenShareISN_EET2_T4_E12temp_storage+68];
	add.f32 	%f355, %f353, %f354;
	ld.shared.f32 	%f356, [_ZZN3cub18CUB_300001_SM_10006detail6reduce18DeviceReduceKernelINS2_10policy_hubIfjN4cuda3std3__44plusIfEEE10Policy1000EN6thrust24THRUST_300001_SM_1000_NS6detail15normal_iteratorINSD_10device_ptrIfEEEEjS9_fNS7_10__identityEEEvT0_PT3_T1_NS0_13GridEvenShareISN_EET2_T4_E12temp_storage+72];
	add.f32 	%f357, %f355, %f356;
	ld.shared.f32 	%f358, [_ZZN3cub18CUB_300001_SM_10006detail6reduce18DeviceReduceKernelINS2_10policy_hubIfjN4cuda3std3__44plusIfEEE10Policy1000EN6thrust24THRUST_300001_SM_1000_NS6detail15normal_iteratorINSD_10device_ptrIfEEEEjS9_fNS7_10__identityEEEvT0_PT3_T1_NS0_13GridEvenShareISN_EET2_T4_E12temp_storage+76];
	add.f32 	%f379, %f357, %f358;
	bra.uni 	$L__BB25_48;
$L__BB25_22:
	// begin inline asm
	mov.u32 %r188, %laneid;
	// end inline asm
	and.b32  	%r214, %r7, 992;
	add.s32 	%r215, %r214, 32;
	setp.gt.u32 	%p34, %r215, %r6;
	not.b32 	%r216, %r214;
	add.s32 	%r217, %r6, %r216;
	selp.b32 	%r212, %r217, 31, %p34;
	mov.b32 	%r190, %f368;
	mov.b32 	%r191, 1;
	mov.b32 	%r213, -1;
	// begin inline asm
	shfl.sync.down.b32 %r189, %r190, %r191, %r212, %r213;
	// end inline asm
	setp.lt.s32 	%p35, %r188, %r212;
	mov.b32 	%f259, %r189;
	add.f32 	%f260, %f368, %f259;
	selp.f32 	%f261, %f260, %f368, %p35;
	mov.b32 	%r195, %f261;
	mov.b32 	%r196, 2;
	// begin inline asm
	shfl.sync.down.b32 %r194, %r195, %r196, %r212, %r213;
	// end inline asm
	add.s32 	%r218, %r188, 2;
	setp.gt.s32 	%p36, %r218, %r212;
	mov.b32 	%f262, %r194;
	add.f32 	%f263, %f261, %f262;
	selp.f32 	%f264, %f261, %f263, %p36;
	mov.b32 	%r200, %f264;
	mov.b32 	%r201, 4;
	// begin inline asm
	shfl.sync.down.b32 %r199, %r200, %r201, %r212, %r213;
	// end inline asm
	add.s32 	%r219, %r188, 4;
	setp.gt.s32 	%p37, %r219, %r212;
	mov.b32 	%f265, %r199;
	add.f32 	%f266, %f264, %f265;
	selp.f32 	%f267, %f264, %f266, %p37;
	mov.b32 	%r205, %f267;
	mov.b32 	%r206, 8;
	// begin inline asm
	shfl.sync.down.b32 %r204, %r205, %r206, %r212, %r213;
	// end inline asm
	add.s32 	%r220, %r188, 8;
	setp.gt.s32 	%p38, %r220, %r212;
	mov.b32 	%f268, %r204;
	add.f32 	%f269, %f267, %f268;
	selp.f32 	%f270, %f267, %f269, %p38;
	mov.b32 	%r210, %f270;
	mov.b32 	%r211, 16;
	// begin inline asm
	shfl.sync.down.b32 %r209, %r210, %r211, %r212, %r213;
	// end inline asm
	add.s32 	%r221, %r188, 16;
	setp.gt.s32 	%p39, %r221, %r212;
	mov.b32 	%f271, %r209;
	add.f32 	%f272, %f270, %f271;
	selp.f32 	%f379, %f270, %f272, %p39;
	setp.ne.s32 	%p40, %r188, 0;
	@%p40 bra 	$L__BB25_24;
	shr.u32 	%r222, %r7, 3;
	and.b32  	%r223, %r222, 124;
	mov.u32 	%r224, _ZZN3cub18CUB_300001_SM_10006detail6reduce18DeviceReduceKernelINS2_10policy_hubIfjN4cuda3std3__44plusIfEEE10Policy1000EN6thrust24THRUST_300001_SM_1000_NS6detail15normal_iteratorINSD_10device_ptrIfEEEEjS9_fNS7_10__identityEEEvT0_PT3_T1_NS0_13GridEvenShareISN_EET2_T4_E12temp_storage;
	add.s32 	%r225, %r224, %r223;
	st.shared.f32 	[%r225+16], %f379;
$L__BB25_24:
	bar.sync 	0;
	setp.ne.s32 	%p41, %r7, 0;
	@%p41 bra 	$L__BB25_48;
	setp.gt.u32 	%p42, %r6, 32;
	ld.shared.f32 	%f273, [_ZZN3cub18CUB_300001_SM_10006detail6reduce18DeviceReduceKernelINS2_10policy_hubIfjN4cuda3std3__44plusIfEEE10Policy1000EN6thrust24THRUST_300001_SM_1000_NS6detail15normal_iteratorINSD_10device_ptrIfEEEEjS9_fNS7_10__identityEEEvT0_PT3_T1_NS0_13GridEvenShareISN_EET2_T4_E12temp_storage+20];
	add.f32 	%f274, %f379, %f273;
	selp.f32 	%f275, %f274, %f379, %p42;
	setp.gt.u32 	%p43, %r6, 64;
	ld.shared.f32 	%f276, [_ZZN3cub18CUB_300001_SM_10006detail6reduce18DeviceReduceKernelINS2_10policy_hubIfjN4cuda3std3__44plusIfEEE10Policy1000EN6thrust24THRUST_300001_SM_1000_NS6detail15normal_iteratorINSD_10device_ptrIfEEEEjS9_fNS7_10__identityEEEvT0_PT3_T1_NS0_13GridEvenShareISN_EET2_T4_E12temp_storage+24];
	add.f32 	%f277, %f276, %f275;
	selp.f32 	%f278, %f277, %f275, %p43;
	setp.gt.u32 	%p44, %r6, 96;
	ld.shared.f32 	%f279, [_ZZN3cub18CUB_300001_SM_10006detail6reduce18DeviceReduceKernelINS2_10policy_hubIfjN4cuda3std3__44plusIfEEE10Policy1000EN6thrust24THRUST_300001_SM_1000_NS6detail15normal_iteratorINSD_10device_ptrIfEEEEjS9_fNS7_10__identityEEEvT0_PT3_T1_NS0_13GridEvenShareISN_EET2_T4_E12temp_storage+28];
	add.f32 	%f280, %f279, %f278;
	selp.f32 	%f281, %f280, %f278, %p44;
	setp.gt.u32 	%p45, %r6, 128;
	ld.shared.f32 	%f282, [_ZZN3cub18CUB_300001_SM_10006detail6reduce18DeviceReduceKernelINS2_10policy_hubIfjN4cuda3std3__44plusIfEEE10Policy1000EN6thrust24THRUST_300001_SM_1000_NS6detail15normal_iteratorINSD_10device_ptrIfEEEEjS9_fNS7_10__identityEEEvT0_PT3_T1_NS0_13GridEvenShareISN_EET2_T4_E12temp_storage+32];
	add.f32 	%f283, %f282, %f281;
	selp.f32 	%f284, %f283, %f281, %p45;
	setp.gt.u32 	%p46, %r6, 160;
	ld.shared.f32 	%f285, [_ZZN3cub18CUB_300001_SM_10006detail6reduce18DeviceReduceKernelINS2_10policy_hubIfjN4cuda3std3__44plusIfEEE10Policy1000EN6thrust24THRUST_300001_SM_1000_NS6detail15normal_iteratorINSD_10device_ptrIfEEEEjS9_fNS7_10__identityEEEvT0_PT3_T1_NS0_13GridEvenShareISN_EET2_T4_E12temp_storage+36];
	add.f32 	%f286, %f285, %f284;
	selp.f32 	%f287, %f286, %f284, %p46;
	setp.gt.u32 	%p47, %r6, 192;
	ld.shared.f32 	%f288, [_ZZN3cub18CUB_300001_SM_10006detail6reduce18DeviceReduceKernelINS2_10policy_hubIfjN4cuda3std3__44plusIfEEE10Policy1000EN6thrust24THRUST_300001_SM_1000_NS6detail15normal_iteratorINSD_10device_ptrIfEEEEjS9_fNS7_10__identityEEEvT0_PT3_T1_NS0_13GridEvenShareISN_EET2_T4_E12temp_storage+40];
	add.f32 	%f289, %f288, %f287;
	selp.f32 	%f290, %f289, %f287, %p47;
	setp.gt.u32 	%p48, %r6, 224;
	ld.shared.f32 	%f291, [_ZZN3cub18CUB_300001_SM_10006detail6reduce18DeviceReduceKernelINS2_10policy_hubIfjN4cuda3std3__44plusIfEEE10Policy1000EN6thrust24THRUST_300001_SM_1000_NS6detail15normal_iteratorINSD_10device_ptrIfEEEEjS9_fNS7_10__identityEEEvT0_PT3_T1_NS0_13GridEvenShareISN_EET2_T4_E12temp_storage+44];
	add.f32 	%f292, %f291, %f290;
	selp.f32 	%f293, %f292, %f290, %p48;
	setp.gt.u32 	%p49, %r6, 256;
	ld.shared.f32 	%f294, [_ZZN3cub18CUB_300001_SM_10006detail6reduce18DeviceReduceKernelINS2_10policy_hubIfjN4cuda3std3__44plusIfEEE10Policy1000EN6thrust24THRUST_300001_SM_1000_NS6detail15normal_iteratorINSD_10device_ptrIfEEEEjS9_fNS7_10__identityEEEvT0_PT3_T1_NS0_13GridEvenShareISN_EET2_T4_E12temp_storage+48];
	add.f32 	%f295, %f294, %f293;
	selp.f32 	%f296, %f295, %f293, %p49;
	setp.gt.u32 	%p50, %r6, 288;
	ld.shared.f32 	%f297, [_ZZN3cub18CUB_300001_SM_10006detail6reduce18DeviceReduceKernelINS2_10policy_hubIfjN4cuda3std3__44plusIfEEE10Policy1000EN6thrust24THRUST_300001_SM_1000_NS6detail15normal_iteratorINSD_10device_ptrIfEEEEjS9_fNS7_10__identityEEEvT0_PT3_T1_NS0_13GridEvenShareISN_EET2_T4_E12temp_storage+52];
	add.f32 	%f298, %f297, %f296;
	selp.f32 	%f299, %f298, %f296, %p50;
	setp.gt.u32 	%p51, %r6, 320;
	ld.shared.f32 	%f300, [_ZZN3cub18CUB_300001_SM_10006detail6reduce18DeviceReduceKernelINS2_10policy_hubIfjN4cuda3std3__44plusIfEEE10Policy1000EN6thrust24THRUST_300001_SM_1000_NS6detail15normal_iteratorINSD_10device_ptrIfEEEEjS9_fNS7_10__identityEEEvT0_PT3_T1_NS0_13GridEvenShareISN_EET2_T4_E12temp_storage+56];
	add.f32 	%f301, %f300, %f299;
	selp.f32 	%f302, %f301, %f299, %p51;
	setp.gt.u32 	%p52, %r6, 352;
	ld.shared.f32 	%f303, [_ZZN3cub18CUB_300001_SM_10006detail6reduce18DeviceReduceKernelINS2_10policy_hubIfjN4cuda3std3__44plusIfEEE10Policy1000EN6thrust24THRUST_300001_SM_1000_NS6detail15normal_iteratorINSD_10device_ptrIfEEEEjS9_fNS7_10__identityEEEvT0_PT3_T1_NS0_13GridEvenShareISN_EET2_T4_E12temp_storage+60];
	add.f32 	%f304, %f303, %f302;
	selp.f32 	%f305, %f304, %f302, %p52;
	setp.gt.u32 	%p53, %r6, 384;
	ld.shared.f32 	%f306, [_ZZN3cub18CUB_300001_SM_10006detail6reduce18DeviceReduceKernelINS2_10policy_hubIfjN4cuda3std3__44plusIfEEE10Policy1000EN6thrust24THRUST_300001_SM_1000_NS6detail15normal_iteratorINSD_10device_ptrIfEEEEjS9_fNS7_10__identityEEEvT0_PT3_T1_NS0_13GridEvenShareISN_EET2_T4_E12temp_storage+64];
	add.f32 	%f307, %f306, %f305;
	selp.f32 	%f308, %f307, %f305, %p53;
	setp.gt.u32 	%p54, %r6, 416;
	ld.shared.f32 	%f309, [_ZZN3cub18CUB_300001_SM_10006detail6reduce18DeviceReduceKernelINS2_10policy_hubIfjN4cuda3std3__44plusIfEEE10Policy1000EN6thrust24THRUST_300001_SM_1000_NS6detail15normal_iteratorINSD_10device_ptrIfEEEEjS9_fNS7_10__identityEEEvT0_PT3_T1_NS0_13GridEvenShareISN_EET2_T4_E12temp_storage+68];
	add.f32 	%f310, %f309, %f308;
	selp.f32 	%f311, %f310, %f308, %p54;
	setp.gt.u32 	%p55, %r6, 448;
	ld.shared.f32 	%f312, [_ZZN3cub18CUB_300001_SM_10006detail6reduce18DeviceReduceKernelINS2_10policy_hubIfjN4cuda3std3__44plusIfEEE10Policy1000EN6thrust24THRUST_300001_SM_1000_NS6detail15normal_iteratorINSD_10device_ptrIfEEEEjS9_fNS7_10__identityEEEvT0_PT3_T1_NS0_13GridEvenShareISN_EET2_T4_E12temp_storage+72];
	add.f32 	%f313, %f312, %f311;
	selp.f32 	%f314, %f313, %f311, %p55;
	setp.gt.u32 	%p56, %r6, 480;
	ld.shared.f32 	%f315, [_ZZN3cub18CUB_300001_SM_10006detail6reduce18DeviceReduceKernelINS2_10policy_hubIfjN4cuda3std3__44plusIfEEE10Policy1000EN6thrust24THRUST_300001_SM_1000_NS6detail15normal_iteratorINSD_10device_ptrIfEEEEjS9_fNS7_10__identityEEEvT0_PT3_T1_NS0_13GridEvenShareISN_EET2_T4_E12temp_storage+76];
	add.f32 	%f316, %f315, %f314;
	selp.f32 	%f379, %f316, %f314, %p56;
	bra.uni 	$L__BB25_48;
$L__BB25_26:
	mov.u32 	%r35, %tid.x;
	add.s32 	%r72, %r35, %r270;
	mul.wide.u32 	%rd4, %r72, 4;
	add.s64 	%rd5, %rd1, %rd4;
	ld.global.f32 	%f41, [%rd5];
	ld.global.f32 	%f42, [%rd5+2048];
	ld.global.f32 	%f43, [%rd5+4096];
	ld.global.f32 	%f44, [%rd5+6144];
	ld.global.f32 	%f45, [%rd5+8192];
	ld.global.f32 	%f46, [%rd5+10240];
	ld.global.f32 	%f47, [%rd5+12288];
	ld.global.f32 	%f48, [%rd5+14336];
	ld.global.f32 	%f49, [%rd5+16384];
	ld.global.f32 	%f50, [%rd5+18432];
	ld.global.f32 	%f51, [%rd5+20480];
	ld.global.f32 	%f52, [%rd5+22528];
	ld.global.f32 	%f53, [%rd5+24576];
	ld.global.f32 	%f54, [%rd5+26624];
	ld.global.f32 	%f55, [%rd5+28672];
	ld.global.f32 	%f56, [%rd5+30720];
	add.f32 	%f57, %f41, %f42;
	add.f32 	%f58, %f43, %f44;
	add.f32 	%f59, %f45, %f46;
	add.f32 	%f60, %f47, %f48;
	add.f32 	%f61, %f49, %f50;
	add.f32 	%f62, %f51, %f52;
	add.f32 	%f63, %f53, %f54;
	add.f32 	%f64, %f55, %f56;
	add.f32 	%f65, %f57, %f58;
	add.f32 	%f66, %f59, %f60;
	add.f32 	%f67, %f61, %f62;
	add.f32 	%f68, %f63, %f64;
	add.f32 	%f69, %f65, %f66;
	add.f32 	%f70, %f67, %f68;
	add.f32 	%f378, %f69, %f70;
	setp.lt.u32 	%p2, %r6, %r4;
	@%p2 bra 	$L__BB25_44;
	add.s32 	%r36, %r4, %r270;
	not.b32 	%r74, %r35;
	add.s32 	%r75, %r74, %r1;
	sub.s32 	%r76, %r75, %r4;
	sub.s32 	%r267, %r76, %r270;
	add.s32 	%r77, %r36, %r35;
	add.s32 	%r266, %r77, 4096;
	mov.b32 	%r269, 0;
	mov.u32 	%r268, %r36;
$L__BB25_28:
	add.s32 	%r270, %r270, %r4;
	add.s32 	%r79, %r1, -8192;
	setp.gt.u32 	%p3, %r270, %r79;
	@%p3 bra 	$L__BB25_30;
	add.s32 	%r80, %r35, %r270;
	mul.wide.u32 	%rd6, %r80, 4;
	add.s64 	%rd7, %rd1, %rd6;
	ld.global.f32 	%f71, [%rd7];
	ld.global.f32 	%f72, [%rd7+2048];
	ld.global.f32 	%f73, [%rd7+4096];
	ld.global.f32 	%f74, [%rd7+6144];
	ld.global.f32 	%f75, [%rd7+8192];
	ld.global.f32 	%f76, [%rd7+10240];
	ld.global.f32 	%f77, [%rd7+12288];
	ld.global.f32 	%f78, [%rd7+14336];
	ld.global.f32 	%f79, [%rd7+16384];
	ld.global.f32 	%f80, [%rd7+18432];
	ld.global.f32 	%f81, [%rd7+20480];
	ld.global.f32 	%f82, [%rd7+22528];
	ld.global.f32 	%f83, [%rd7+24576];
	ld.global.f32 	%f84, [%rd7+26624];
	ld.global.f32 	%f85, [%rd7+28672];
	ld.global.f32 	%f86, [%rd7+30720];
	add.f32 	%f87, %f378, %f71;
	add.f32 	%f88, %f72, %f73;
	add.f32 	%f89, %f74, %f75;
	add.f32 	%f90, %f76, %f77;
	add.f32 	%f91, %f78, %f79;
	add.f32 	%f92, %f80, %f81;
	add.f32 	%f93, %f82, %f83;
	add.f32 	%f94, %f84, %f85;
	add.f32 	%f95, %f87, %f88;
	add.f32 	%f96, %f89, %f90;
	add.f32 	%f97, %f91, %f92;
	add.f32 	%f98, %f93, %f94;
	add.f32 	%f99, %f95, %f96;
	add.f32 	%f100, %f97, %f98;
	add.f32 	%f101, %f99, %f100;
	add.f32 	%f378, %f101, %f86;
	sub.s32 	%r81, %r1, %r270;
	setp.lt.u32 	%p4, %r81, %r4;
	add.s32 	%r269, %r269, 1;
	add.s32 	%r268, %r268, %r4;
	sub.s32 	%r267, %r267, %r4;
	add.s32 	%r266, %r266, %r4;
	@%p4 bra 	$L__BB25_44;
	bra.uni 	$L__BB25_28;
$L__BB25_30:
	setp.le.u32 	%p5, %r1, %r270;
	sub.s32 	%r83, %r1, %r270;
	setp.ge.s32 	%p6, %r35, %r83;
	or.pred  	%p7, %p5, %p6;
	@%p7 bra 	$L__BB25_44;
	not.b32 	%r85, %r35;
	add.s32 	%r86, %r1, %r85;
	sub.s32 	%r87, %r86, %r36;
	mul.lo.s32 	%r88, %r2, %r269;
	shl.b32 	%r89, %r88, 13;
	sub.s32 	%r90, %r87, %r89;
	shr.u32 	%r91, %r90, 9;
	add.s32 	%r49, %r91, 1;
	and.b32  	%r50, %r49, 15;
	setp.lt.u32 	%p8, %r90, 7680;
	mov.u32 	%r275, %r35;
	@%p8 bra 	$L__BB25_35;
	or.b32  	%r273, %r35, 4096;
	shr.u32 	%r92, %r267, 9;
	add.s32 	%r93, %r92, 1;
	and.b32  	%r94, %r93, 16777200;
	neg.s32 	%r271, %r94;
$L__BB25_33:
	.pragma "nounroll";
	add.s32 	%r95, %r266, -4096;
	mul.wide.u32 	%rd8, %r95, 4;
	add.s64 	%rd9, %rd1, %rd8;
	ld.global.f32 	%f103, [%rd9];
	add.f32 	%f104, %f378, %f103;
	add.s32 	%r96, %r266, -3584;
	mul.wide.u32 	%rd10, %r96, 4;
	add.s64 	%rd11, %rd1, %rd10;
	ld.global.f32 	%f105, [%rd11];
	add.f32 	%f106, %f104, %f105;
	add.s32 	%r97, %r266, -3072;
	mul.wide.u32 	%rd12, %r97, 4;
	add.s64 	%rd13, %rd1, %rd12;
	ld.global.f32 	%f107, [%rd13];
	add.f32 	%f108, %f106, %f107;
	add.s32 	%r98, %r266, -2560;
	mul.wide.u32 	%rd14, %r98, 4;
	add.s64 	%rd15, %rd1, %rd14;
	ld.global.f32 	%f109, [%rd15];
	add.f32 	%f110, %f108, %f109;
	add.s32 	%r99, %r266, -2048;
	mul.wide.u32 	%rd16, %r99, 4;
	add.s64 	%rd17, %rd1, %rd16;
	ld.global.f32 	%f111, [%rd17];
	add.f32 	%f112, %f110, %f111;
	add.s32 	%r100, %r266, -1536;
	mul.wide.u32 	%rd18, %r100, 4;
	add.s64 	%rd19, %rd1, %rd18;
	ld.global.f32 	%f113, [%rd19];
	add.f32 	%f114, %f112, %f113;
	add.s32 	%r101, %r266, -1024;
	mul.wide.u32 	%rd20, %r101, 4;
	add.s64 	%rd21, %rd1, %rd20;
	ld.global.f32 	%f115, [%rd21];
	add.f32 	%f116, %f114, %f115;
	add.s32 	%r102, %r266, 3584;
	add.s32 	%r103, %r266, -512;
	mul.wide.u32 	%rd22, %r103, 4;
	add.s64 	%rd23, %rd1, %rd22;
	ld.global.f32 	%f117, [%rd23];
	add.f32 	%f118, %f116, %f117;
	mul.wide.u32 	%rd24, %r266, 4;
	add.s64 	%rd25, %rd1, %rd24;
	ld.global.f32 	%f119, [%rd25];
	add.f32 	%f120, %f118, %f119;
	add.s32 	%r104, %r266, 512;
	mul.wide.u32 	%rd26, %r104, 4;
	add.s64 	%rd27, %rd1, %rd26;
	ld.global.f32 	%f121, [%rd27];
	add.f32 	%f122, %f120, %f121;
	add.s32 	%r105, %r266, 1024;
	mul.wide.u32 	%rd28, %r105, 4;
	add.s64 	%rd29, %rd1, %rd28;
	ld.global.f32 	%f123, [%rd29];
	add.f32 	%f124, %f122, %f123;
	add.s32 	%r106, %r266, 1536;
	mul.wide.u32 	%rd30, %r106, 4;
	add.s64 	%rd31, %rd1, %rd30;
	ld.global.f32 	%f125, [%rd31];
	add.f32 	%f126, %f124, %f125;
	add.s32 	%r107, %r266, 2048;
	mul.wide.u32 	%rd32, %r107, 4;
	add.s64 	%rd33, %rd1, %rd32;
	ld.global.f32 	%f127, [%rd33];
	add.f32 	%f128, %f126, %f127;
	add.s32 	%r108, %r266, 2560;
	mul.wide.u32 	%rd34, %r108, 4;
	add.s64 	%rd35, %rd1, %rd34;
	ld.global.f32 	%f129, [%rd35];
	add.f32 	%f130, %f128, %f129;
	add.s32 	%r109, %r266, 3072;
	mul.wide.u32 	%rd36, %r109, 4;
	add.s64 	%rd37, %rd1, %rd36;
	ld.global.f32 	%f131, [%rd37];
	add.f32 	%f132, %f130, %f131;
	mul.wide.u32 	%rd38, %r102, 4;
	add.s64 	%rd39, %rd1, %rd38;
	ld.global.f32 	%f133, [%rd39];
	add.f32 	%f378, %f132, %f133;
	add.s32 	%r273, %r273, 8192;
	add.s32 	%r266, %r266, 8192;
	add.s32 	%r271, %r271, 16;
	setp.ne.s32 	%p9, %r271, 0;
	@%p9 bra 	$L__BB25_33;
	add.s32 	%r275, %r273, -4096;
$L__BB25_35:
	setp.eq.s32 	%p10, %r50, 0;
	@%p10 bra 	$L__BB25_44;
	and.b32  	%r61, %r49, 7;
	setp.lt.u32 	%p11, %r50, 8;
	@%p11 bra 	$L__BB25_38;
	add.s32 	%r110, %r275, %r270;
	mul.wide.u32 	%rd40, %r110, 4;
	add.s64 	%rd41, %rd1, %rd40;
	ld.global.f32 	%f135, [%rd41];
	add.f32 	%f136, %f378, %f135;
	add.s32 	%r111, %r110, 512;
	mul.wide.u32 	%rd42, %r111, 4;
	add.s64 	%rd43, %rd1, %rd42;
	ld.global.f32 	%f137, [%rd43];
	add.f32 	%f138, %f136, %f137;
	add.s32 	%r112, %r110, 1024;
	mul.wide.u32 	%rd44, %r112, 4;
	add.s64 	%rd45, %rd1, %rd44;
	ld.global.f32 	%f139, [%rd45];
	add.f32 	%f140, %f138, %f139;
	add.s32 	%r113, %r110, 1536;
	mul.wide.u32 	%rd46, %r113, 4;
	add.s64 	%rd47, %rd1, %rd46;
	ld.global.f32 	%f141, [%rd47];
	add.f32 	%f142, %f140, %f141;
	add.s32 	%r114, %r110, 2048;
	mul.wide.u32 	%rd48, %r114, 4;
	add.s64 	%rd49, %rd1, %rd48;
	ld.global.f32 	%f143, [%rd49];
	add.f32 	%f144, %f142, %f143;
	add.s32 	%r115, %r110, 2560;
	mul.wide.u32 	%rd50, %r115, 4;
	add.s64 	%rd51, %rd1, %rd50;
	ld.global.f32 	%f145, [%rd51];
	add.f32 	%f146, %f144, %f145;
	add.s32 	%r116, %r110, 3072;
	mul.wide.u32 	%rd52, %r116, 4;
	add.s64 	%rd53, %rd1, %rd52;
	ld.global.f32 	%f147, [%rd53];
	add.f32 	%f148, %f146, %f147;
	add.s32 	%r117, %r110, 3584;
	mul.wide.u32 	%rd54, %r117, 4;
	add.s64 	%rd55, %rd1, %rd54;
	ld.global.f32 	%f149, [%rd55];
	add.f32 	%f378, %f148, %f149;
	add.s32 	%r275, %r275, 4096;
$L__BB25_38:
	setp.eq.s32 	%p12, %r61, 0;
	@%p12 bra 	$L__BB25_44;
	setp.lt.u32 	%p13, %r61, 4;
	@%p13 bra 	$L__BB25_41;
	add.s32 	%r118, %r275, %r270;
	mul.wide.u32 	%rd56, %r118, 4;
	add.s64 	%rd57, %rd1, %rd56;
	ld.global.f32 	%f151, [%rd57];
	add.f32 	%f152, %f378, %f151;
	add.s32 	%r119, %r118, 512;
	mul.wide.u32 	%rd58, %r119, 4;
	add.s64 	%rd59, %rd1, %rd58;
	ld.global.f32 	%f153, [%rd59];
	add.f32 	%f154, %f152, %f153;
	add.s32 	%r120, %r118, 1024;
	mul.wide.u32 	%rd60, %r120, 4;
	add.s64 	%rd61, %rd1, %rd60;
	ld.global.f32 	%f155, [%rd61];
	add.f32 	%f156, %f154, %f155;
	add.s32 	%r121, %r118, 1536;
	mul.wide.u32 	%rd62, %r121, 4;
	add.s64 	%rd63, %rd1, %rd62;
	ld.global.f32 	%f157, [%rd63];
	add.f32 	%f378, %f156, %f157;
	add.s32 	%r275, %r275, 2048;
$L__BB25_41:
	and.b32  	%r122, %r49, 3;
	setp.eq.s32 	%p14, %r122, 0;
	@%p14 bra 	$L__BB25_44;
	add.s32 	%r278, %r275, %r268;
	cvt.u16.u32 	%rs1, %r267;
	shr.u16 	%rs2, %rs1, 9;
	add.s16 	%rs3, %rs2, 1;
	cvt.u32.u16 	%r123, %rs3;
	and.b32  	%r124, %r123, 3;
	neg.s32 	%r277, %r124;
$L__BB25_43:
	.pragma "nounroll";
	mul.wide.u32 	%rd64, %r278, 4;
	add.s64 	%rd65, %rd1, %rd64;
	ld.global.f32 	%f158, [%rd65];
	add.f32 	%f378, %f378, %f158;
	add.s32 	%r278, %r278, 512;
	add.s32 	%r277, %r277, 1;
	setp.ne.s32 	%p15, %r277, 0;
	@%p15 bra 	$L__BB25_43;
$L__BB25_44:
	// begin inline asm
	mov.u32 %r125, %laneid;
	// end inline asm
	mov.b32 	%r127, %f378;
	mov.b32 	%r128, 1;
	mov.b32 	%r149, 31;
	mov.b32 	%r150, -1;
	// begin inline asm
	shfl.sync.down.b32 %r126, %r127, %r128, %r149, %r150;
	// end inline asm
	setp.gt.s32 	%p16, %r125, 30;
	mov.b32 	%f159, %r126;
	add.f32 	%f160, %f378, %f159;
	selp.f32 	%f161, %f378, %f160, %p16;
	mov.b32 	%r132, %f161;
	mov.b32 	%r133, 2;
	// begin inline asm
	shfl.sync.down.b32 %r131, %r132, %r133, %r149, %r150;
	// end inline asm
	setp.gt.s32 	%p17, %r125, 29;
	mov.b32 	%f162, %r131;
	add.f32 	%f163, %f161, %f162;
	selp.f32 	%f164, %f161, %f163, %p17;
	mov.b32 	%r137, %f164;
	mov.b32 	%r138, 4;
	// begin inline asm
	shfl.sync.down.b32 %r136, %r137, %r138, %r149, %r150;
	// end inline asm
	setp.gt.s32 	%p18, %r125, 27;
	mov.b32 	%f165, %r136;
	add.f32 	%f166, %f164, %f165;
	selp.f32 	%f167, %f164, %f166, %p18;
	mov.b32 	%r142, %f167;
	mov.b32 	%r143, 8;
	// begin inline asm
	shfl.sync.down.b32 %r141, %r142, %r143, %r149, %r150;
	// end inline asm
	setp.gt.s32 	%p19, %r125, 23;
	mov.b32 	%f168, %r141;
	add.f32 	%f169, %f167, %f168;
	selp.f32 	%f170, %f167, %f169, %p19;
	mov.b32 	%r147, %f170;
	mov.b32 	%r148, 16;
	// begin inline asm
	shfl.sync.down.b32 %r146, %r147, %r148, %r149, %r150;
	// end inline asm
	setp.gt.s32 	%p20, %r125, 15;
	mov.b32 	%f171, %r146;
	add.f32 	%f37, %f170, %f171;
	selp.f32 	%f379, %f170, %f37, %p20;
	setp.ne.s32 	%p21, %r125, 0;
	@%p21 bra 	$L__BB25_46;
	shr.u32 	%r151, %r35, 3;
	and.b32  	%r152, %r151, 124;
	mov.u32 	%r153, _ZZN3cub18CUB_300001_SM_10006detail6reduce18DeviceReduceKernelINS2_10policy_hubIfjN4cuda3std3__44plusIfEEE10Policy1000EN6thrust24THRUST_300001_SM_1000_NS6detail15normal_iteratorINSD_10device_ptrIfEEEEjS9_fNS7_10__identityEEEvT0_PT3_T1_NS0_13GridEvenShareISN_EET2_T4_E12temp_storage;
	add.s32 	%r154, %r153, %r152;
	st.shared.f32 	[%r154+16], %f37;
$L__BB25_46:
	bar.sync 	0;
	setp.ne.s32 	%p22, %r35, 0;
	@%p22 bra 	$L__BB25_48;
	ld.shared.f32 	%f172, [_ZZN3cub18CUB_300001_SM_10006detail6reduce18DeviceReduceKernelINS2_10policy_hubIfjN4cuda3std3__44plusIfEEE10Policy1000EN6thrust24THRUST_300001_SM_1000_NS6detail15normal_iteratorINSD_10device_ptrIfEEEEjS9_fNS7_10__identityEEEvT0_PT3_T1_NS0_13GridEvenShareISN_EET2_T4_E12temp_storage+20];
	add.f32 	%f173, %f379, %f172;
	ld.shared.f32 	%f174, [_ZZN3cub18CUB_300001_SM_10006detail6reduce18DeviceReduceKernelINS2_10policy_hubIfjN4cuda3std3__44plusIfEEE10Policy1000EN6thrust24THRUST_300001_SM_1000_NS6detail15normal_iteratorINSD_10device_ptrIfEEEEjS9_fNS7_10__identityEEEvT0_PT3_T1_NS0_13GridEvenShareISN_EET2_T4_E12temp_storage+24];
	add.f32 	%f175, %f173, %f174;
	ld.shared.f32 	%f176, [_ZZN3cub18CUB_300001_SM_10006detail6reduce18DeviceReduceKernelINS2_10policy_hubIfjN4cuda3std3__44plusIfEEE10Policy1000EN6thrust24THRUST_300001_SM_1000_NS6detail15normal_iteratorINSD_10device_ptrIfEEEEjS9_fNS7_10__identityEEEvT0_PT3_T1_NS0_13GridEvenShareISN_EET2_T4_E12temp_storage+28];
	add.f32 	%f177, %f175, %f176;
	ld.shared.f32 	%f178, [_ZZN3cub18CUB_300001_SM_10006detail6reduce18DeviceReduceKernelINS2_10policy_hubIfjN4cuda3std3__44plusIfEEE10Policy1000EN6thrust24THRUST_300001_SM_1000_NS6detail15normal_iteratorINSD_10device_ptrIfEEEEjS9_fNS7_10__identityEEEvT0_PT3_T1_NS0_13GridEvenShareISN_EET2_T4_E12temp_storage+32];
	add.f32 	%f179, %f177, %f178;
	ld.shared.f32 	%f180, [_ZZN3cub18CUB_300001_SM_10006detail6reduce18DeviceReduceKernelINS2_10policy_hubIfjN4cuda3std3__44plusIfEEE10Policy1000EN6thrust24THRUST_300001_SM_1000_NS6detail15normal_iteratorINSD_10device_ptrIfEEEEjS9_fNS7_10__identityEEEvT0_PT3_T1_NS0_13GridEvenShareISN_EET2_T4_E12temp_storage+36];
	add.f32 	%f181, %f179, %f180;
	ld.shared.f32 	%f182, [_ZZN3cub18CUB_300001_SM_10006detail6reduce18DeviceReduceKernelINS2_10policy_hubIfjN4cuda3std3__44plusIfEEE10Policy1000EN6thrust24THRUST_300001_SM_1000_NS6detail15normal_iteratorINSD_10device_ptrIfEEEEjS9_fNS7_10__identityEEEvT0_PT3_T1_NS0_13GridEvenShareISN_EET2_T4_E12temp_storage+40];
	add.f32 	%f183, %f181, %f182;
	ld.shared.f32 	%f184, [_ZZN3cub18CUB_300001_SM_10006detail6reduce18DeviceReduceKernelINS2_10policy_hubIfjN4cuda3std3__44plusIfEEE10Policy1000EN6thrust24THRUST_300001_SM_1000_NS6detail15normal_iteratorINSD_10device_ptrIfEEEEjS9_fNS7_10__identityEEEvT0_PT3_T1_NS0_13GridEvenShareISN_EET2_T4_E12temp_storage+44];
	add.f32 	%f185, %f183, %f184;
	ld.shared.f32 	%f186, [_ZZN3cub18CUB_300001_SM_10006detail6reduce18DeviceReduceKernelINS2_10policy_hubIfjN4cuda3std3__44plusIfEEE10Policy1000EN6thrust24THRUST_300001_SM_1000_NS6detail15normal_iteratorINSD_10device_ptrIfEEEEjS9_fNS7_10__identityEEEvT0_PT3_T1_NS0_13GridEvenShareISN_EET2_T4_E12temp_storage+48];
	add.f32 	%f187, %f185, %f186;
	ld.shared.f32 	%f188, [_ZZN3cub18CUB_300001_SM_10006detail6reduce18DeviceReduceKernelINS2_10policy_hubIfjN4cuda3std3__44plusIfEEE10Policy1000EN6thrust24THRUST_300001_SM_1000_NS6detail15normal_iteratorINSD_10device_ptrIfEEEEjS9_fNS7_10__identityEEEvT0_PT3_T1_NS0_13GridEvenShareISN_EET2_T4_E12temp_storage+52];
	add.f32 	%f189, %f187, %f188;
	ld.shared.f32 	%f190, [_ZZN3cub18CUB_300001_SM_10006detail6reduce18DeviceReduceKernelINS2_10policy_hubIfjN4cuda3std3__44plusIfEEE10Policy1000EN6thrust24THRUST_300001_SM_1000_NS6detail15normal_iteratorINSD_10device_ptrIfEEEEjS9_fNS7_10__identityEEEvT0_PT3_T1_NS0_13GridEvenShareISN_EET2_T4_E12temp_storage+56];
	add.f32 	%f191, %f189, %f190;
	ld.shared.f32 	%f192, [_ZZN3cub18CUB_300001_SM_10006detail6reduce18DeviceReduceKernelINS2_10policy_hubIfjN4cuda3std3__44plusIfEEE10Policy1000EN6thrust24THRUST_300001_SM_1000_NS6detail15normal_iteratorINSD_10device_ptrIfEEEEjS9_fNS7_10__identityEEEvT0_PT3_T1_NS0_13GridEvenShareISN_EET2_T4_E12temp_storage+60];
	add.f32 	%f193, %f191, %f192;
	ld.shared.f32 	%f194, [_ZZN3cub18CUB_300001_SM_10006detail6reduce18DeviceReduceKernelINS2_10policy_hubIfjN4cuda3std3__44plusIfEEE10Policy1000EN6thrust24THRUST_300001_SM_1000_NS6detail15normal_iteratorINSD_10device_ptrIfEEEEjS9_fNS7_10__identityEEEvT0_PT3_T1_NS0_13GridEvenShareISN_EET2_T4_E12temp_storage+64];
	add.f32 	%f195, %f193, %f194;
	ld.shared.f32 	%f196, [_ZZN3cub18CUB_300001_SM_10006detail6reduce18DeviceReduceKernelINS2_10policy_hubIfjN4cuda3std3__44plusIfEEE10Policy1000EN6thrust24THRUST_300001_SM_1000_NS6detail15normal_iteratorINSD_10device_ptrIfEEEEjS9_fNS7_10__identityEEEvT0_PT3_T1_NS0_13GridEvenShareISN_EET2_T4_E12temp_storage+68];
	add.f32 	%f197, %f195, %f196;
	ld.shared.f32 	%f198, [_ZZN3cub18CUB_300001_SM_10006detail6reduce18DeviceReduceKernelINS2_10policy_hubIfjN4cuda3std3__44plusIfEEE10Policy1000EN6thrust24THRUST_300001_SM_1000_NS6detail15normal_iteratorINSD_10device_ptrIfEEEEjS9_fNS7_10__identityEEEvT0_PT3_T1_NS0_13GridEvenShareISN_EET2_T4_E12temp_storage+72];
	add.f32 	%f199, %f197, %f198;
	ld.shared.f32 	%f200, [_ZZN3cub18CUB_300001_SM_10006detail6reduce18DeviceReduceKernelINS2_10policy_hubIfjN4cuda3std3__44plusIfEEE10Policy1000EN6thrust24THRUST_300001_SM_1000_NS6detail15normal_iteratorINSD_10device_ptrIfEEEEjS9_fNS7_10__identityEEEvT0_PT3_T1_NS0_13GridEvenShareISN_EET2_T4_E12temp_storage+76];
	add.f32 	%f379, %f199, %f200;
$L__BB25_48:
	mov.u32 	%r256, %tid.x;
	setp.ne.s32 	%p64, %r256, 0;
	@%p64 bra 	$L__BB25_50;
	ld.param.u64 	%rd129, [_ZN3cub18CUB_300001_SM_10006detail6reduce18DeviceReduceKernelINS2_10policy_hubIfjN4cuda3std3__44plusIfEEE10Policy1000EN6thrust24THRUST_300001_SM_1000_NS6detail15normal_iteratorINSD_10device_ptrIfEEEEjS9_fNS7_10__identityEEEvT0_PT3_T1_NS0_13GridEvenShareISN_EET2_T4__param_1];
	cvta.to.global.u64 	%rd126, %rd129;
	mul.wide.u32 	%rd127, %r3, 4;
	add.s64 	%rd128, %rd126, %rd127;
	st.global.f32 	[%rd128], %f379;
$L__BB25_50:
	ret;

}
	// .globl	_ZN3cub18CUB_300001_SM_10006detail6reduce28DeviceReduceSingleTileKernelINS2_10policy_hubIfjN4cuda3std3__44plusIfEEE10Policy1000EPfSC_iS9_ffNS7_10__identityEEEvT0_T1_T2_T3_T4_T6_
.visible .entry _ZN3cub18CUB_300001_SM_10006detail6reduce28DeviceReduceSingleTileKernelINS2_10policy_hubIfjN4cuda3std3__44plusIfEEE10Policy1000EPfSC_iS9_ffNS7_10__identityEEEvT0_T1_T2_T3_T4_T6_(
	.param .u64 .ptr .align 1 _ZN3cub18CUB_300001_SM_10006detail6reduce28DeviceReduceSingleTileKernelINS2_10policy_hubIfjN4cuda3std3__44plusIfEEE10Policy1000EPfSC_iS9_ffNS7_10__identityEEEvT0_T1_T2_T3_T4_T6__param_0,
	.param .u64 .ptr .align 1 _ZN3cub18CUB_300001_SM_10006detail6reduce28DeviceReduceSingleTileKernelINS2_10policy_hubIfjN4cuda3std3__44plusIfEEE10Policy1000EPfSC_iS9_ffNS7_10__identityEEEvT0_T1_T2_T3_T4_T6__param_1,
	.param .u32 _ZN3cub18CUB_300001_SM_10006detail6reduce28DeviceReduceSingleTileKernelINS2_10policy_hubIfjN4cuda3std3__44plusIfEEE10Policy1000EPfSC_iS9_ffNS7_10__identityEEEvT0_T1_T2_T3_T4_T6__param_2,
	.param .align 1 .b8 _ZN3cub18CUB_300001_SM_10006detail6reduce28DeviceReduceSingleTileKernelINS2_10policy_hubIfjN4cuda3std3__44plusIfEEE10Policy1000EPfSC_iS9_ffNS7_10__identityEEEvT0_T1_T2_T3_T4_T6__param_3[1],
	.param .f32 _ZN3cub18CUB_300001_SM_10006detail6reduce28DeviceReduceSingleTileKernelINS2_10policy_hubIfjN4cuda3std3__44plusIfEEE10Policy1000EPfSC_iS9_ffNS7_10__identityEEEvT0_T1_T2_T3_T4_T6__param_4,
	.param .align 1 .b8 _ZN3cub18CUB_300001_SM_10006detail6reduce28DeviceReduceSingleTileKernelINS2_10policy_hubIfjN4cuda3std3__44plusIfEEE10Policy1000EPfSC_iS9_ffNS7_10__identityEEEvT0_T1_T2_T3_T4_T6__param_5[1]
)
.maxntid 512
.minnctapersm 1
{
	.reg .pred 	%p<113>;
	.reg .b32 	%r<407>;
	.reg .b32 	%f<531>;
	.reg .b64 	%rd<133>;
	// demoted variable
	.shared .align 4 .b8 _ZZN3cub18CUB_300001_SM_10006detail6reduce28DeviceReduceSingleTileKernelINS2_10policy_hubIfjN4cuda3std3__44plusIfEEE10Policy1000EPfSC_iS9_ffNS7_10__identityEEEvT0_T1_T2_T3_T4_T6_E12temp_storage[84];
	ld.param.u64 	%rd16, [_ZN3cub18CUB_300001_SM_10006detail6reduce28DeviceReduceSingleTileKernelINS2_10policy_hubIfjN4cuda3std3__44plusIfEEE10Policy1000EPfSC_iS9_ffNS7_10__identityEEEvT0_T1_T2_T3_T4_T6__param_0];
	ld.param.u64 	%rd17, [_ZN3cub18CUB_300001_SM_10006detail6reduce28DeviceReduceSingleTileKernelINS2_10policy_hubIfjN4cuda3std3__44plusIfEEE10Policy1000EPfSC_iS9_ffNS7_10__identityEEEvT0_T1_T2_T3_T4_T6__param_1];
	ld.param.u32 	%r67, [_ZN3cub18CUB_300001_SM_10006detail6reduce28DeviceReduceSingleTileKernelINS2_10policy_hubIfjN4cuda3std3__44plusIfEEE10Policy1000EPfSC_iS9_ffNS7_10__identityEEEvT0_T1_T2_T3_T4_T6__param_2];
	ld.param.f32 	%f58, [_ZN3cub18CUB_300001_SM_10006detail6reduce28DeviceReduceSingleTileKernelINS2_10policy_hubIfjN4cuda3std3__44plusIfEEE10Policy1000EPfSC_iS9_ffNS7_10__identityEEEvT0_T1_T2_T3_T4_T6__param_4];
	cvta.to.global.u64 	%rd1, %rd17;
	setp.ne.s32 	%p1, %r67, 0;
	@%p1 bra 	$L__BB26_3;
	mov.u32 	%r380, %tid.x;
	setp.ne.s32 	%p112, %r380, 0;
	@%p112 bra 	$L__BB26_74;
	st.global.f32 	[%rd1], %f58;
	bra.uni 	$L__BB26_74;
$L__BB26_3:
	and.b64  	%rd18, %rd16, 7;
	setp.ne.s64 	%p2, %rd18, 0;
	@%p2 bra 	$L__BB26_38;
	setp.gt.s32 	%p57, %r67, 8191;
	@%p57 bra 	$L__BB26_22;
	mov.u32 	%r1, %tid.x;
	setp.ge.s32 	%p74, %r1, %r67;
	mov.f32 	%f509, 0f00000000;
	mov.u32 	%r384, %r1;
	@%p74 bra 	$L__BB26_7;
	mul.wide.u32 	%rd121, %r1, 4;
	add.s64 	%rd120, %rd16, %rd121;
	// begin inline asm
	ld.global.nc.u32 %r300, [%rd120];
	// end inline asm
	mov.b32 	%f509, %r300;
	add.s32 	%r384, %r1, 512;
$L__BB26_7:
	setp.ge.s32 	%p75, %r384, %r67;
	@%p75 bra 	$L__BB26_13;
	not.b32 	%r301, %r384;
	add.s32 	%r4, %r67, %r301;
	and.b32  	%r302, %r4, 1536;
	setp.eq.s32 	%p76, %r302, 1536;
	@%p76 bra 	$L__BB26_11;
	mul.wide.u32 	%rd122, %r384, 4;
	add.s64 	%rd129, %rd16, %rd122;
	shr.u32 	%r303, %r4, 9;
	add.s32 	%r304, %r303, 1;
	and.b32  	%r305, %r304, 3;
	neg.s32 	%r382, %r305;
$L__BB26_10:
	.pragma "nounroll";
	// begin inline asm
	ld.global.nc.u32 %r306, [%rd129];
	// end inline asm
	mov.b32 	%f395, %r306;
	add.f32 	%f509, %f509, %f395;
	add.s32 	%r384, %r384, 512;
	add.s64 	%rd129, %rd129, 2048;
	add.s32 	%r382, %r382, 1;
	setp.ne.s32 	%p77, %r382, 0;
	@%p77 bra 	$L__BB26_10;
$L__BB26_11:
	setp.lt.u32 	%p78, %r4, 1536;
	@%p78 bra 	$L__BB26_13;
$L__BB26_12:
	mul.wide.s32 	%rd128, %r384, 4;
	add.s64 	%rd124, %rd16, %rd128;
	// begin inline asm
	ld.global.nc.u32 %r307, [%rd124];
	// end inline asm
	mov.b32 	%f396, %r307;
	add.f32 	%f397, %f509, %f396;
	add.s64 	%rd125, %rd124, 2048;
	// begin inline asm
	ld.global.nc.u32 %r308, [%rd125];
	// end inline asm
	mov.b32 	%f398, %r308;
	add.f32 	%f399, %f397, %f398;
	add.s64 	%rd126, %rd124, 4096;
	// begin inline asm
	ld.global.nc.u32 %r309, [%rd126];
	// end inline asm
	mov.b32 	%f400, %r309;
	add.f32 	%f401, %f399, %f400;
	add.s64 	%rd127, %rd124, 6144;
	// begin inline asm
	ld.global.nc.u32 %r310, [%rd127];
	// end inline asm
	mov.b32 	%f402, %r310;
	add.f32 	%f509, %f401, %f402;
	add.s32 	%r384, %r384, 2048;
	setp.lt.s32 	%p79, %r384, %r67;
	@%p79 bra 	$L__BB26_12;
$L__BB26_13:
	setp.lt.s32 	%p80, %r67, 512;
	@%p80 bra 	$L__BB26_18;
	// begin inline asm
	mov.u32 %r349, %laneid;
	// end inline asm
	mov.b32 	%r351, %f509;
	mov.b32 	%r352, 1;
	mov.b32 	%r373, 31;
	mov.b32 	%r374, -1;
	// begin inline asm
	shfl.sync.down.b32 %r350, %r351, %r352, %r373, %r374;
	// end inline asm
	setp.gt.s32 	%p104, %r349, 30;
	mov.b32 	%f461, %r350;
	add.f32 	%f462, %f509, %f461;
	selp.f32 	%f463, %f509, %f462, %p104;
	mov.b32 	%r356, %f463;
	mov.b32 	%r357, 2;
	// begin inline asm
	shfl.sync.down.b32 %r355, %r356, %r357, %r373, %r374;
	// end inline asm
	setp.gt.s32 	%p105, %r349, 29;
	mov.b32 	%f464, %r355;
	add.f32 	%f465, %f463, %f464;
	selp.f32 	%f466, %f463, %f465, %p105;
	mov.b32 	%r361, %f466;
	mov.b32 	%r362, 4;
	// begin inline asm
	shfl.sync.down.b32 %r360, %r361, %r362, %r373, %r374;
	// end inline asm
	setp.gt.s32 	%p106, %r349, 27;
	mov.b32 	%f467, %r360;
	add.f32 	%f468, %f466, %f467;
	selp.f32 	%f469, %f466, %f468, %p106;
	mov.b32 	%r366, %f469;
	mov.b32 	%r367, 8;
	// begin inline asm
	shfl.sync.down.b32 %r365, %r366, %r367, %r373, %r374;
	// end inline asm
	setp.gt.s32 	%p107, %r349, 23;
	mov.b32 	%f470, %r365;
	add.f32 	%f471, %f469, %f470;
	selp.f32 	%f472, %f469, %f471, %p107;
	mov.b32 	%r371, %f472;
	mov.b32 	%r372, 16;
	// begin inline asm
	shfl.sync.down.b32 %r370, %r371, %r372, %r373, %r374;
	// end inline asm
	setp.gt.s32 	%p108, %r349, 15;
	mov.b32 	%f473, %r370;
	add.f32 	%f10, %f472, %f473;
	selp.f32 	%f530, %f472, %f10, %p108;
	setp.ne.s32 	%p109, %r349, 0;
	@%p109 bra 	$L__BB26_16;
	shr.u32 	%r375, %r1, 3;
	and.b32  	%r376, %r375, 124;
	mov.u32 	%r377, _ZZN3cub18CUB_300001_SM_10006detail6reduce28DeviceReduceSingleTileKernelINS2_10policy_hubIfjN4cuda3std3__44plusIfEEE10Policy1000EPfSC_iS9_ffNS7_10__identityEEEvT0_T1_T2_T3_T4_T6_E12temp_storage;
	add.s32 	%r378, %r377, %r376;
	st.shared.f32 	[%r378+16], %f10;
$L__BB26_16:
	bar.sync 	0;
	setp.ne.s32 	%p110, %r1, 0;
	@%p110 bra 	$L__BB26_72;
	ld.shared.f32 	%f474, [_ZZN3cub18CUB_300001_SM_10006detail6reduce28DeviceReduceSingleTileKernelINS2_10policy_hubIfjN4cuda3std3__44plusIfEEE10Policy1000EPfSC_iS9_ffNS7_10__identityEEEvT0_T1_T2_T3_T4_T6_E12temp_storage+20];
	add.f32 	%f475, %f530, %f474;
	ld.shared.f32 	%f476, [_ZZN3cub18CUB_300001_SM_10006detail6reduce28DeviceReduceSingleTileKernelINS2_10policy_hubIfjN4cuda3std3__44plusIfEEE10Policy1000EPfSC_iS9_ffNS7_10__identityEEEvT0_T1_T2_T3_T4_T6_E12temp_storage+24];
	add.f32 	%f477, %f475, %f476;
	ld.shared.f32 	%f478, [_ZZN3cub18CUB_300001_SM_10006detail6reduce28DeviceReduceSingleTileKernelINS2_10policy_hubIfjN4cuda3std3__44plusIfEEE10Policy1000EPfSC_iS9_ffNS7_10__identityEEEvT0_T1_T2_T3_T4_T6_E12temp_storage+28];
	add.f32 	%f479, %f477, %f478;
	ld.shared.f32 	%f480, [_ZZN3cub18CUB_300001_SM_10006detail6reduce28DeviceReduceSingleTileKernelINS2_10policy_hubIfjN4cuda3std3__44plusIfEEE10Policy1000EPfSC_iS9_ffNS7_10__identityEEEvT0_T1_T2_T3_T4_T6_E12temp_storage+32];
	add.f32 	%f481, %f479, %f480;
	ld.shared.f32 	%f482, [_ZZN3cub18CUB_300001_SM_10006detail6reduce28DeviceReduceSingleTileKernelINS2_10policy_hubIfjN4cuda3std3__44plusIfEEE10Policy1000EPfSC_iS9_ffNS7_10__identityEEEvT0_T1_T2_T3_T4_T6_E12temp_storage+36];
	add.f32 	%f483, %f481, %f482;
	ld.shared.f32 	%f484, [_ZZN3cub18CUB_300001_SM_10006detail6reduce28DeviceReduceSingleTileKernelINS2_10policy_hubIfjN4cuda3std3__44plusIfEEE10Policy1000EPfSC_iS9_ffNS7_10__identityEEEvT0_T1_T2_T3_T4_T6_E12temp_storage+40];
	add.f32 	%f485, %f483, %f484;
	ld.shared.f32 	%f486, [_ZZN3cub18CUB_300001_SM_10006detail6reduce28DeviceReduceSingleTileKernelINS2_10policy_hubIfjN4cuda3std3__44plusIfEEE10Policy1000EPfSC_iS9_ffNS7_10__identityEEEvT0_T1_T2_T3_T4_T6_E12temp_storage+44];
	add.f32 	%f487, %f485, %f486;
	ld.shared.f32 	%f488, [_ZZN3cub18CUB_300001_SM_10006detail6reduce28DeviceReduceSingleTileKernelINS2_10policy_hubIfjN4cuda3std3__44plusIfEEE10Policy1000EPfSC_iS9_ffNS7_10__identityEEEvT0_T1_T2_T3_T4_T6_E12temp_storage+48];
	add.f32 	%f489, %f487, %f488;
	ld.shared.f32 	%f490, [_ZZN3cub18CUB_300001_SM_10006detail6reduce28DeviceReduceSingleTileKernelINS2_10policy_hubIfjN4cuda3std3__44plusIfEEE10Policy1000EPfSC_iS9_ffNS7_10__identityEEEvT0_T1_T2_T3_T4_T6_E12temp_storage+52];
	add.f32 	%f491, %f489, %f490;
	ld.shared.f32 	%f492, [_ZZN3cub18CUB_300001_SM_10006detail6reduce28DeviceReduceSingleTileKernelINS2_10policy_hubIfjN4cuda3std3__44plusIfEEE10Policy1000EPfSC_iS9_ffNS7_10__identityEEEvT0_T1_T2_T3_T4_T6_E12temp_storage+56];
	add.f32 	%f493, %f491, %f492;
	ld.shared.f32 	%f494, [_ZZN3cub18CUB_300001_SM_10006detail6reduce28DeviceReduceSingleTileKernelINS2_10policy_hubIfjN4cuda3std3__44plusIfEEE10Policy1000EPfSC_iS9_ffNS7_10__identityEEEvT0_T1_T2_T3_T4_T6_E12temp_storage+60];
	add.f32 	%f495, %f493, %f494;
	ld.shared.f32 	%f496, [_ZZN3cub18CUB_300001_SM_10006detail6reduce28DeviceReduceSingleTileKernelINS2_10policy_hubIfjN4cuda3std3__44plusIfEEE10Policy1000EPfSC_iS9_ffNS7_10__identityEEEvT0_T1_T2_T3_T4_T6_E12temp_storage+64];
	add.f32 	%f497, %f495, %f496;
	ld.shared.f32 	%f498, [_ZZN3cub18CUB_300001_SM_10006detail6reduce28DeviceReduceSingleTileKernelINS2_10policy_hubIfjN4cuda3std3__44plusIfEEE10Policy1000EPfSC_iS9_ffNS7_10__identityEEEvT0_T1_T2_T3_T4_T6_E12temp_storage+68];
	add.f32 	%f499, %f497, %f498;
	ld.shared.f32 	%f500, [_ZZN3cub18CUB_300001_SM_10006detail6reduce28DeviceReduceSingleTileKernelINS2_10policy_hubIfjN4cuda3std3__44plusIfEEE10Policy1000EPfSC_iS9_ffNS7_10__identityEEEvT0_T1_T2_T3_T4_T6_E12temp_storage+72];
	add.f32 	%f501, %f499, %f500;
	ld.shared.f32 	%f502, [_ZZN3cub18CUB_300001_SM_10006detail6reduce28DeviceReduceSingleTileKernelINS2_10policy_hubIfjN4cuda3std3__44plusIfEEE10Policy1000EPfSC_iS9_ffNS7_10__identityEEEvT0_T1_T2_T3_T4_T6_E12temp_storage+76];
	add.f32 	%f530, %f501, %f502;
	bra.uni 	$L__BB26_72;
$L__BB26_18:
	// begin inline asm
	mov.u32 %r311, %laneid;
	// end inline asm
	and.b32  	%r337, %r1, 992;
	add.s32 	%r338, %r337, 32;
	setp.gt.s32 	%p81, %r338, %r67;
	not.b32 	%r339, %r337;
	add.s32 	%r340, %r67, %r339;
	selp.b32 	%r335, %r340, 31, %p81;
	mov.b32 	%r313, %f509;
	mov.b32 	%r314, 1;
	mov.b32 	%r336, -1;
	// begin inline asm
	shfl.sync.down.b32 %r312, %r313, %r314, %r335, %r336;
	// end inline asm
	setp.lt.s32 	%p82, %r311, %r335;
	mov.b32 	%f403, %r312;
	add.f32 	%f404, %f509, %f403;
	selp.f32 	%f405, %f404, %f509, %p82;
	mov.b32 	%r318, %f405;
	mov.b32 	%r319, 2;
	// begin inline asm
	shfl.sync.down.b32 %r317, %r318, %r319, %r335, %r336;
	// end inline asm
	add.s32 	%r341, %r311, 2;
	setp.gt.s32 	%p83, %r341, %r335;
	mov.b32 	%f406, %r317;
	add.f32 	%f407, %f405, %f406;
	selp.f32 	%f408, %f405, %f407, %p83;
	mov.b32 	%r323, %f408;
	mov.b32 	%r324, 4;
	// begin inline asm
	shfl.sync.down.b32 %r322, %r323, %r324, %r335, %r336;
	// end inline asm
	add.s32 	%r342, %r311, 4;
	setp.gt.s32 	%p84, %r342, %r335;
	mov.b32 	%f409, %r322;
	add.f32 	%f410, %f408, %f409;
	selp.f32 	%f411, %f408, %f410, %p84;
	mov.b32 	%r328, %f411;
	mov.b32 	%r329, 8;
	// begin inline asm
	shfl.sync.down.b32 %r327, %r328, %r329, %r335, %r336;
	// end inline asm
	add.s32 	%r343, %r311, 8;
	setp.gt.s32 	%p85, %r343, %r335;
	mov.b32 	%f412, %r327;
	add.f32 	%f413, %f411, %f412;
	selp.f32 	%f414, %f411, %f413, %p85;
	mov.b32 	%r333, %f414;
	mov.b32 	%r334, 16;
	// begin inline asm
	shfl.sync.down.b32 %r332, %r333, %r334, %r335, %r336;
	// end inline asm
	add.s32 	%r344, %r311, 16;
	setp.gt.s32 	%p86, %r344, %r335;
	mov.b32 	%f415, %r332;
	add.f32 	%f416, %f414, %f415;
	selp.f32 	%f530, %f414, %f416, %p86;
	setp.ne.s32 	%p87, %r311, 0;
	@%p87 bra 	$L__BB26_20;
	shr.u32 	%r345, %r1, 3;
	and.b32  	%r346, %r345, 124;
	mov.u32 	%r347, _ZZN3cub18CUB_300001_SM_10006detail6reduce28DeviceReduceSingleTileKernelINS2_10policy_hubIfjN4cuda3std3__44plusIfEEE10Policy1000EPfSC_iS9_ffNS7_10__identityEEEvT0_T1_T2_T3_T4_T6_E12temp_storage;
	add.s32 	%r348, %r347, %r346;
	st.shared.f32 	[%r348+16], %f530;
$L__BB26_20:
	bar.sync 	0;
	setp.ne.s32 	%p88, %r1, 0;
	@%p88 bra 	$L__BB26_72;
	setp.gt.s32 	%p89, %r67, 32;
	ld.shared.f32 	%f417, [_ZZN3cub18CUB_300001_SM_10006detail6reduce28DeviceReduceSingleTileKernelINS2_10policy_hubIfjN4cuda3std3__44plusIfEEE10Policy1000EPfSC_iS9_ffNS7_10__identityEEEvT0_T1_T2_T3_T4_T6_E12temp_storage+20];
	add.f32 	%f418, %f530, %f417;
	selp.f32 	%f419, %f418, %f530, %p89;
	setp.gt.s32 	%p90, %r67, 64;
	ld.shared.f32 	%f420, [_ZZN3cub18CUB_300001_SM_10006detail6reduce28DeviceReduceSingleTileKernelINS2_10policy_hubIfjN4cuda3std3__44plusIfEEE10Policy1000EPfSC_iS9_ffNS7_10__identityEEEvT0_T1_T2_T3_T4_T6_E12temp_storage+24];
	add.f32 	%f421, %f420, %f419;
	selp.f32 	%f422, %f421, %f419, %p90;
	setp.gt.s32 	%p91, %r67, 96;
	ld.shared.f32 	%f423, [_ZZN3cub18CUB_300001_SM_10006detail6reduce28DeviceReduceSingleTileKernelINS2_10policy_hubIfjN4cuda3std3__44plusIfEEE10Policy1000EPfSC_iS9_ffNS7_10__identityEEEvT0_T1_T2_T3_T4_T6_E12temp_storage+28];
	add.f32 	%f424, %f423, %f422;
	selp.f32 	%f425, %f424, %f422, %p91;
	setp.gt.s32 	%p92, %r67, 128;
	ld.shared.f32 	%f426, [_ZZN3cub18CUB_300001_SM_10006detail6reduce28DeviceReduceSingleTileKernelINS2_10policy_hubIfjN4cuda3std3__44plusIfEEE10Policy1000EPfSC_iS9_ffNS7_10__identityEEEvT0_T1_T2_T3_T4_T6_E12temp_storage+32];
	add.f32 	%f427, %f426, %f425;
	selp.f32 	%f428, %f427, %f425, %p92;
	setp.gt.s32 	%p93, %r67, 160;
	ld.shared.f32 	%f429, [_ZZN3cub18CUB_300001_SM_10006detail6reduce28DeviceReduceSingleTileKernelINS2_10policy_hubIfjN4cuda3std3__44plusIfEEE10Policy1000EPfSC_iS9_ffNS7_10__identityEEEvT0_T1_T2_T3_T4_T6_E12temp_storage+36];
	add.f32 	%f430, %f429, %f428;
	selp.f32 	%f431, %f430, %f428, %p93;
	setp.gt.s32 	%p94, %r67, 192;
	ld.shared.f32 	%f432, [_ZZN3cub18CUB_300001_SM_10006detail6reduce28DeviceReduceSingleTileKernelINS2_10policy_hubIfjN4cuda3std3__44plusIfEEE10Policy1000EPfSC_iS9_ffNS7_10__identityEEEvT0_T1_T2_T3_T4_T6_E12temp_storage+40];
	add.f32 	%f433, %f432, %f431;
	selp.f32 	%f434, %f433, %f431, %p94;
	setp.gt.s32 	%p95, %r67, 224;
	ld.shared.f32 	%f435, [_ZZN3cub18CUB_300001_SM_10006detail6reduce28DeviceReduceSingleTileKernelINS2_10policy_hubIfjN4cuda3std3__44plusIfEEE10Policy1000EPfSC_iS9_ffNS7_10__identityEEEvT0_T1_T2_T3_T4_T6_E12temp_storage+44];
	add.f32 	%f436, %f435, %f434;
	selp.f32 	%f437, %f436, %f434, %p95;
	setp.gt.s32 	%p96, %r67, 256;
	ld.shared.f32 	%f438, [_ZZN3cub18CUB_300001_SM_10006detail6reduce28DeviceReduceSingleTileKernelINS2_10policy_hubIfjN4cuda3std3__44plusIfEEE10Policy1000EPfSC_iS9_ffNS7_10__identityEEEvT0_T1_T2_T3_T4_T6_E12temp_storage+48];
	add.f32 	%f439, %f438, %f437;
	selp.f32 	%f440, %f439, %f437, %p96;
	setp.gt.s32 	%p97, %r67, 288;
	ld.shared.f32 	%f441, [_ZZN3cub18CUB_300001_SM_10006detail6reduce28DeviceReduceSingleTileKernelINS2_10policy_hubIfjN4cuda3std3__44plusIfEEE10Policy1000EPfSC_iS9_ffNS7_10__identityEEEvT0_T1_T2_T3_T4_T6_E12temp_storage+52];
	add.f32 	%f442, %f441, %f440;
	selp.f32 	%f443, %f442, %f440, %p97;
	setp.gt.s32 	%p98, %r67, 320;
	ld.shared.f32 	%f444, [_ZZN3cub18CUB_300001_SM_10006detail6reduce28DeviceReduceSingleTileKernelINS2_10policy_hubIfjN4cuda3std3__44plusIfEEE10Policy1000EPfSC_iS9_ffNS7_10__identityEEEvT0_T1_T2_T3_T4_T6_E12temp_storage+56];
	add.f32 	%f445, %f444, %f443;
	selp.f32 	%f446, %f445, %f443, %p98;
	setp.gt.s32 	%p99, %r67, 352;
	ld.shared.f32 	%f447, [_ZZN3cub18CUB_300001_SM_10006detail6reduce28DeviceReduceSingleTileKernelINS2_10policy_hubIfjN4cuda3std3__44plusIfEEE10Policy1000EPfSC_iS9_ffNS7_10__identityEEEvT0_T1_T2_T3_T4_T6_E12temp_storage+60];
	add.f32 	%f448, %f447, %f446;
	selp.f32 	%f449, %f448, %f446, %p99;
	setp.gt.s32 	%p100, %r67, 384;
	ld.shared.f32 	%f450, [_ZZN3cub18CUB_300001_SM_10006detail6reduce28DeviceReduceSingleTileKernelINS2_10policy_hubIfjN4cuda3std3__44plusIfEEE10Policy1000EPfSC_iS9_ffNS7_10__identityEEEvT0_T1_T2_T3_T4_T6_E12temp_storage+64];
	add.f32 	%f451, %f450, %f449;
	selp.f32 	%f452, %f451, %f449, %p100;
	setp.gt.s32 	%p101, %r67, 416;
	ld.shared.f32 	%f453, [_ZZN3cub18CUB_300001_SM_10006detail6reduce28DeviceReduceSingleTileKernelINS2_10policy_hubIfjN4cuda3std3__44plusIfEEE10Policy1000EPfSC_iS9_ffNS7_10__identityEEEvT0_T1_T2_T3_T4_T6_E12temp_storage+68];
	add.f32 	%f454, %f453, %f452;
	selp.f32 	%f455, %f454, %f452, %p101;
	setp.gt.s32 	%p102, %r67, 448;
	ld.shared.f32 	%f456, [_ZZN3cub18CUB_300001_SM_10006detail6reduce28DeviceReduceSingleTileKernelINS2_10policy_hubIfjN4cuda3std3__44plusIfEEE10Policy1000EPfSC_iS9_ffNS7_10__identityEEEvT0_T1_T2_T3_T4_T6_E12temp_storage+72];
	add.f32 	%f457, %f456, %f455;
	selp.f32 	%f458, %f457, %f455, %p102;
	setp.gt.s32 	%p103, %r67, 480;
	ld.shared.f32 	%f459, [_ZZN3cub18CUB_300001_SM_10006detail6reduce28DeviceReduceSingleTileKernelINS2_10policy_hubIfjN4cuda3std3__44plusIfEEE10Policy1000EPfSC_iS9_ffNS7_10__identityEEEvT0_T1_T2_T3_T4_T6_E12temp_storage+76];
	add.f32 	%f460, %f459, %f458;
	selp.f32 	%f530, %f460, %f458, %p103;
	bra.uni 	$L__BB26_72;
$L__BB26_22:
	mov.u32 	%r13, %tid.x;
	shl.b32 	%r224, %r13, 1;
	mul.wide.u32 	%rd90, %r224, 4;
	add.s64 	%rd75, %rd16, %rd90;
	// begin inline asm
	ld.global.nc.u64 %rd74, [%rd75];
	// end inline asm
	mov.b64 	{%r225, %r226}, %rd74;
	mov.b32 	%f281, %r226;
	mov.b32 	%f282, %r225;
	add.s64 	%rd77, %rd75, 4096;
	// begin inline asm
	ld.global.nc.u64 %rd76, [%rd77];
	// end inline asm
	mov.b64 	{%r227, %r228}, %rd76;
	mov.b32 	%f283, %r228;
	mov.b32 	%f284, %r227;
	add.s64 	%rd79, %rd75, 8192;
	// begin inline asm
	ld.global.nc.u64 %rd78, [%rd79];
	// end inline asm
	mov.b64 	{%r229, %r230}, %rd78;
	mov.b32 	%f285, %r230;
	mov.b32 	%f286, %r229;
	add.s64 	%rd81, %rd75, 12288;
	// begin inline asm
	ld.global.nc.u64 %rd80, [%rd81];
	// end inline asm
	mov.b64 	{%r231, %r232}, %rd80;
	mov.b32 	%f287, %r232;
	mov.b32 	%f288, %r231;
	add.s64 	%rd83, %rd75, 16384;
	// begin inline asm
	ld.global.nc.u64 %rd82, [%rd83];
	// end inline asm
	mov.b64 	{%r233, %r234}, %rd82;
	mov.b32 	%f289, %r234;
	mov.b32 	%f290, %r233;
	add.s64 	%rd85, %rd75, 20480;
	// begin inline asm
	ld.global.nc.u64 %rd84, [%rd85];
	// end inline asm
	mov.b64 	{%r235, %r236}, %rd84;
	mov.b32 	%f291, %r236;
	mov.b32 	%f292, %r235;
	add.s64 	%rd87, %rd75, 24576;
	// begin inline asm
	ld.global.nc.u64 %rd86, [%rd87];
	// end inline asm
	mov.b64 	{%r237, %r238}, %rd86;
	mov.b32 	%f293, %r238;
	mov.b32 	%f294, %r237;
	add.s64 	%rd89, %rd75, 28672;
	// begin inline asm
	ld.global.nc.u64 %rd88, [%rd89];
	// end inline asm
	mov.b64 	{%r239, %r240}, %rd88;
	mov.b32 	%f295, %r240;
	mov.b32 	%f296, %r239;
	add.f32 	%f297, %f282, %f281;
	add.f32 	%f298, %f284, %f283;
	add.f32 	%f299, %f286, %f285;
	add.f32 	%f300, %f288, %f287;
	add.f32 	%f301, %f290, %f289;
	add.f32 	%f302, %f292, %f291;
	add.f32 	%f303, %f294, %f293;
	add.f32 	%f304, %f296, %f295;
	add.f32 	%f305, %f297, %f298;
	add.f32 	%f306, %f299, %f300;
	add.f32 	%f307, %f301, %f302;
	add.f32 	%f308, %f303, %f304;
	add.f32 	%f309, %f305, %f306;
	add.f32 	%f310, %f307, %f308;
	add.f32 	%f516, %f309, %f310;
	setp.lt.u32 	%p58, %r67, 16384;
	mov.b32 	%r387, 8192;
	@%p58 bra 	$L__BB26_26;
	add.s32 	%r14, %r67, -8192;
	mov.b32 	%r387, 8192;
$L__BB26_24:
	mul.wide.s32 	%rd107, %r387, 4;
	add.s64 	%rd92, %rd75, %rd107;
	// begin inline asm
	ld.global.nc.u64 %rd91, [%rd92];
	// end inline asm
	mov.b64 	{%r242, %r243}, %rd91;
	mov.b32 	%f311, %r243;
	mov.b32 	%f312, %r242;
	add.s64 	%rd94, %rd92, 4096;
	// begin inline asm
	ld.global.nc.u64 %rd93, [%rd94];
	// end inline asm
	mov.b64 	{%r244, %r245}, %rd93;
	mov.b32 	%f313, %r245;
	mov.b32 	%f314, %r244;
	add.s64 	%rd96, %rd92, 8192;
	// begin inline asm
	ld.global.nc.u64 %rd95, [%rd96];
	// end inline asm
	mov.b64 	{%r246, %r247}, %rd95;
	mov.b32 	%f315, %r247;
	mov.b32 	%f316, %r246;
	add.s64 	%rd98, %rd92, 12288;
	// begin inline asm
	ld.global.nc.u64 %rd97, [%rd98];
	// end inline asm
	mov.b64 	{%r248, %r249}, %rd97;
	mov.b32 	%f317, %r249;
	mov.b32 	%f318, %r248;
	add.s64 	%rd100, %rd92, 16384;
	// begin inline asm
	ld.global.nc.u64 %rd99, [%rd100];
	// end inline asm
	mov.b64 	{%r250, %r251}, %rd99;
	mov.b32 	%f319, %r251;
	mov.b32 	%f320, %r250;
	add.s64 	%rd102, %rd92, 20480;
	// begin inline asm
	ld.global.nc.u64 %rd101, [%rd102];
	// end inline asm
	mov.b64 	{%r252, %r253}, %rd101;
	mov.b32 	%f321, %r253;
	mov.b32 	%f322, %r252;
	add.s64 	%rd104, %rd92, 24576;
	// begin inline asm
	ld.global.nc.u64 %rd103, [%rd104];
	// end inline asm
	mov.b64 	{%r254, %r255}, %rd103;
	mov.b32 	%f323, %r255;
	mov.b32 	%f324, %r254;
	add.s64 	%rd106, %rd92, 28672;
	// begin inline asm
	ld.global.nc.u64 %rd105, [%rd106];
	// end inline asm
	mov.b64 	{%r256, %r257}, %rd105;
	mov.b32 	%f325, %r257;
	mov.b32 	%f326, %r256;
	add.f32 	%f327, %f516, %f312;
	add.f32 	%f328, %f311, %f314;
	add.f32 	%f329, %f313, %f316;
	add.f32 	%f330, %f315, %f318;
	add.f32 	%f331, %f317, %f320;
	add.f32 	%f332, %f319, %f322;
	add.f32 	%f333, %f321, %f324;
	add.f32 	%f334, %f323, %f326;
	add.f32 	%f335, %f327, %f328;
	add.f32 	%f336, %f329, %f330;
	add.f32 	%f337, %f331, %f332;
	add.f32 	%f338, %f333, %f334;
	add.f32 	%f339, %f335, %f336;
	add.f32 	%f340, %f337, %f338;
	add.f32 	%f341, %f339, %f340;
	add.f32 	%f516, %f341, %f325;
	sub.s32 	%r258, %r67, %r387;
	setp.lt.s32 	%p59, %r258, 8192;
	@%p59 bra 	$L__BB26_34;
	add.s32 	%r387, %r387, 8192;
	setp.le.s32 	%p60, %r387, %r14;
	@%p60 bra 	$L__BB26_24;
$L__BB26_26:
	setp.le.s32 	%p61, %r67, %r387;
	@%p61 bra 	$L__BB26_34;
	sub.s32 	%r18, %r67, %r387;
	setp.ge.s32 	%p62, %r13, %r18;
	@%p62 bra 	$L__BB26_34;
	not.b32 	%r259, %r13;
	add.s32 	%r260, %r67, %r259;
	sub.s32 	%r19, %r260, %r387;
	and.b32  	%r261, %r19, 1536;
	setp.eq.s32 	%p63, %r261, 1536;
	mov.u32 	%r391, %r13;
	@%p63 bra 	$L__BB26_31;
	add.s32 	%r389, %r13, %r387;
	shr.u32 	%r262, %r19, 9;
	add.s32 	%r263, %r262, 1;
	and.b32  	%r264, %r263, 3;
	neg.s32 	%r388, %r264;
	mov.u32 	%r391, %r13;
$L__BB26_30:
	.pragma "nounroll";
	mul.wide.u32 	%rd109, %r389, 4;
	add.s64 	%rd108, %rd16, %rd109;
	// begin inline asm
	ld.global.nc.u32 %r265, [%rd108];
	// end inline asm
	mov.b32 	%f343, %r265;
	add.f32 	%f516, %f516, %f343;
	add.s32 	%r391, %r391, 512;
	add.s32 	%r389, %r389, 512;
	add.s32 	%r388, %r388, 1;
	setp.ne.s32 	%p64, %r388, 0;
	@%p64 bra 	$L__BB26_30;
$L__BB26_31:
	setp.lt.u32 	%p65, %r19, 1536;
	@%p65 bra 	$L__BB26_34;
	cvt.u64.u32 	%rd110, %r391;
	cvt.u64.u32 	%rd111, %r387;
	add.s64 	%rd112, %rd110, %rd111;
	shl.b64 	%rd113, %rd112, 2;
	add.s64 	%rd114, %rd113, %rd16;
	add.s64 	%rd130, %rd114, 4096;
	add.s32 	%r392, %r391, %r387;
$L__BB26_33:
	mul.wide.u32 	%rd119, %r392, 4;
	add.s64 	%rd115, %rd16, %rd119;
	// begin inline asm
	ld.global.nc.u32 %r266, [%rd115];
	// end inline asm
	mov.b32 	%f344, %r266;
	add.f32 	%f345, %f516, %f344;
	add.s64 	%rd116, %rd130, -2048;
	// begin inline asm
	ld.global.nc.u32 %r267, [%rd116];
	// end inline asm
	mov.b32 	%f346, %r267;
	add.f32 	%f347, %f345, %f346;
	// begin inline asm
	ld.global.nc.u32 %r268, [%rd130];
	// end inline asm
	mov.b32 	%f348, %r268;
	add.f32 	%f349, %f347, %f348;
	add.s64 	%rd118, %rd130, 2048;
	// begin inline asm
	ld.global.nc.u32 %r269, [%rd118];
	// end inline asm
	mov.b32 	%f350, %r269;
	add.f32 	%f516, %f349, %f350;
	add.s32 	%r391, %r391, 2048;
	add.s64 	%rd130, %rd130, 8192;
	add.s32 	%r392, %r392, 2048;
	setp.lt.s32 	%p66, %r391, %r18;
	@%p66 bra 	$L__BB26_33;
$L__BB26_34:
	// begin inline asm
	mov.u32 %r270, %laneid;
	// end inline asm
	mov.b32 	%r272, %f516;
	mov.b32 	%r273, 1;
	mov.b32 	%r294, 31;
	mov.b32 	%r295, -1;
	// begin inline asm
	shfl.sync.down.b32 %r271, %r272, %r273, %r294, %r295;
	// end inline asm
	setp.gt.s32 	%p67, %r270, 30;
	mov.b32 	%f351, %r271;
	add.f32 	%f352, %f516, %f351;
	selp.f32 	%f353, %f516, %f352, %p67;
	mov.b32 	%r277, %f353;
	mov.b32 	%r278, 2;
	// begin inline asm
	shfl.sync.down.b32 %r276, %r277, %r278, %r294, %r295;
	// end inline asm
	setp.gt.s32 	%p68, %r270, 29;
	mov.b32 	%f354, %r276;
	add.f32 	%f355, %f353, %f354;
	selp.f32 	%f356, %f353, %f355, %p68;
	mov.b32 	%r282, %f356;
	mov.b32 	%r283, 4;
	// begin inline asm
	shfl.sync.down.b32 %r281, %r282, %r283, %r294, %r295;
	// end inline asm
	setp.gt.s32 	%p69, %r270, 27;
	mov.b32 	%f357, %r281;
	add.f32 	%f358, %f356, %f357;
	selp.f32 	%f359, %f356, %f358, %p69;
	mov.b32 	%r287, %f359;
	mov.b32 	%r288, 8;
	// begin inline asm
	shfl.sync.down.b32 %r286, %r287, %r288, %r294, %r295;
	// end inline asm
	setp.gt.s32 	%p70, %r270, 23;
	mov.b32 	%f360, %r286;
	add.f32 	%f361, %f359, %f360;
	selp.f32 	%f362, %f359, %f361, %p70;
	mov.b32 	%r292, %f362;
	mov.b32 	%r293, 16;
	// begin inline asm
	shfl.sync.down.b32 %r291, %r292, %r293, %r294, %r295;
	// end inline asm
	setp.gt.s32 	%p71, %r270, 15;
	mov.b32 	%f363, %r291;
	add.f32 	%f26, %f362, %f363;
	selp.f32 	%f530, %f362, %f26, %p71;
	setp.ne.s32 	%p72, %r270, 0;
	@%p72 bra 	$L__BB26_36;
	shr.u32 	%r296, %r13, 3;
	and.b32  	%r297, %r296, 124;
	mov.u32 	%r298, _ZZN3cub18CUB_300001_SM_10006detail6reduce28DeviceReduceSingleTileKernelINS2_10policy_hubIfjN4cuda3std3__44plusIfEEE10Policy1000EPfSC_iS9_ffNS7_10__identityEEEvT0_T1_T2_T3_T4_T6_E12temp_storage;
	add.s32 	%r299, %r298, %r297;
	st.shared.f32 	[%r299+16], %f26;
$L__BB26_36:
	bar.sync 	0;
	setp.ne.s32 	%p73, %r13, 0;
	@%p73 bra 	$L__BB26_72;
	ld.shared.f32 	%f364, [_ZZN3cub18CUB_300001_SM_10006detail6reduce28DeviceReduceSingleTileKernelINS2_10policy_hubIfjN4cuda3std3__44plusIfEEE10Policy1000EPfSC_iS9_ffNS7_10__identityEEEvT0_T1_T2_T3_T4_T6_E12temp_storage+20];
	add.f32 	%f365, %f530, %f364;
	ld.shared.f32 	%f366, [_ZZN3cub18CUB_300001_SM_10006detail6reduce28DeviceReduceSingleTileKernelINS2_10policy_hubIfjN4cuda3std3__44plusIfEEE10Policy1000EPfSC_iS9_ffNS7_10__identityEEEvT0_T1_T2_T3_T4_T6_E12temp_storage+24];
	add.f32 	%f367, %f365, %f366;
	ld.shared.f32 	%f368, [_ZZN3cub18CUB_300001_SM_10006detail6reduce28DeviceReduceSingleTileKernelINS2_10policy_hubIfjN4cuda3std3__44plusIfEEE10Policy1000EPfSC_iS9_ffNS7_10__identityEEEvT0_T1_T2_T3_T4_T6_E12temp_storage+28];
	add.f32 	%f369, %f367, %f368;
	ld.shared.f32 	%f370, [_ZZN3cub18CUB_300001_SM_10006detail6reduce28DeviceReduceSingleTileKernelINS2_10policy_hubIfjN4cuda3std3__44plusIfEEE10Policy1000EPfSC_iS9_ffNS7_10__identityEEEvT0_T1_T2_T3_T4_T6_E12temp_storage+32];
	add.f32 	%f371, %f369, %f370;
	ld.shared.f32 	%f372, [_ZZN3cub18CUB_300001_SM_10006detail6reduce28DeviceReduceSingleTileKernelINS2_10policy_hubIfjN4cuda3std3__44plusIfEEE10Policy1000EPfSC_iS9_ffNS7_10__identityEEEvT0_T1_T2_T3_T4_T6_E12temp_storage+36];
	add.f32 	%f373, %f371, %f372;
	ld.shared.f32 	%f374, [_ZZN3cub18CUB_300001_SM_10006detail6reduce28DeviceReduceSingleTileKernelINS2_10policy_hubIfjN4cuda3std3__44plusIfEEE10Policy1000EPfSC_iS9_ffNS7_10__identityEEEvT0_T1_T2_T3_T4_T6_E12temp_storage+40];
	add.f32 	%f375, %f373, %f374;
	ld.shared.f32 	%f376, [_ZZN3cub18CUB_300001_SM_10006detail6reduce28DeviceReduceSingleTileKernelINS2_10policy_hubIfjN4cuda3std3__44plusIfEEE10Policy1000EPfSC_iS9_ffNS7_10__identityEEEvT0_T1_T2_T3_T4_T6_E12temp_storage+44];
	add.f32 	%f377, %f375, %f376;
	ld.shared.f32 	%f378, [_ZZN3cub18CUB_300001_SM_10006detail6reduce28DeviceReduceSingleTileKernelINS2_10policy_hubIfjN4cuda3std3__44plusIfEEE10Policy1000EPfSC_iS9_ffNS7_10__identityEEEvT0_T1_T2_T3_T4_T6_E12temp_storage+48];
	add.f32 	%f379, %f377, %f378;
	ld.shared.f32 	%f380, [_ZZN3cub18CUB_300001_SM_10006detail6reduce28DeviceReduceSingleTileKernelINS2_10policy_hubIfjN4cuda3std3__44plusIfEEE10Policy1000EPfSC_iS9_ffNS7_10__identityEEEvT0_T1_T2_T3_T4_T6_E12temp_storage+52];
	add.f32 	%f381, %f379, %f380;
	ld.shared.f32 	%f382, [_ZZN3cub18CUB_300001_SM_10006detail6reduce28DeviceReduceSingleTileKernelINS2_10policy_hubIfjN4cuda3std3__44plusIfEEE10Policy1000EPfSC_iS9_ffNS7_10__identityEEEvT0_T1_T2_T3_T4_T6_E12temp_storage+56];
	add.f32 	%f383, %f381, %f382;
	ld.shared.f32 	%f384, [_ZZN3cub18CUB_300001_SM_10006detail6reduce28DeviceReduceSingleTileKernelINS2_10policy_hubIfjN4cuda3std3__44plusIfEEE10Policy1000EPfSC_iS9_ffNS7_10__identityEEEvT0_T1_T2_T3_T4_T6_E12temp_storage+60];
	add.f32 	%f385, %f383, %f384;
	ld.shared.f32 	%f386, [_ZZN3cub18CUB_300001_SM_10006detail6reduce28DeviceReduceSingleTileKernelINS2_10policy_hubIfjN4cuda3std3__44plusIfEEE10Policy1000EPfSC_iS9_ffNS7_10__identityEEEvT0_T1_T2_T3_T4_T6_E12temp_storage+64];
	add.f32 	%f387, %f385, %f386;
	ld.shared.f32 	%f388, [_ZZN3cub18CUB_300001_SM_10006detail6reduce28DeviceReduceSingleTileKernelINS2_10policy_hubIfjN4cuda3std3__44plusIfEEE10Policy1000EPfSC_iS9_ffNS7_10__identityEEEvT0_T1_T2_T3_T4_T6_E12temp_storage+68];
	add.f32 	%f389, %f387, %f388;
	ld.shared.f32 	%f390, [_ZZN3cub18CUB_300001_SM_10006detail6reduce28DeviceReduceSingleTileKernelINS2_10policy_hubIfjN4cuda3std3__44plusIfEEE10Policy1000EPfSC_iS9_ffNS7_10__identityEEEvT0_T1_T2_T3_T4_T6_E12temp_storage+72];
	add.f32 	%f391, %f389, %f390;
	ld.shared.f32 	%f392, [_ZZN3cub18CUB_300001_SM_10006detail6reduce28DeviceReduceSingleTileKernelINS2_10policy_hubIfjN4cuda3std3__44plusIfEEE10Policy1000EPfSC_iS9_ffNS7_10__identityEEEvT0_T1_T2_T3_T4_T6_E12temp_storage+76];
	add.f32 	%f530, %f391, %f392;
	bra.uni 	$L__BB26_72;
$L__BB26_38:
	setp.gt.s32 	%p3, %r67, 8191;
	@%p3 bra 	$L__BB26_56;
	mov.u32 	%r34, %tid.x;
	setp.ge.s32 	%p20, %r34, %r67;
	mov.f32 	%f522, 0f00000000;
	mov.u32 	%r397, %r34;
	@%p20 bra 	$L__BB26_41;
	mul.wide.u32 	%rd66, %r34, 4;
	add.s64 	%rd65, %rd16, %rd66;
	// begin inline asm
	ld.global.nc.u32 %r144, [%rd65];
	// end inline asm
	mov.b32 	%f522, %r144;
	add.s32 	%r397, %r34, 512;
$L__BB26_41:
	setp.ge.s32 	%p21, %r397, %r67;
	@%p21 bra 	$L__BB26_47;
	not.b32 	%r145, %r397;
	add.s32 	%r37, %r67, %r145;
	and.b32  	%r146, %r37, 1536;
	setp.eq.s32 	%p22, %r146, 1536;
	@%p22 bra 	$L__BB26_45;
	mul.wide.u32 	%rd67, %r397, 4;
	add.s64 	%rd131, %rd16, %rd67;
	shr.u32 	%r147, %r37, 9;
	add.s32 	%r148, %r147, 1;
	and.b32  	%r149, %r148, 3;
	neg.s32 	%r395, %r149;
$L__BB26_44:
	.pragma "nounroll";
	// begin inline asm
	ld.global.nc.u32 %r150, [%rd131];
	// end inline asm
	mov.b32 	%f173, %r150;
	add.f32 	%f522, %f522, %f173;
	add.s32 	%r397, %r397, 512;
	add.s64 	%rd131, %rd131, 2048;
	add.s32 	%r395, %r395, 1;
	setp.ne.s32 	%p23, %r395, 0;
	@%p23 bra 	$L__BB26_44;
$L__BB26_45:
	setp.lt.u32 	%p24, %r37, 1536;
	@%p24 bra 	$L__BB26_47;
$L__BB26_46:
	mul.wide.s32 	%rd73, %r397, 4;
	add.s64 	%rd69, %rd16, %rd73;
	// begin inline asm
	ld.global.nc.u32 %r151, [%rd69];
	// end inline asm
	mov.b32 	%f174, %r151;
	add.f32 	%f175, %f522, %f174;
	add.s64 	%rd70, %rd69, 2048;
	// begin inline asm
	ld.global.nc.u32 %r152, [%rd70];
	// end inline asm
	mov.b32 	%f176, %r152;
	add.f32 	%f177, %f175, %f176;
	add.s64 	%rd71, %rd69, 4096;
	// begin inline asm
	ld.global.nc.u32 %r153, [%rd71];
	// end inline asm
	mov.b32 	%f178, %r153;
	add.f32 	%f179, %f177, %f178;
	add.s64 	%rd72, %rd69, 6144;
	// begin inline asm
	ld.global.nc.u32 %r154, [%rd72];
	// end inline asm
	mov.b32 	%f180, %r154;
	add.f32 	%f522, %f179, %f180;
	add.s32 	%r397, %r397, 2048;
	setp.lt.s32 	%p25, %r397, %r67;
	@%p25 bra 	$L__BB26_46;
$L__BB26_47:
	setp.lt.s32 	%p26, %r67, 512;
	@%p26 bra 	$L__BB26_52;
	// begin inline asm
	mov.u32 %r193, %laneid;
	// end inline asm
	mov.b32 	%r195, %f522;
	mov.b32 	%r196, 1;
	mov.b32 	%r217, 31;
	mov.b32 	%r218, -1;
	// begin inline asm
	shfl.sync.down.b32 %r194, %r195, %r196, %r217, %r218;
	// end inline asm
	setp.gt.s32 	%p50, %r193, 30;
	mov.b32 	%f239, %r194;
	add.f32 	%f240, %f522, %f239;
	selp.f32 	%f241, %f522, %f240, %p50;
	mov.b32 	%r200, %f241;
	mov.b32 	%r201, 2;
	// begin inline asm
	shfl.sync.down.b32 %r199, %r200, %r201, %r217, %r218;
	// end inline asm
	setp.gt.s32 	%p51, %r193, 29;
	mov.b32 	%f242, %r199;
	add.f32 	%f243, %f241, %f242;
	selp.f32 	%f244, %f241, %f243, %p51;
	mov.b32 	%r205, %f244;
	mov.b32 	%r206, 4;
	// begin inline asm
	shfl.sync.down.b32 %r204, %r205, %r206, %r217, %r218;
	// end inline asm
	setp.gt.s32 	%p52, %r193, 27;
	mov.b32 	%f245, %r204;
	add.f32 	%f246, %f244, %f245;
	selp.f32 	%f247, %f244, %f246, %p52;
	mov.b32 	%r210, %f247;
	mov.b32 	%r211, 8;
	// begin inline asm
	shfl.sync.down.b32 %r209, %r210, %r211, %r217, %r218;
	// end inline asm
	setp.gt.s32 	%p53, %r193, 23;
	mov.b32 	%f248, %r209;
	add.f32 	%f249, %f247, %f248;
	selp.f32 	%f250, %f247, %f249, %p53;
	mov.b32 	%r215, %f250;
	mov.b32 	%r216, 16;
	// begin inline asm
	shfl.sync.down.b32 %r214, %r215, %r216, %r217, %r218;
	// end inline asm
	setp.gt.s32 	%p54, %r193, 15;
	mov.b32 	%f251, %r214;
	add.f32 	%f38, %f250, %f251;
	selp.f32 	%f530, %f250, %f38, %p54;
	setp.ne.s32 	%p55, %r193, 0;
	@%p55 bra 	$L__BB26_50;
	shr.u32 	%r219, %r34, 3;
	and.b32  	%r220, %r219, 124;
	mov.u32 	%r221, _ZZN3cub18CUB_300001_SM_10006detail6reduce28DeviceReduceSingleTileKernelINS2_10policy_hubIfjN4cuda3std3__44plusIfEEE10Policy1000EPfSC_iS9_ffNS7_10__identityEEEvT0_T1_T2_T3_T4_T6_E12temp_storage;
	add.s32 	%r222, %r221, %r220;
	st.shared.f32 	[%r222+16], %f38;
$L__BB26_50:
	bar.sync 	0;
	setp.ne.s32 	%p56, %r34, 0;
	@%p56 bra 	$L__BB26_72;
	ld.shared.f32 	%f252, [_ZZN3cub18CUB_300001_SM_10006detail6reduce28DeviceReduceSingleTileKernelINS2_10policy_hubIfjN4cuda3std3__44plusIfEEE10Policy1000EPfSC_iS9_ffNS7_10__identityEEEvT0_T1_T2_T3_T4_T6_E12temp_storage+20];
	add.f32 	%f253, %f530, %f252;
	ld.shared.f32 	%f254, [_ZZN3cub18CUB_300001_SM_10006detail6reduce28DeviceReduceSingleTileKernelINS2_10policy_hubIfjN4cuda3std3__44plusIfEEE10Policy1000EPfSC_iS9_ffNS7_10__identityEEEvT0_T1_T2_T3_T4_T6_E12temp_storage+24];
	add.f32 	%f255, %f253, %f254;
	ld.shared.f32 	%f256, [_ZZN3cub18CUB_300001_SM_10006detail6reduce28DeviceReduceSingleTileKernelINS2_10policy_hubIfjN4cuda3std3__44plusIfEEE10Policy1000EPfSC_iS9_ffNS7_10__identityEEEvT0_T1_T2_T3_T4_T6_E12temp_storage+28];
	add.f32 	%f257, %f255, %f256;
	ld.shared.f32 	%f258, [_ZZN3cub18CUB_300001_SM_10006detail6reduce28DeviceReduceSingleTileKernelINS2_10policy_hubIfjN4cuda3std3__44plusIfEEE10Policy1000EPfSC_iS9_ffNS7_10__identityEEEvT0_T1_T2_T3_T4_T6_E12temp_storage+32];
	add.f32 	%f259, %f257, %f258;
	ld.shared.f32 	%f260, [_ZZN3cub18CUB_300001_SM_10006detail6reduce28DeviceReduceSingleTileKernelINS2_10policy_hubIfjN4cuda3std3__44plusIfEEE10Policy1000EPfSC_iS9_ffNS7_10__identityEEEvT0_T1_T2_T3_T4_T6_E12temp_storage+36];
	add.f32 	%f261, %f259, %f260;
	ld.shared.f32 	%f262, [_ZZN3cub18CUB_300001_SM_10006detail6reduce28DeviceReduceSingleTileKernelINS2_10policy_hubIfjN4cuda3std3__44plusIfEEE10Policy1000EPfSC_iS9_ffNS7_10__identityEEEvT0_T1_T2_T3_T4_T6_E12temp_storage+40];
	add.f32 	%f263, %f261, %f262;
	ld.shared.f32 	%f264, [_ZZN3cub18CUB_300001_SM_10006detail6reduce28DeviceReduceSingleTileKernelINS2_10policy_hubIfjN4cuda3std3__44plusIfEEE10Policy1000EPfSC_iS9_ffNS7_10__identityEEEvT0_T1_T2_T3_T4_T6_E12temp_storage+44];
	add.f32 	%f265, %f263, %f264;
	ld.shared.f32 	%f266, [_ZZN3cub18CUB_300001_SM_10006detail6reduce28DeviceReduceSingleTileKernelINS2_10policy_hubIfjN4cuda3std3__44plusIfEEE10Policy1000EPfSC_iS9_ffNS7_10__identityEEEvT0_T1_T2_T3_T4_T6_E12temp_storage+48];
	add.f32 	%f267, %f265, %f266;
	ld.shared.f32 	%f268, [_ZZN3cub18CUB_300001_SM_10006detail6reduce28DeviceReduceSingleTileKernelINS2_10policy_hubIfjN4cuda3std3__44plusIfEEE10Policy1000EPfSC_iS9_ffNS7_10__identityEEEvT0_T1_T2_T3_T4_T6_E12temp_storage+52];
	add.f32 	%f269, %f267, %f268;
	ld.shared.f32 	%f270, [_ZZN3cub18CUB_300001_SM_10006detail6reduce28DeviceReduceSingleTileKernelINS2_10policy_hubIfjN4cuda3std3__44plusIfEEE10Policy1000EPfSC_iS9_ffNS7_10__identityEEEvT0_T1_T2_T3_T4_T6_E12temp_storage+56];
	add.f32 	%f271, %f269, %f270;
	ld.shared.f32 	%f272, [_ZZN3cub18CUB_300001_SM_10006detail6reduce28DeviceReduceSingleTileKernelINS2_10policy_hubIfjN4cuda3std3__44plusIfEEE10Policy1000EPfSC_iS9_ffNS7_10__identityEEEvT0_T1_T2_T3_T4_T6_E12temp_storage+60];
	add.f32 	%f273, %f271, %f272;
	ld.shared.f32 	%f274, [_ZZN3cub18CUB_300001_SM_10006detail6reduce28DeviceReduceSingleTileKernelINS2_10policy_hubIfjN4cuda3std3__44plusIfEEE10Policy1000EPfSC_iS9_ffNS7_10__identityEEEvT0_T1_T2_T3_T4_T6_E12temp_storage+64];
	add.f32 	%f275, %f273, %f274;
	ld.shared.f32 	%f276, [_ZZN3cub18CUB_300001_SM_10006detail6reduce28DeviceReduceSingleTileKernelINS2_10policy_hubIfjN4cuda3std3__44plusIfEEE10Policy1000EPfSC_iS9_ffNS7_10__identityEEEvT0_T1_T2_T3_T4_T6_E12temp_storage+68];
	add.f32 	%f277, %f275, %f276;
	ld.shared.f32 	%f278, [_ZZN3cub18CUB_300001_SM_10006detail6reduce28DeviceReduceSingleTileKernelINS2_10policy_hubIfjN4cuda3std3__44plusIfEEE10Policy1000EPfSC_iS9_ffNS7_10__identityEEEvT0_T1_T2_T3_T4_T6_E12temp_storage+72];
	add.f32 	%f279, %f277, %f278;
	ld.shared.f32 	%f280, [_ZZN3cub18CUB_300001_SM_10006detail6reduce28DeviceReduceSingleTileKernelINS2_10policy_hubIfjN4cuda3std3__44plusIfEEE10Policy1000EPfSC_iS9_ffNS7_10__identityEEEvT0_T1_T2_T3_T4_T6_E12temp_storage+76];
	add.f32 	%f530, %f279, %f280;
	bra.uni 	$L__BB26_72;
$L__BB26_52:
	// begin inline asm
	mov.u32 %r155, %laneid;
	// end inline asm
	and.b32  	%r181, %r34, 992;
	add.s32 	%r182, %r181, 32;
	setp.gt.s32 	%p27, %r182, %r67;
	not.b32 	%r183, %r181;
	add.s32 	%r184, %r67, %r183;
	selp.b32 	%r179, %r184, 31, %p27;
	mov.b32 	%r157, %f522;
	mov.b32 	%r158, 1;
	mov.b32 	%r180, -1;
	// begin inline asm
	shfl.sync.down.b32 %r156, %r157, %r158, %r179, %r180;
	// end inline asm
	setp.lt.s32 	%p28, %r155, %r179;
	mov.b32 	%f181, %r156;
	add.f32 	%f182, %f522, %f181;
	selp.f32 	%f183, %f182, %f522, %p28;
	mov.b32 	%r162, %f183;
	mov.b32 	%r163, 2;
	// begin inline asm
	shfl.sync.down.b32 %r161, %r162, %r163, %r179, %r180;
	// end inline asm
	add.s32 	%r185, %r155, 2;
	setp.gt.s32 	%p29, %r185, %r179;
	mov.b32 	%f184, %r161;
	add.f32 	%f185, %f183, %f184;
	selp.f32 	%f186, %f183, %f185, %p29;
	mov.b32 	%r167, %f186;
	mov.b32 	%r168, 4;
	// begin inline asm
	shfl.sync.down.b32 %r166, %r167, %r168, %r179, %r180;
	// end inline asm
	add.s32 	%r186, %r155, 4;
	setp.gt.s32 	%p30, %r186, %r179;
	mov.b32 	%f187, %r166;
	add.f32 	%f188, %f186, %f187;
	selp.f32 	%f189, %f186, %f188, %p30;
	mov.b32 	%r172, %f189;
	mov.b32 	%r173, 8;
	// begin inline asm
	shfl.sync.down.b32 %r171, %r172, %r173, %r179, %r180;
	// end inline asm
	add.s32 	%r187, %r155, 8;
	setp.gt.s32 	%p31, %r187, %r179;
	mov.b32 	%f190, %r171;
	add.f32 	%f191, %f189, %f190;
	selp.f32 	%f192, %f189, %f191, %p31;
	mov.b32 	%r177, %f192;
	mov.b32 	%r178, 16;
	// begin inline asm
	shfl.sync.down.b32 %r176, %r177, %r178, %r179, %r180;
	// end inline asm
	add.s32 	%r188, %r155, 16;
	setp.gt.s32 	%p32, %r188, %r179;
	mov.b32 	%f193, %r176;
	add.f32 	%f194, %f192, %f193;
	selp.f32 	%f530, %f192, %f194, %p32;
	setp.ne.s32 	%p33, %r155, 0;
	@%p33 bra 	$L__BB26_54;
	shr.u32 	%r189, %r34, 3;
	and.b32  	%r190, %r189, 124;
	mov.u32 	%r191, _ZZN3cub18CUB_300001_SM_10006detail6reduce28DeviceReduceSingleTileKernelINS2_10policy_hubIfjN4cuda3std3__44plusIfEEE10Policy1000EPfSC_iS9_ffNS7_10__identityEEEvT0_T1_T2_T3_T4_T6_E12temp_storage;
	add.s32 	%r192, %r191, %r190;
	st.shared.f32 	[%r192+16], %f530;
$L__BB26_54:
	bar.sync 	0;
	setp.ne.s32 	%p34, %r34, 0;
	@%p34 bra 	$L__BB26_72;
	setp.gt.s32 	%p35, %r67, 32;
	ld.shared.f32 	%f195, [_ZZN3cub18CUB_300001_SM_10006detail6reduce28DeviceReduceSingleTileKernelINS2_10policy_hubIfjN4cuda3std3__44plusIfEEE10Policy1000EPfSC_iS9_ffNS7_10__identityEEEvT0_T1_T2_T3_T4_T6_E12temp_storage+20];
	add.f32 	%f196, %f530, %f195;
	selp.f32 	%f197, %f196, %f530, %p35;
	setp.gt.s32 	%p36, %r67, 64;
	ld.shared.f32 	%f198, [_ZZN3cub18CUB_300001_SM_10006detail6reduce28DeviceReduceSingleTileKernelINS2_10policy_hubIfjN4cuda3std3__44plusIfEEE10Policy1000EPfSC_iS9_ffNS7_10__identityEEEvT0_T1_T2_T3_T4_T6_E12temp_storage+24];
	add.f32 	%f199, %f198, %f197;
	selp.f32 	%f200, %f199, %f197, %p36;
	setp.gt.s32 	%p37, %r67, 96;
	ld.shared.f32 	%f201, [_ZZN3cub18CUB_300001_SM_10006detail6reduce28DeviceReduceSingleTileKernelINS2_10policy_hubIfjN4cuda3std3__44plusIfEEE10Policy1000EPfSC_iS9_ffNS7_10__identityEEEvT0_T1_T2_T3_T4_T6_E12temp_storage+28];
	add.f32 	%f202, %f201, %f200;
	selp.f32 	%f203, %f202, %f200, %p37;
	setp.gt.s32 	%p38, %r67, 128;
	ld.shared.f32 	%f204, [_ZZN3cub18CUB_300001_SM_10006detail6reduce28DeviceReduceSingleTileKernelINS2_10policy_hubIfjN4cuda3std3__44plusIfEEE10Policy1000EPfSC_iS9_ffNS7_10__identityEEEvT0_T1_T2_T3_T4_T6_E12temp_storage+32];
	add.f32 	%f205, %f204, %f203;
	selp.f32 	%f206, %f205, %f203, %p38;
	setp.gt.s32 	%p39, %r67, 160;
	ld.shared.f32 	%f207, [_ZZN3cub18CUB_300001_SM_10006detail6reduce28DeviceReduceSingleTileKernelINS2_10policy_hubIfjN4cuda3std3__44plusIfEEE10Policy1000EPfSC_iS9_ffNS7_10__identityEEEvT0_T1_T2_T3_T4_T6_E12temp_storage+36];
	add.f32 	%f208, %f207, %f206;
	selp.f32 	%f209, %f208, %f206, %p39;
	setp.gt.s32 	%p40, %r67, 192;
	ld.shared.f32 	%f210, [_ZZN3cub18CUB_300001_SM_10006detail6reduce28DeviceReduceSingleTileKernelINS2_10policy_hubIfjN4cuda3std3__44plusIfEEE10Policy1000EPfSC_iS9_ffNS7_10__identityEEEvT0_T1_T2_T3_T4_T6_E12temp_storage+40];
	add.f32 	%f211, %f210, %f209;
	selp.f32 	%f212, %f211, %f209, %p40;
	setp.gt.s32 	%p41, %r67, 224;
	ld.shared.f32 	%f213, [_ZZN3cub18CUB_300001_SM_10006detail6reduce28DeviceReduceSingleTileKernelINS2_10policy_hubIfjN4cuda3std3__44plusIfEEE10Policy1000EPfSC_iS9_ffNS7_10__identityEEEvT0_T1_T2_T3_T4_T6_E12temp_storage+44];
	add.f32 	%f214, %f213, %f212;
	selp.f32 	%f215, %f214, %f212, %p41;
	setp.gt.s32 	%p42, %r67, 256;
	ld.shared.f32 	%f216, [_ZZN3cub18CUB_300001_SM_10006detail6reduce28DeviceReduceSingleTileKernelINS2_10policy_hubIfjN4cuda3std3__44plusIfEEE10Policy1000EPfSC_iS9_ffNS7_10__identityEEEvT0_T1_T2_T3_T4_T6_E12temp_storage+48];
	add.f32 	%f217, %f216, %f215;
	selp.f32 	%f218, %f217, %f215, %p42;
	setp.gt.s32 	%p43, %r67, 288;
	ld.shared.f32 	%f219, [_ZZN3cub18CUB_300001_SM_10006detail6reduce28DeviceReduceSingleTileKernelINS2_10policy_hubIfjN4cuda3std3__44plusIfEEE10Policy1000EPfSC_iS9_ffNS7_10__identityEEEvT0_T1_T2_T3_T4_T6_E12temp_storage+52];
	add.f32 	%f220, %f219, %f218;
	selp.f32 	%f221, %f220, %f218, %p43;
	setp.gt.s32 	%p44, %r67, 320;
	ld.shared.f32 	%f222, [_ZZN3cub18CUB_300001_SM_10006detail6reduce28DeviceReduceSingleTileKernelINS2_10policy_hubIfjN4cuda3std3__44plusIfEEE10Policy1000EPfSC_iS9_ffNS7_10__identityEEEvT0_T1_T2_T3_T4_T6_E12temp_storage+56];
	add.f32 	%f223, %f222, %f221;
	selp.f32 	%f224, %f223, %f221, %p44;
	setp.gt.s32 	%p45, %r67, 352;
	ld.shared.f32 	%f225, [_ZZN3cub18CUB_300001_SM_10006detail6reduce28DeviceReduceSingleTileKernelINS2_10policy_hubIfjN4cuda3std3__44plusIfEEE10Policy1000EPfSC_iS9_ffNS7_10__identityEEEvT0_T1_T2_T3_T4_T6_E12temp_storage+60];
	add.f32 	%f226, %f225, %f224;
	selp.f32 	%f227, %f226, %f224, %p45;
	setp.gt.s32 	%p46, %r67, 384;
	ld.shared.f32 	%f228, [_ZZN3cub18CUB_300001_SM_10006detail6reduce28DeviceReduceSingleTileKernelINS2_10policy_hubIfjN4cuda3std3__44plusIfEEE10Policy1000EPfSC_iS9_ffNS7_10__identityEEEvT0_T1_T2_T3_T4_T6_E12temp_storage+64];
	add.f32 	%f229, %f228, %f227;
	selp.f32 	%f230, %f229, %f227, %p46;
	setp.gt.s32 	%p47, %r67, 416;
	ld.shared.f32 	%f231, [_ZZN3cub18CUB_300001_SM_10006detail6reduce28DeviceReduceSingleTileKernelINS2_10policy_hubIfjN4cuda3std3__44plusIfEEE10Policy1000EPfSC_iS9_ffNS7_10__identityEEEvT0_T1_T2_T3_T4_T6_E12temp_storage+68];
	add.f32 	%f232, %f231, %f230;
	selp.f32 	%f233, %f232, %f230, %p47;
	setp.gt.s32 	%p48, %r67, 448;
	ld.shared.f32 	%f234, [_ZZN3cub18CUB_300001_SM_10006detail6reduce28DeviceReduceSingleTileKernelINS2_10policy_hubIfjN4cuda3std3__44plusIfEEE10Policy1000EPfSC_iS9_ffNS7_10__identityEEEvT0_T1_T2_T3_T4_T6_E12temp_storage+72];
	add.f32 	%f235, %f234, %f233;
	selp.f32 	%f236, %f235, %f233, %p48;
	setp.gt.s32 	%p49, %r67, 480;
	ld.shared.f32 	%f237, [_ZZN3cub18CUB_300001_SM_10006detail6reduce28DeviceReduceSingleTileKernelINS2_10policy_hubIfjN4cuda3std3__44plusIfEEE10Policy1000EPfSC_iS9_ffNS7_10__identityEEEvT0_T1_T2_T3_T4_T6_E12temp_storage+76];
	add.f32 	%f238, %f237, %f236;
	selp.f32 	%f530, %f238, %f236, %p49;
	bra.uni 	$L__BB26_72;
$L__BB26_56:
	mov.u32 	%r46, %tid.x;
	mul.wide.u32 	%rd35, %r46, 4;
	add.s64 	%rd19, %rd16, %rd35;
	// begin inline asm
	ld.global.nc.u32 %r68, [%rd19];
	// end inline asm
	mov.b32 	%f59, %r68;
	add.s64 	%rd20, %rd19, 2048;
	// begin inline asm
	ld.global.nc.u32 %r69, [%rd20];
	// end inline asm
	mov.b32 	%f60, %r69;
	add.s64 	%rd21, %rd19, 4096;
	// begin inline asm
	ld.global.nc.u32 %r70, [%rd21];
	// end inline asm
	mov.b32 	%f61, %r70;
	add.s64 	%rd22, %rd19, 6144;
	// begin inline asm
	ld.global.nc.u32 %r71, [%rd22];
	// end inline asm
	mov.b32 	%f62, %r71;
	add.s64 	%rd23, %rd19, 8192;
	// begin inline asm
	ld.global.nc.u32 %r72, [%rd23];
	// end inline asm
	mov.b32 	%f63, %r72;
	add.s64 	%rd24, %rd19, 10240;
	// begin inline asm
	ld.global.nc.u32 %r73, [%rd24];
	// end inline asm
	mov.b32 	%f64, %r73;
	add.s64 	%rd25, %rd19, 12288;
	// begin inline asm
	ld.global.nc.u32 %r74, [%rd25];
	// end inline asm
	mov.b32 	%f65, %r74;
	add.s64 	%rd26, %rd19, 14336;
	// begin inline asm
	ld.global.nc.u32 %r75, [%rd26];
	// end inline asm
	mov.b32 	%f66, %r75;
	add.s64 	%rd27, %rd19, 16384;
	// begin inline asm
	ld.global.nc.u32 %r76, [%rd27];
	// end inline asm
	mov.b32 	%f67, %r76;
	add.s64 	%rd28, %rd19, 18432;
	// begin inline asm
	ld.global.nc.u32 %r77, [%rd28];
	// end inline asm
	mov.b32 	%f68, %r77;
	add.s64 	%rd29, %rd19, 20480;
	// begin inline asm
	ld.global.nc.u32 %r78, [%rd29];
	// end inline asm
	mov.b32 	%f69, %r78;
	add.s64 	%rd30, %rd19, 22528;
	// begin inline asm
	ld.global.nc.u32 %r79, [%rd30];
	// end inline asm
	mov.b32 	%f70, %r79;
	add.s64 	%rd31, %rd19, 24576;
	// begin inline asm
	ld.global.nc.u32 %r80, [%rd31];
	// end inline asm
	mov.b32 	%f71, %r80;
	add.s64 	%rd32, %rd19, 26624;
	// begin inline asm
	ld.global.nc.u32 %r81, [%rd32];
	// end inline asm
	mov.b32 	%f72, %r81;
	add.s64 	%rd33, %rd19, 28672;
	// begin inline asm
	ld.global.nc.u32 %r82, [%rd33];
	// end inline asm
	mov.b32 	%f73, %r82;
	add.s64 	%rd34, %rd19, 30720;
	// begin inline asm
	ld.global.nc.u32 %r83, [%rd34];
	// end inline asm
	mov.b32 	%f74, %r83;
	add.f32 	%f75, %f59, %f60;
	add.f32 	%f76, %f61, %f62;
	add.f32 	%f77, %f63, %f64;
	add.f32 	%f78, %f65, %f66;
	add.f32 	%f79, %f67, %f68;
	add.f32 	%f80, %f69, %f70;
	add.f32 	%f81, %f71, %f72;
	add.f32 	%f82, %f73, %f74;
	add.f32 	%f83, %f75, %f76;
	add.f32 	%f84, %f77, %f78;
	add.f32 	%f85, %f79, %f80;
	add.f32 	%f86, %f81, %f82;
	add.f32 	%f87, %f83, %f84;
	add.f32 	%f88, %f85, %f86;
	add.f32 	%f529, %f87, %f88;
	setp.lt.u32 	%p4, %r67, 16384;
	mov.b32 	%r400, 8192;
	@%p4 bra 	$L__BB26_60;
	add.s32 	%r47, %r67, -8192;
	mov.b32 	%r400, 8192;
$L__BB26_58:
	mul.wide.s32 	%rd52, %r400, 4;
	add.s64 	%rd36, %rd19, %rd52;
	// begin inline asm
	ld.global.nc.u32 %r86, [%rd36];
	// end inline asm
	mov.b32 	%f89, %r86;
	add.s64 	%rd37, %rd36, 2048;
	// begin inline asm
	ld.global.nc.u32 %r87, [%rd37];
	// end inline asm
	mov.b32 	%f90, %r87;
	add.s64 	%rd38, %rd36, 4096;
	// begin inline asm
	ld.global.nc.u32 %r88, [%rd38];
	// end inline asm
	mov.b32 	%f91, %r88;
	add.s64 	%rd39, %rd36, 6144;
	// begin inline asm
	ld.global.nc.u32 %r89, [%rd39];
	// end inline asm
	mov.b32 	%f92, %r89;
	add.s64 	%rd40, %rd36, 8192;
	// begin inline asm
	ld.global.nc.u32 %r90, [%rd40];
	// end inline asm
	mov.b32 	%f93, %r90;
	add.s64 	%rd41, %rd36, 10240;
	// begin inline asm
	ld.global.nc.u32 %r91, [%rd41];
	// end inline asm
	mov.b32 	%f94, %r91;
	add.s64 	%rd42, %rd36, 12288;
	// begin inline asm
	ld.global.nc.u32 %r92, [%rd42];
	// end inline asm
	mov.b32 	%f95, %r92;
	add.s64 	%rd43, %rd36, 14336;
	// begin inline asm
	ld.global.nc.u32 %r93, [%rd43];
	// end inline asm
	mov.b32 	%f96, %r93;
	add.s64 	%rd44, %rd36, 16384;
	// begin inline asm
	ld.global.nc.u32 %r94, [%rd44];
	// end inline asm
	mov.b32 	%f97, %r94;
	add.s64 	%rd45, %rd36, 18432;
	// begin inline asm
	ld.global.nc.u32 %r95, [%rd45];
	// end inline asm
	mov.b32 	%f98, %r95;
	add.s64 	%rd46, %rd36, 20480;
	// begin inline asm
	ld.global.nc.u32 %r96, [%rd46];
	// end inline asm
	mov.b32 	%f99, %r96;
	add.s64 	%rd47, %rd36, 22528;
	// begin inline asm
	ld.global.nc.u32 %r97, [%rd47];
	// end inline asm
	mov.b32 	%f100, %r97;
	add.s64 	%rd48, %rd36, 24576;
	// begin inline asm
	ld.global.nc.u32 %r98, [%rd48];
	// end inline asm
	mov.b32 	%f101, %r98;
	add.s64 	%rd49, %rd36, 26624;
	// begin inline asm
	ld.global.nc.u32 %r99, [%rd49];
	// end inline asm
	mov.b32 	%f102, %r99;
	add.s64 	%rd50, %rd36, 28672;
	// begin inline asm
	ld.global.nc.u32 %r100, [%rd50];
	// end inline asm
	mov.b32 	%f103, %r100;
	add.s64 	%rd51, %rd36, 30720;
	// begin inline asm
	ld.global.nc.u32 %r101, [%rd51];
	// end inline asm
	mov.b32 	%f104, %r101;
	add.f32 	%f105, %f529, %f89;
	add.f32 	%f106, %f90, %f91;
	add.f32 	%f107, %f92, %f93;
	add.f32 	%f108, %f94, %f95;
	add.f32 	%f109, %f96, %f97;
	add.f32 	%f110, %f98, %f99;
	add.f32 	%f111, %f100, %f101;
	add.f32 	%f112, %f102, %f103;
	add.f32 	%f113, %f105, %f106;
	add.f32 	%f114, %f107, %f108;
	add.f32 	%f115, %f109, %f110;
	add.f32 	%f116, %f111, %f112;
	add.f32 	%f117, %f113, %f114;
	add.f32 	%f118, %f115, %f116;
	add.f32 	%f119, %f117, %f118;
	add.f32 	%f529, %f119, %f104;
	sub.s32 	%r102, %r67, %r400;
	setp.lt.s32 	%p5, %r102, 8192;
	@%p5 bra 	$L__BB26_68;
	add.s32 	%r400, %r400, 8192;
	setp.le.s32 	%p6, %r400, %r47;
	@%p6 bra 	$L__BB26_58;
$L__BB26_60:
	setp.le.s32 	%p7, %r67, %r400;
	@%p7 bra 	$L__BB26_68;
	sub.s32 	%r51, %r67, %r400;
	setp.ge.s32 	%p8, %r46, %r51;
	@%p8 bra 	$L__BB26_68;
	not.b32 	%r103, %r46;
	add.s32 	%r104, %r67, %r103;
	sub.s32 	%r52, %r104, %r400;
	and.b32  	%r105, %r52, 1536;
	setp.eq.s32 	%p9, %r105, 1536;
	mov.u32 	%r404, %r46;
	@%p9 bra 	$L__BB26_65;
	add.s32 	%r402, %r46, %r400;
	shr.u32 	%r106, %r52, 9;
	add.s32 	%r107, %r106, 1;
	and.b32  	%r108, %r107, 3;
	neg.s32 	%r401, %r108;
	mov.u32 	%r404, %r46;
$L__BB26_64:
	.pragma "nounroll";
	mul.wide.u32 	%rd54, %r402, 4;
	add.s64 	%rd53, %rd16, %rd54;
	// begin inline asm
	ld.global.nc.u32 %r109, [%rd53];
	// end inline asm
	mov.b32 	%f121, %r109;
	add.f32 	%f529, %f529, %f121;
	add.s32 	%r404, %r404, 512;
	add.s32 	%r402, %r402, 512;
	add.s32 	%r401, %r401, 1;
	setp.ne.s32 	%p10, %r401, 0;
	@%p10 bra 	$L__BB26_64;
$L__BB26_65:
	setp.lt.u32 	%p11, %r52, 1536;
	@%p11 bra 	$L__BB26_68;
	cvt.u64.u32 	%rd55, %r404;
	cvt.u64.u32 	%rd56, %r400;
	add.s64 	%rd57, %rd55, %rd56;
	shl.b64 	%rd58, %rd57, 2;
	add.s64 	%rd59, %rd58, %rd16;
	add.s64 	%rd132, %rd59, 4096;
	add.s32 	%r405, %r404, %r400;
$L__BB26_67:
	mul.wide.u32 	%rd64, %r405, 4;
	add.s64 	%rd60, %rd16, %rd64;
	// begin inline asm
	ld.global.nc.u32 %r110, [%rd60];
	// end inline asm
	mov.b32 	%f122, %r110;
	add.f32 	%f123, %f529, %f122;
	add.s64 	%rd61, %rd132, -2048;
	// begin inline asm
	ld.global.nc.u32 %r111, [%rd61];
	// end inline asm
	mov.b32 	%f124, %r111;
	add.f32 	%f125, %f123, %f124;
	// begin inline asm
	ld.global.nc.u32 %r112, [%rd132];
	// end inline asm
	mov.b32 	%f126, %r112;
	add.f32 	%f127, %f125, %f126;
	add.s64 	%rd63, %rd132, 2048;
	// begin inline asm
	ld.global.nc.u32 %r113, [%rd63];
	// end inline asm
	mov.b32 	%f128, %r113;
	add.f32 	%f529, %f127, %f128;
	add.s32 	%r404, %r404, 2048;
	add.s64 	%rd132, %rd132, 8192;
	add.s32 	%r405, %r405, 2048;
	setp.lt.s32 	%p12, %r404, %r51;
	@%p12 bra 	$L__BB26_67;
$L__BB26_68:
	// begin inline asm
	mov.u32 %r114, %laneid;
	// end inline asm
	mov.b32 	%r116, %f529;
	mov.b32 	%r117, 1;
	mov.b32 	%r138, 31;
	mov.b32 	%r139, -1;
	// begin inline asm
	shfl.sync.down.b32 %r115, %r116, %r117, %r138, %r139;
	// end inline asm
	setp.gt.s32 	%p13, %r114, 30;
	mov.b32 	%f129, %r115;
	add.f32 	%f130, %f529, %f129;
	selp.f32 	%f131, %f529, %f130, %p13;
	mov.b32 	%r121, %f131;
	mov.b32 	%r122, 2;
	// begin inline asm
	shfl.sync.down.b32 %r120, %r121, %r122, %r138, %r139;
	// end inline asm
	setp.gt.s32 	%p14, %r114, 29;
	mov.b32 	%f132, %r120;
	add.f32 	%f133, %f131, %f132;
	selp.f32 	%f134, %f131, %f133, %p14;
	mov.b32 	%r126, %f134;
	mov.b32 	%r127, 4;
	// begin inline asm
	shfl.sync.down.b32 %r125, %r126, %r127, %r138, %r139;
	// end inline asm
	setp.gt.s32 	%p15, %r114, 27;
	mov.b32 	%f135, %r125;
	add.f32 	%f136, %f134, %f135;
	selp.f32 	%f137, %f134, %f136, %p15;
	mov.b32 	%r131, %f137;
	mov.b32 	%r132, 8;
	// begin inline asm
	shfl.sync.down.b32 %r130, %r131, %r132, %r138, %r139;
	// end inline asm
	setp.gt.s32 	%p16, %r114, 23;
	mov.b32 	%f138, %r130;
	add.f32 	%f139, %f137, %f138;
	selp.f32 	%f140, %f137, %f139, %p16;
	mov.b32 	%r136, %f140;
	mov.b32 	%r137, 16;
	// begin inline asm
	shfl.sync.down.b32 %r135, %r136, %r137, %r138, %r139;
	// end inline asm
	setp.gt.s32 	%p17, %r114, 15;
	mov.b32 	%f141, %r135;
	add.f32 	%f54, %f140, %f141;
	selp.f32 	%f530, %f140, %f54, %p17;
	setp.ne.s32 	%p18, %r114, 0;
	@%p18 bra 	$L__BB26_70;
	shr.u32 	%r140, %r46, 3;
	and.b32  	%r141, %r140, 124;
	mov.u32 	%r142, _ZZN3cub18CUB_300001_SM_10006detail6reduce28DeviceReduceSingleTileKernelINS2_10policy_hubIfjN4cuda3std3__44plusIfEEE10Policy1000EPfSC_iS9_ffNS7_10__identityEEEvT0_T1_T2_T3_T4_T6_E12temp_storage;
	add.s32 	%r143, %r142, %r141;
	st.shared.f32 	[%r143+16], %f54;
$L__BB26_70:
	bar.sync 	0;
	setp.ne.s32 	%p19, %r46, 0;
	@%p19 bra 	$L__BB26_72;
	ld.shared.f32 	%f142, [_ZZN3cub18CUB_300001_SM_10006detail6reduce28DeviceReduceSingleTileKernelINS2_10policy_hubIfjN4cuda3std3__44plusIfEEE10Policy1000EPfSC_iS9_ffNS7_10__identityEEEvT0_T1_T2_T3_T4_T6_E12temp_storage+20];
	add.f32 	%f143, %f530, %f142;
	ld.shared.f32 	%f144, [_ZZN3cub18CUB_300001_SM_10006detail6reduce28DeviceReduceSingleTileKernelINS2_10policy_hubIfjN4cuda3std3__44plusIfEEE10Policy1000EPfSC_iS9_ffNS7_10__identityEEEvT0_T1_T2_T3_T4_T6_E12temp_storage+24];
	add.f32 	%f145, %f143, %f144;
	ld.shared.f32 	%f146, [_ZZN3cub18CUB_300001_SM_10006detail6reduce28DeviceReduceSingleTileKernelINS2_10policy_hubIfjN4cuda3std3__44plusIfEEE10Policy1000EPfSC_iS9_ffNS7_10__identityEEEvT0_T1_T2_T3_T4_T6_E12temp_storage+28];
	add.f32 	%f147, %f145, %f146;
	ld.shared.f32 	%f148, [_ZZN3cub18CUB_300001_SM_10006detail6reduce28DeviceReduceSingleTileKernelINS2_10policy_hubIfjN4cuda3std3__44plusIfEEE10Policy1000EPfSC_iS9_ffNS7_10__identityEEEvT0_T1_T2_T3_T4_T6_E12temp_storage+32];
	add.f32 	%f149, %f147, %f148;
	ld.shared.f32 	%f150, [_ZZN3cub18CUB_300001_SM_10006detail6reduce28DeviceReduceSingleTileKernelINS2_10policy_hubIfjN4cuda3std3__44plusIfEEE10Policy1000EPfSC_iS9_ffNS7_10__identityEEEvT0_T1_T2_T3_T4_T6_E12temp_storage+36];
	add.f32 	%f151, %f149, %f150;
	ld.shared.f32 	%f152, [_ZZN3cub18CUB_300001_SM_10006detail6reduce28DeviceReduceSingleTileKernelINS2_10policy_hubIfjN4cuda3std3__44plusIfEEE10Policy1000EPfSC_iS9_ffNS7_10__identityEEEvT0_T1_T2_T3_T4_T6_E12temp_storage+40];
	add.f32 	%f153, %f151, %f152;
	ld.shared.f32 	%f154, [_ZZN3cub18CUB_300001_SM_10006detail6reduce28DeviceReduceSingleTileKernelINS2_10policy_hubIfjN4cuda3std3__44plusIfEEE10Policy1000EPfSC_iS9_ffNS7_10__identityEEEvT0_T1_T2_T3_T4_T6_E12temp_storage+44];
	add.f32 	%f155, %f153, %f154;
	ld.shared.f32 	%f156, [_ZZN3cub18CUB_300001_SM_10006detail6reduce28DeviceReduceSingleTileKernelINS2_10policy_hubIfjN4cuda3std3__44plusIfEEE10Policy1000EPfSC_iS9_ffNS7_10__identityEEEvT0_T1_T2_T3_T4_T6_E12temp_storage+48];
	add.f32 	%f157, %f155, %f156;
	ld.shared.f32 	%f158, [_ZZN3cub18CUB_300001_SM_10006detail6reduce28DeviceReduceSingleTileKernelINS2_10policy_hubIfjN4cuda3std3__44plusIfEEE10Policy1000EPfSC_iS9_ffNS7_10__identityEEEvT0_T1_T2_T3_T4_T6_E12temp_storage+52];
	add.f32 	%f159, %f157, %f158;
	ld.shared.f32 	%f160, [_ZZN3cub18CUB_300001_SM_10006detail6reduce28DeviceReduceSingleTileKernelINS2_10policy_hubIfjN4cuda3std3__44plusIfEEE10Policy1000EPfSC_iS9_ffNS7_10__identityEEEvT0_T1_T2_T3_T4_T6_E12temp_storage+56];
	add.f32 	%f161, %f159, %f160;
	ld.shared.f32 	%f162, [_ZZN3cub18CUB_300001_SM_10006detail6reduce28DeviceReduceSingleTileKernelINS2_10policy_hubIfjN4cuda3std3__44plusIfEEE10Policy1000EPfSC_iS9_ffNS7_10__identityEEEvT0_T1_T2_T3_T4_T6_E12temp_storage+60];
	add.f32 	%f163, %f161, %f162;
	ld.shared.f32 	%f164, [_ZZN3cub18CUB_300001_SM_10006detail6reduce28DeviceReduceSingleTileKernelINS2_10policy_hubIfjN4cuda3std3__44plusIfEEE10Policy1000EPfSC_iS9_ffNS7_10__identityEEEvT0_T1_T2_T3_T4_T6_E12temp_storage+64];
	add.f32 	%f165, %f163, %f164;
	ld.shared.f32 	%f166, [_ZZN3cub18CUB_300001_SM_10006detail6reduce28DeviceReduceSingleTileKernelINS2_10policy_hubIfjN4cuda3std3__44plusIfEEE10Policy1000EPfSC_iS9_ffNS7_10__identityEEEvT0_T1_T2_T3_T4_T6_E12temp_storage+68];
	add.f32 	%f167, %f165, %f166;
	ld.shared.f32 	%f168, [_ZZN3cub18CUB_300001_SM_10006detail6reduce28DeviceReduceSingleTileKernelINS2_10policy_hubIfjN4cuda3std3__44plusIfEEE10Policy1000EPfSC_iS9_ffNS7_10__identityEEEvT0_T1_T2_T3_T4_T6_E12temp_storage+72];
	add.f32 	%f169, %f167, %f168;
	ld.shared.f32 	%f170, [_ZZN3cub18CUB_300001_SM_10006detail6reduce28DeviceReduceSingleTileKernelINS2_10policy_hubIfjN4cuda3std3__44plusIfEEE10Policy1000EPfSC_iS9_ffNS7_10__identityEEEvT0_T1_T2_T3_T4_T6_E12temp_storage+76];
	add.f32 	%f530, %f169, %f170;
$L__BB26_72:
	mov.u32 	%r379, %tid.x;
	setp.ne.s32 	%p111, %r379, 0;
	@%p111 bra 	$L__BB26_74;
	add.f32 	%f503, %f58, %f530;
	st.global.f32 	[%rd1], %f503;
$L__BB26_74:
	ret;

}
	// .globl	_ZN3cub18CUB_300001_SM_10006detail6reduce28DeviceReduceSingleTileKernelINS2_10policy_hubIfyN4cuda3std3__44plusIfEEE10Policy1000EN6thrust24THRUST_300001_SM_1000_NS6detail15normal_iteratorINSD_10device_ptrIfEEEEPfyS9_ffNS7_10__identityEEEvT0_T1_T2_T3_T4_T6_
.visible .entry _ZN3cub18CUB_300001_SM_10006detail6reduce28DeviceReduceSingleTileKernelINS2_10policy_hubIfyN4cuda3std3__44plusIfEEE10Policy1000EN6thrust24THRUST_300001_SM_1000_NS6detail15normal_iteratorINSD_10device_ptrIfEEEEPfyS9_ffNS7_10__identityEEEvT0_T1_T2_T3_T4_T6_(
	.param .align 8 .b8 _ZN3cub18CUB_300001_SM_10006detail6reduce28DeviceReduceSingleTileKernelINS2_10policy_hubIfyN4cuda3std3__44plusIfEEE10Policy1000EN6thrust24THRUST_300001_SM_1000_NS6detail15normal_iteratorINSD_10device_ptrIfEEEEPfyS9_ffNS7_10__identityEEEvT0_T1_T2_T3_T4_T6__param_0[8],
	.param .u64 .ptr .align 1 _ZN3cub18CUB_300001_SM_10006detail6reduce28DeviceReduceSingleTileKernelINS2_10policy_hubIfyN4cuda3std3__44plusIfEEE10Policy1000EN6thrust24THRUST_300001_SM_1000_NS6detail15normal_iteratorINSD_10device_ptrIfEEEEPfyS9_ffNS7_10__identityEEEvT0_T1_T2_T3_T4_T6__param_1,
	.param .u64 _ZN3cub18CUB_300001_SM_10006detail6reduce28DeviceReduceSingleTileKernelINS2_10policy_hubIfyN4cuda3std3__44plusIfEEE10Policy1000EN6thrust24THRUST_300001_SM_1000_NS6detail15normal_iteratorINSD_10device_ptrIfEEEEPfyS9_ffNS7_10__identityEEEvT0_T1_T2_T3_T4_T6__param_2,
	.param .align 1 .b8 _ZN3cub18CUB_300001_SM_10006detail6reduce28DeviceReduceSingleTileKernelINS2_10policy_hubIfyN4cuda3std3__44plusIfEEE10Policy1000EN6thrust24THRUST_300001_SM_1000_NS6detail15normal_iteratorINSD_10device_ptrIfEEEEPfyS9_ffNS7_10__identityEEEvT0_T1_T2_T3_T4_T6__param_3[1],
	.param .f32 _ZN3cub18CUB_300001_SM_10006detail6reduce28DeviceReduceSingleTileKernelINS2_10policy_hubIfyN4cuda3std3__44plusIfEEE10Policy1000EN6thrust24THRUST_300001_SM_1000_NS6detail15normal_iteratorINSD_10device_ptrIfEEEEPfyS9_ffNS7_10__identityEEEvT0_T1_T2_T3_T4_T6__param_4,
	.param .align 1 .b8 _ZN3cub18CUB_300001_SM_10006detail6reduce28DeviceReduceSingleTileKernelINS2_10policy_hubIfyN4cuda3std3__44plusIfEEE10Policy1000EN6thrust24THRUST_300001_SM_1000_NS6detail15normal_iteratorINSD_10device_ptrIfEEEEPfyS9_ffNS7_10__identityEEEvT0_T1_T2_T3_T4_T6__param_5[1]
)
.maxntid 256
.minnctapersm 1
{
	.reg .pred 	%p<59>;
	.reg .b32 	%r<171>;
	.reg .b32 	%f<328>;
	.reg .b64 	%rd<56>;
	// demoted variable
	.shared .align 4 .b8 _ZZN3cub18CUB_300001_SM_10006detail6reduce28DeviceReduceSingleTileKernelINS2_10policy_hubIfyN4cuda3std3__44plusIfEEE10Policy1000EN6thrust24THRUST_300001_SM_1000_NS6detail15normal_iteratorINSD_10device_ptrIfEEEEPfyS9_ffNS7_10__identityEEEvT0_T1_T2_T3_T4_T6_E12temp_storage[44];
	ld.param.u64 	%rd18, [_ZN3cub18CUB_300001_SM_10006detail6reduce28DeviceReduceSingleTileKernelINS2_10policy_hubIfyN4cuda3std3__44plusIfEEE10Policy1000EN6thrust24THRUST_300001_SM_1000_NS6detail15normal_iteratorINSD_10device_ptrIfEEEEPfyS9_ffNS7_10__identityEEEvT0_T1_T2_T3_T4_T6__param_0];
	ld.param.u64 	%rd20, [_ZN3cub18CUB_300001_SM_10006detail6reduce28DeviceReduceSingleTileKernelINS2_10policy_hubIfyN4cuda3std3__44plusIfEEE10Policy1000EN6thrust24THRUST_300001_SM_1000_NS6detail15normal_iteratorINSD_10device_ptrIfEEEEPfyS9_ffNS7_10__identityEEEvT0_T1_T2_T3_T4_T6__param_1];
	ld.param.u64 	%rd19, [_ZN3cub18CUB_300001_SM_10006detail6reduce28DeviceReduceSingleTileKernelINS2_10policy_hubIfyN4cuda3std3__44plusIfEEE10Policy1000EN6thrust24THRUST_300001_SM_1000_NS6detail15normal_iteratorINSD_10device_ptrIfEEEEPfyS9_ffNS7_10__identityEEEvT0_T1_T2_T3_T4_T6__param_2];
	ld.param.f32 	%f42, [_ZN3cub18CUB_300001_SM_10006detail6reduce28DeviceReduceSingleTileKernelINS2_10policy_hubIfyN4cuda3std3__44plusIfEEE10Policy1000EN6thrust24THRUST_300001_SM_1000_NS6detail15normal_iteratorINSD_10device_ptrIfEEEEPfyS9_ffNS7_10__identityEEEvT0_T1_T2_T3_T4_T6__param_4];
	cvta.to.global.u64 	%rd1, %rd20;
	setp.ne.s64 	%p1, %rd19, 0;
	@%p1 bra 	$L__BB27_3;
	mov.u32 	%r156, %tid.x;
	setp.ne.s32 	%p58, %r156, 0;
	@%p58 bra 	$L__BB27_51;
	st.global.f32 	[%rd1], %f42;
	bra.uni 	$L__BB27_51;
$L__BB27_3:
	cvta.to.global.u64 	%rd2, %rd18;
	setp.gt.u64 	%p2, %rd19, 4095;
	@%p2 bra 	$L__BB27_28;
	cvt.u32.u64 	%r1, %rd19;
	mov.u32 	%r2, %tid.x;
	setp.ge.u32 	%p24, %r2, %r1;
	mov.f32 	%f315, 0f00000000;
	mov.u32 	%r160, %r2;
	@%p24 bra 	$L__BB27_6;
	mul.wide.u32 	%rd41, %r2, 4;
	add.s64 	%rd42, %rd2, %rd41;
	ld.global.f32 	%f315, [%rd42];
	add.s32 	%r160, %r2, 256;
$L__BB27_6:
	setp.ge.u32 	%p25, %r160, %r1;
	@%p25 bra 	$L__BB27_19;
	not.b32 	%r83, %r160;
	add.s32 	%r84, %r83, %r1;
	shr.u32 	%r85, %r84, 8;
	add.s32 	%r5, %r85, 1;
	and.b32  	%r6, %r5, 15;
	setp.lt.u32 	%p26, %r84, 3840;
	@%p26 bra 	$L__BB27_10;
	and.b32  	%r86, %r5, 33554416;
	neg.s32 	%r158, %r86;
	mul.wide.u32 	%rd43, %r160, 4;
	add.s64 	%rd44, %rd43, %rd2;
	add.s64 	%rd51, %rd44, 8192;
$L__BB27_9:
	.pragma "nounroll";
	ld.global.f32 	%f189, [%rd51+-8192];
	add.f32 	%f190, %f315, %f189;
	ld.global.f32 	%f191, [%rd51+-7168];
	add.f32 	%f192, %f190, %f191;
	ld.global.f32 	%f193, [%rd51+-6144];
	add.f32 	%f194, %f192, %f193;
	ld.global.f32 	%f195, [%rd51+-5120];
	add.f32 	%f196, %f194, %f195;
	ld.global.f32 	%f197, [%rd51+-4096];
	add.f32 	%f198, %f196, %f197;
	ld.global.f32 	%f199, [%rd51+-3072];
	add.f32 	%f200, %f198, %f199;
	ld.global.f32 	%f201, [%rd51+-2048];
	add.f32 	%f202, %f200, %f201;
	ld.global.f32 	%f203, [%rd51+-1024];
	add.f32 	%f204, %f202, %f203;
	ld.global.f32 	%f205, [%rd51];
	add.f32 	%f206, %f204, %f205;
	ld.global.f32 	%f207, [%rd51+1024];
	add.f32 	%f208, %f206, %f207;
	ld.global.f32 	%f209, [%rd51+2048];
	add.f32 	%f210, %f208, %f209;
	ld.global.f32 	%f211, [%rd51+3072];
	add.f32 	%f212, %f210, %f211;
	ld.global.f32 	%f213, [%rd51+4096];
	add.f32 	%f214, %f212, %f213;
	ld.global.f32 	%f215, [%rd51+5120];
	add.f32 	%f216, %f214, %f215;
	ld.global.f32 	%f217, [%rd51+6144];
	add.f32 	%f218, %f216, %f217;
	ld.global.f32 	%f219, [%rd51+7168];
	add.f32 	%f315, %f218, %f219;
	add.s32 	%r160, %r160, 4096;
	add.s32 	%r158, %r158, 16;
	add.s64 	%rd51, %rd51, 16384;
	setp.ne.s32 	%p27, %r158, 0;
	@%p27 bra 	$L__BB27_9;
$L__BB27_10:
	setp.eq.s32 	%p28, %r6, 0;
	@%p28 bra 	$L__BB27_19;
	and.b32  	%r13, %r5, 7;
	setp.lt.u32 	%p29, %r6, 8;
	@%p29 bra 	$L__BB27_13;
	mul.wide.s32 	%rd45, %r160, 4;
	add.s64 	%rd46, %rd2, %rd45;
	ld.global.f32 	%f221, [%rd46];
	add.f32 	%f222, %f315, %f221;
	ld.global.f32 	%f223, [%rd46+1024];
	add.f32 	%f224, %f222, %f223;
	ld.global.f32 	%f225, [%rd46+2048];
	add.f32 	%f226, %f224, %f225;
	ld.global.f32 	%f227, [%rd46+3072];
	add.f32 	%f228, %f226, %f227;
	ld.global.f32 	%f229, [%rd46+4096];
	add.f32 	%f230, %f228, %f229;
	ld.global.f32 	%f231, [%rd46+5120];
	add.f32 	%f232, %f230, %f231;
	ld.global.f32 	%f233, [%rd46+6144];
	add.f32 	%f234, %f232, %f233;
	ld.global.f32 	%f235, [%rd46+7168];
	add.f32 	%f315, %f234, %f235;
	add.s32 	%r160, %r160, 2048;
$L__BB27_13:
	setp.eq.s32 	%p30, %r13, 0;
	@%p30 bra 	$L__BB27_19;
	and.b32  	%r16, %r5, 3;
	setp.lt.u32 	%p31, %r13, 4;
	@%p31 bra 	$L__BB27_16;
	mul.wide.s32 	%rd47, %r160, 4;
	add.s64 	%rd48, %rd2, %rd47;
	ld.global.f32 	%f237, [%rd48];
	add.f32 	%f238, %f315, %f237;
	ld.global.f32 	%f239, [%rd48+1024];
	add.f32 	%f240, %f238, %f239;
	ld.global.f32 	%f241, [%rd48+2048];
	add.f32 	%f242, %f240, %f241;
	ld.global.f32 	%f243, [%rd48+3072];
	add.f32 	%f315, %f242, %f243;
	add.s32 	%r160, %r160, 1024;
$L__BB27_16:
	setp.eq.s32 	%p32, %r16, 0;
	@%p32 bra 	$L__BB27_19;
	neg.s32 	%r163, %r16;
$L__BB27_18:
	.pragma "nounroll";
	mul.wide.s32 	%rd49, %r160, 4;
	add.s64 	%rd50, %rd2, %rd49;
	ld.global.f32 	%f244, [%rd50];
	add.f32 	%f315, %f315, %f244;
	add.s32 	%r160, %r160, 256;
	add.s32 	%r163, %r163, 1;
	setp.ne.s32 	%p33, %r163, 0;
	@%p33 bra 	$L__BB27_18;
$L__BB27_19:
	setp.lt.u64 	%p34, %rd19, 256;
	@%p34 bra 	$L__BB27_24;
	// begin inline asm
	mov.u32 %r125, %laneid;
	// end inline asm
	mov.b32 	%r127, %f315;
	mov.b32 	%r128, 1;
	mov.b32 	%r149, 31;
	mov.b32 	%r150, -1;
	// begin inline asm
	shfl.sync.down.b32 %r126, %r127, %r128, %r149, %r150;
	// end inline asm
	setp.gt.s32 	%p50, %r125, 30;
	mov.b32 	%f279, %r126;
	add.f32 	%f280, %f315, %f279;
	selp.f32 	%f281, %f315, %f280, %p50;
	mov.b32 	%r132, %f281;
	mov.b32 	%r133, 2;
	// begin inline asm
	shfl.sync.down.b32 %r131, %r132, %r133, %r149, %r150;
	// end inline asm
	setp.gt.s32 	%p51, %r125, 29;
	mov.b32 	%f282, %r131;
	add.f32 	%f283, %f281, %f282;
	selp.f32 	%f284, %f281, %f283, %p51;
	mov.b32 	%r137, %f284;
	mov.b32 	%r138, 4;
	// begin inline asm
	shfl.sync.down.b32 %r136, %r137, %r138, %r149, %r150;
	// end inline asm
	setp.gt.s32 	%p52, %r125, 27;
	mov.b32 	%f285, %r136;
	add.f32 	%f286, %f284, %f285;
	selp.f32 	%f287, %f284, %f286, %p52;
	mov.b32 	%r142, %f287;
	mov.b32 	%r143, 8;
	// begin inline asm
	shfl.sync.down.b32 %r141, %r142, %r143, %r149, %r150;
	// end inline asm
	setp.gt.s32 	%p53, %r125, 23;
	mov.b32 	%f288, %r141;
	add.f32 	%f289, %f287, %f288;
	selp.f32 	%f290, %f287, %f289, %p53;
	mov.b32 	%r147, %f290;
	mov.b32 	%r148, 16;
	// begin inline asm
	shfl.sync.down.b32 %r146, %r147, %r148, %r149, %r150;
	// end inline asm
	setp.gt.s32 	%p54, %r125, 15;
	mov.b32 	%f291, %r146;
	add.f32 	%f16, %f290, %f291;
	selp.f32 	%f327, %f290, %f16, %p54;
	setp.ne.s32 	%p55, %r125, 0;
	@%p55 bra 	$L__BB27_22;
	shr.u32 	%r151, %r2, 3;
	and.b32  	%r152, %r151, 124;
	mov.u32 	%r153, _ZZN3cub18CUB_300001_SM_10006detail6reduce28DeviceReduceSingleTileKernelINS2_10policy_hubIfyN4cuda3std3__44plusIfEEE10Policy1000EN6thrust24THRUST_300001_SM_1000_NS6detail15normal_iteratorINSD_10device_ptrIfEEEEPfyS9_ffNS7_10__identityEEEvT0_T1_T2_T3_T4_T6_E12temp_storage;
	add.s32 	%r154, %r153, %r152;
	st.shared.f32 	[%r154+8], %f16;
$L__BB27_22:
	bar.sync 	0;
	setp.ne.s32 	%p56, %r2, 0;
	@%p56 bra 	$L__BB27_49;
	ld.shared.f32 	%f292, [_ZZN3cub18CUB_300001_SM_10006detail6reduce28DeviceReduceSingleTileKernelINS2_10policy_hubIfyN4cuda3std3__44plusIfEEE10Policy1000EN6thrust24THRUST_300001_SM_1000_NS6detail15normal_iteratorINSD_10device_ptrIfEEEEPfyS9_ffNS7_10__identityEEEvT0_T1_T2_T3_T4_T6_E12temp_storage+12];
	add.f32 	%f293, %f327, %f292;
	ld.shared.f32 	%f294, [_ZZN3cub18CUB_300001_SM_10006detail6reduce28DeviceReduceSingleTileKernelINS2_10policy_hubIfyN4cuda3std3__44plusIfEEE10Policy1000EN6thrust24THRUST_300001_SM_1000_NS6detail15normal_iteratorINSD_10device_ptrIfEEEEPfyS9_ffNS7_10__identityEEEvT0_T1_T2_T3_T4_T6_E12temp_storage+16];
	add.f32 	%f295, %f293, %f294;
	ld.shared.f32 	%f296, [_ZZN3cub18CUB_300001_SM_10006detail6reduce28DeviceReduceSingleTileKernelINS2_10policy_hubIfyN4cuda3std3__44plusIfEEE10Policy1000EN6thrust24THRUST_300001_SM_1000_NS6detail15normal_iteratorINSD_10device_ptrIfEEEEPfyS9_ffNS7_10__identityEEEvT0_T1_T2_T3_T4_T6_E12temp_storage+20];
	add.f32 	%f297, %f295, %f296;
	ld.shared.f32 	%f298, [_ZZN3cub18CUB_300001_SM_10006detail6reduce28DeviceReduceSingleTileKernelINS2_10policy_hubIfyN4cuda3std3__44plusIfEEE10Policy1000EN6thrust24THRUST_300001_SM_1000_NS6detail15normal_iteratorINSD_10device_ptrIfEEEEPfyS9_ffNS7_10__identityEEEvT0_T1_T2_T3_T4_T6_E12temp_storage+24];
	add.f32 	%f299, %f297, %f298;
	ld.shared.f32 	%f300, [_ZZN3cub18CUB_300001_SM_10006detail6reduce28DeviceReduceSingleTileKernelINS2_10policy_hubIfyN4cuda3std3__44plusIfEEE10Policy1000EN6thrust24THRUST_300001_SM_1000_NS6detail15normal_iteratorINSD_10device_ptrIfEEEEPfyS9_ffNS7_10__identityEEEvT0_T1_T2_T3_T4_T6_E12temp_storage+28];
	add.f32 	%f301, %f299, %f300;
	ld.shared.f32 	%f302, [_ZZN3cub18CUB_300001_SM_10006detail6reduce28DeviceReduceSingleTileKernelINS2_10policy_hubIfyN4cuda3std3__44plusIfEEE10Policy1000EN6thrust24THRUST_300001_SM_1000_NS6detail15normal_iteratorINSD_10device_ptrIfEEEEPfyS9_ffNS7_10__identityEEEvT0_T1_T2_T3_T4_T6_E12temp_storage+32];
	add.f32 	%f303, %f301, %f302;
	ld.shared.f32 	%f304, [_ZZN3cub18CUB_300001_SM_10006detail6reduce28DeviceReduceSingleTileKernelINS2_10policy_hubIfyN4cuda3std3__44plusIfEEE10Policy1000EN6thrust24THRUST_300001_SM_1000_NS6detail15normal_iteratorINSD_10device_ptrIfEEEEPfyS9_ffNS7_10__identityEEEvT0_T1_T2_T3_T4_T6_E12temp_storage+36];
	add.f32 	%f327, %f303, %f304;
	bra.uni 	$L__BB27_49;
$L__BB27_24:
	// begin inline asm
	mov.u32 %r87, %laneid;
	// end inline asm
	and.b32  	%r113, %r2, 992;
	add.s32 	%r114, %r113, 32;
	setp.gt.u32 	%p35, %r114, %r1;
	not.b32 	%r115, %r113;
	add.s32 	%r116, %r1, %r115;
	selp.b32 	%r111, %r116, 31, %p35;
	mov.b32 	%r89, %f315;
	mov.b32 	%r90, 1;
	mov.b32 	%r112, -1;
	// begin inline asm
	shfl.sync.down.b32 %r88, %r89, %r90, %r111, %r112;
	// end inline asm
	setp.lt.s32 	%p36, %r87, %r111;
	mov.b32 	%f245, %r88;
	add.f32 	%f246, %f315, %f245;
	selp.f32 	%f247, %f246, %f315, %p36;
	mov.b32 	%r94, %f247;
	mov.b32 	%r95, 2;
	// begin inline asm
	shfl.sync.down.b32 %r93, %r94, %r95, %r111, %r112;
	// end inline asm
	add.s32 	%r117, %r87, 2;
	setp.gt.s32 	%p37, %r117, %r111;
	mov.b32 	%f248, %r93;
	add.f32 	%f249, %f247, %f248;
	selp.f32 	%f250, %f247, %f249, %p37;
	mov.b32 	%r99, %f250;
	mov.b32 	%r100, 4;
	// begin inline asm
	shfl.sync.down.b32 %r98, %r99, %r100, %r111, %r112;
	// end inline asm
	add.s32 	%r118, %r87, 4;
	setp.gt.s32 	%p38, %r118, %r111;
	mov.b32 	%f251, %r98;
	add.f32 	%f252, %f250, %f251;
	selp.f32 	%f253, %f250, %f252, %p38;
	mov.b32 	%r104, %f253;
	mov.b32 	%r105, 8;
	// begin inline asm
	shfl.sync.down.b32 %r103, %r104, %r105, %r111, %r112;
	// end inline asm
	add.s32 	%r119, %r87, 8;
	setp.gt.s32 	%p39, %r119, %r111;
	mov.b32 	%f254, %r103;
	add.f32 	%f255, %f253, %f254;
	selp.f32 	%f256, %f253, %f255, %p39;
	mov.b32 	%r109, %f256;
	mov.b32 	%r110, 16;
	// begin inline asm
	shfl.sync.down.b32 %r108, %r109, %r110, %r111, %r112;
	// end inline asm
	add.s32 	%r120, %r87, 16;
	setp.gt.s32 	%p40, %r120, %r111;
	mov.b32 	%f257, %r108;
	add.f32 	%f258, %f256, %f257;
	selp.f32 	%f327, %f256, %f258, %p40;
	setp.ne.s32 	%p41, %r87, 0;
	@%p41 bra 	$L__BB27_26;
	shr.u32 	%r121, %r2, 3;
	and.b32  	%r122, %r121, 124;
	mov.u32 	%r123, _ZZN3cub18CUB_300001_SM_10006detail6reduce28DeviceReduceSingleTileKernelINS2_10policy_hubIfyN4cuda3std3__44plusIfEEE10Policy1000EN6thrust24THRUST_300001_SM_1000_NS6detail15normal_iteratorINSD_10device_ptrIfEEEEPfyS9_ffNS7_10__identityEEEvT0_T1_T2_T3_T4_T6_E12temp_storage;
	add.s32 	%r124, %r123, %r122;
	st.shared.f32 	[%r124+8], %f327;
$L__BB27_26:
	bar.sync 	0;
	setp.ne.s32 	%p42, %r2, 0;
	@%p42 bra 	$L__BB27_49;
	setp.gt.u64 	%p43, %rd19, 32;
	ld.shared.f32 	%f259, [_ZZN3cub18CUB_300001_SM_10006detail6reduce28DeviceReduceSingleTileKernelINS2_10policy_hubIfyN4cuda3std3__44plusIfEEE10Policy1000EN6thrust24THRUST_300001_SM_1000_NS6detail15normal_iteratorINSD_10device_ptrIfEEEEPfyS9_ffNS7_10__identityEEEvT0_T1_T2_T3_T4_T6_E12temp_storage+12];
	add.f32 	%f260, %f327, %f259;
	selp.f32 	%f261, %f260, %f327, %p43;
	setp.gt.u64 	%p44, %rd19, 64;
	ld.shared.f32 	%f262, [_ZZN3cub18CUB_300001_SM_10006detail6reduce28DeviceReduceSingleTileKernelINS2_10policy_hubIfyN4cuda3std3__44plusIfEEE10Policy1000EN6thrust24THRUST_300001_SM_1000_NS6detail15normal_iteratorINSD_10device_ptrIfEEEEPfyS9_ffNS7_10__identityEEEvT0_T1_T2_T3_T4_T6_E12temp_storage+16];
	add.f32 	%f263, %f262, %f261;
	selp.f32 	%f264, %f263, %f261, %p44;
	setp.gt.u64 	%p45, %rd19, 96;
	ld.shared.f32 	%f265, [_ZZN3cub18CUB_300001_SM_10006detail6reduce28DeviceReduceSingleTileKernelINS2_10policy_hubIfyN4cuda3std3__44plusIfEEE10Policy1000EN6thrust24THRUST_300001_SM_1000_NS6detail15normal_iteratorINSD_10device_ptrIfEEEEPfyS9_ffNS7_10__identityEEEvT0_T1_T2_T3_T4_T6_E12temp_storage+20];
	add.f32 	%f266, %f265, %f264;
	selp.f32 	%f267, %f266, %f264, %p45;
	setp.gt.u64 	%p46, %rd19, 128;
	ld.shared.f32 	%f268, [_ZZN3cub18CUB_300001_SM_10006detail6reduce28DeviceReduceSingleTileKernelINS2_10policy_hubIfyN4cuda3std3__44plusIfEEE10Policy1000EN6thrust24THRUST_300001_SM_1000_NS6detail15normal_iteratorINSD_10device_ptrIfEEEEPfyS9_ffNS7_10__identityEEEvT0_T1_T2_T3_T4_T6_E12temp_storage+24];
	add.f32 	%f269, %f268, %f267;
	selp.f32 	%f270, %f269, %f267, %p46;
	setp.gt.u64 	%p47, %rd19, 160;
	ld.shared.f32 	%f271, [_ZZN3cub18CUB_300001_SM_10006detail6reduce28DeviceReduceSingleTileKernelINS2_10policy_hubIfyN4cuda3std3__44plusIfEEE10Policy1000EN6thrust24THRUST_300001_SM_1000_NS6detail15normal_iteratorINSD_10device_ptrIfEEEEPfyS9_ffNS7_10__identityEEEvT0_T1_T2_T3_T4_T6_E12temp_storage+28];
	add.f32 	%f272, %f271, %f270;
	selp.f32 	%f273, %f272, %f270, %p47;
	setp.gt.u64 	%p48, %rd19, 192;
	ld.shared.f32 	%f274, [_ZZN3cub18CUB_300001_SM_10006detail6reduce28DeviceReduceSingleTileKernelINS2_10policy_hubIfyN4cuda3std3__44plusIfEEE10Policy1000EN6thrust24THRUST_300001_SM_1000_NS6detail15normal_iteratorINSD_10device_ptrIfEEEEPfyS9_ffNS7_10__identityEEEvT0_T1_T2_T3_T4_T6_E12temp_storage+32];
	add.f32 	%f275, %f274, %f273;
	selp.f32 	%f276, %f275, %f273, %p48;
	setp.gt.u64 	%p49, %rd19, 224;
	ld.shared.f32 	%f277, [_ZZN3cub18CUB_300001_SM_10006detail6reduce28DeviceReduceSingleTileKernelINS2_10policy_hubIfyN4cuda3std3__44plusIfEEE10Policy1000EN6thrust24THRUST_300001_SM_1000_NS6detail15normal_iteratorINSD_10device_ptrIfEEEEPfyS9_ffNS7_10__identityEEEvT0_T1_T2_T3_T4_T6_E12temp_storage+36];
	add.f32 	%f278, %f277, %f276;
	selp.f32 	%f327, %f278, %f276, %p49;
	bra.uni 	$L__BB27_49;
$L__BB27_28:
	mov.u32 	%r24, %tid.x;
	cvt.u64.u32 	%rd6, %r24;
	mul.wide.u32 	%rd22, %r24, 4;
	add.s64 	%rd7, %rd2, %rd22;
	ld.global.f32 	%f43, [%rd7];
	ld.global.f32 	%f44, [%rd7+1024];
	ld.global.f32 	%f45, [%rd7+2048];
	ld.global.f32 	%f46, [%rd7+3072];
	ld.global.f32 	%f47, [%rd7+4096];
	ld.global.f32 	%f48, [%rd7+5120];
	ld.global.f32 	%f49, [%rd7+6144];
	ld.global.f32 	%f50, [%rd7+7168];
	ld.global.f32 	%f51, [%rd7+8192];
	ld.global.f32 	%f52, [%rd7+9216];
	ld.global.f32 	%f53, [%rd7+10240];
	ld.global.f32 	%f54, [%rd7+11264];
	ld.global.f32 	%f55, [%rd7+12288];
	ld.global.f32 	%f56, [%rd7+13312];
	ld.global.f32 	%f57, [%rd7+14336];
	ld.global.f32 	%f58, [%rd7+15360];
	add.f32 	%f59, %f43, %f44;
	add.f32 	%f60, %f45, %f46;
	add.f32 	%f61, %f47, %f48;
	add.f32 	%f62, %f49, %f50;
	add.f32 	%f63, %f51, %f52;
	add.f32 	%f64, %f53, %f54;
	add.f32 	%f65, %f55, %f56;
	add.f32 	%f66, %f57, %f58;
	add.f32 	%f67, %f59, %f60;
	add.f32 	%f68, %f61, %f62;
	add.f32 	%f69, %f63, %f64;
	add.f32 	%f70, %f65, %f66;
	add.f32 	%f71, %f67, %f68;
	add.f32 	%f72, %f69, %f70;
	add.f32 	%f326, %f71, %f72;
	add.s64 	%rd8, %rd19, -4096;
	setp.lt.u64 	%p3, %rd8, 4096;
	mov.b64 	%rd53, 4096;
	@%p3 bra 	$L__BB27_32;
	mov.b64 	%rd53, 4096;
$L__BB27_30:
	shl.b64 	%rd24, %rd53, 2;
	add.s64 	%rd25, %rd7, %rd24;
	ld.global.f32 	%f73, [%rd25];
	ld.global.f32 	%f74, [%rd25+1024];
	ld.global.f32 	%f75, [%rd25+2048];
	ld.global.f32 	%f76, [%rd25+3072];
	ld.global.f32 	%f77, [%rd25+4096];
	ld.global.f32 	%f78, [%rd25+5120];
	ld.global.f32 	%f79, [%rd25+6144];
	ld.global.f32 	%f80, [%rd25+7168];
	ld.global.f32 	%f81, [%rd25+8192];
	ld.global.f32 	%f82, [%rd25+9216];
	ld.global.f32 	%f83, [%rd25+10240];
	ld.global.f32 	%f84, [%rd25+11264];
	ld.global.f32 	%f85, [%rd25+12288];
	ld.global.f32 	%f86, [%rd25+13312];
	ld.global.f32 	%f87, [%rd25+14336];
	ld.global.f32 	%f88, [%rd25+15360];
	add.f32 	%f89, %f326, %f73;
	add.f32 	%f90, %f74, %f75;
	add.f32 	%f91, %f76, %f77;
	add.f32 	%f92, %f78, %f79;
	add.f32 	%f93, %f80, %f81;
	add.f32 	%f94, %f82, %f83;
	add.f32 	%f95, %f84, %f85;
	add.f32 	%f96, %f86, %f87;
	add.f32 	%f97, %f89, %f90;
	add.f32 	%f98, %f91, %f92;
	add.f32 	%f99, %f93, %f94;
	add.f32 	%f100, %f95, %f96;
	add.f32 	%f101, %f97, %f98;
	add.f32 	%f102, %f99, %f100;
	add.f32 	%f103, %f101, %f102;
	add.f32 	%f326, %f103, %f88;
	sub.s64 	%rd26, %rd19, %rd53;
	setp.lt.u64 	%p4, %rd26, 4096;
	@%p4 bra 	$L__BB27_45;
	add.s64 	%rd53, %rd53, 4096;
	setp.le.u64 	%p5, %rd53, %rd8;
	@%p5 bra 	$L__BB27_30;
$L__BB27_32:
	setp.le.u64 	%p6, %rd19, %rd53;
	cvt.u32.u64 	%r42, %rd53;
	cvt.u32.u64 	%r43, %rd19;
	sub.s32 	%r44, %r43, %r42;
	setp.ge.s32 	%p7, %r24, %r44;
	or.pred  	%p8, %p6, %p7;
	@%p8 bra 	$L__BB27_45;
	not.b32 	%r47, %r24;
	add.s32 	%r48, %r47, %r43;
	sub.s32 	%r50, %r48, %r42;
	shr.u32 	%r51, %r50, 8;
	add.s32 	%r25, %r51, 1;
	and.b32  	%r26, %r25, 15;
	setp.lt.u32 	%p9, %r50, 3840;
	mov.u32 	%r167, %r24;
	@%p9 bra 	$L__BB27_36;
	and.b32  	%r52, %r25, 33554416;
	neg.s32 	%r165, %r52;
	add.s64 	%rd27, %rd53, %rd6;
	shl.b64 	%rd28, %rd27, 2;
	add.s64 	%rd29, %rd28, %rd2;
	add.s64 	%rd54, %rd29, 8192;
	mov.u32 	%r167, %r24;
$L__BB27_35:
	.pragma "nounroll";
	ld.global.f32 	%f105, [%rd54+-8192];
	add.f32 	%f106, %f326, %f105;
	ld.global.f32 	%f107, [%rd54+-7168];
	add.f32 	%f108, %f106, %f107;
	ld.global.f32 	%f109, [%rd54+-6144];
	add.f32 	%f110, %f108, %f109;
	ld.global.f32 	%f111, [%rd54+-5120];
	add.f32 	%f112, %f110, %f111;
	ld.global.f32 	%f113, [%rd54+-4096];
	add.f32 	%f114, %f112, %f113;
	ld.global.f32 	%f115, [%rd54+-3072];
	add.f32 	%f116, %f114, %f115;
	ld.global.f32 	%f117, [%rd54+-2048];
	add.f32 	%f118, %f116, %f117;
	ld.global.f32 	%f119, [%rd54+-1024];
	add.f32 	%f120, %f118, %f119;
	ld.global.f32 	%f121, [%rd54];
	add.f32 	%f122, %f120, %f121;
	ld.global.f32 	%f123, [%rd54+1024];
	add.f32 	%f124, %f122, %f123;
	ld.global.f32 	%f125, [%rd54+2048];
	add.f32 	%f126, %f124, %f125;
	ld.global.f32 	%f127, [%rd54+3072];
	add.f32 	%f128, %f126, %f127;
	ld.global.f32 	%f129, [%rd54+4096];
	add.f32 	%f130, %f128, %f129;
	ld.global.f32 	%f131, [%rd54+5120];
	add.f32 	%f132, %f130, %f131;
	ld.global.f32 	%f133, [%rd54+6144];
	add.f32 	%f134, %f132, %f133;
	ld.global.f32 	%f135, [%rd54+7168];
	add.f32 	%f326, %f134, %f135;
	add.s32 	%r167, %r167, 4096;
	add.s32 	%r165, %r165, 16;
	add.s64 	%rd54, %rd54, 16384;
	setp.ne.s32 	%p10, %r165, 0;
	@%p10 bra 	$L__BB27_35;
$L__BB27_36:
	setp.eq.s32 	%p11, %r26, 0;
	@%p11 bra 	$L__BB27_45;
	and.b32  	%r33, %r25, 7;
	setp.lt.u32 	%p12, %r26, 8;
	@%p12 bra 	$L__BB27_39;
	cvt.u64.u32 	%rd30, %r167;
	add.s64 	%rd31, %rd53, %rd30;
	shl.b64 	%rd32, %rd31, 2;
	add.s64 	%rd33, %rd2, %rd32;
	ld.global.f32 	%f137, [%rd33];
	add.f32 	%f138, %f326, %f137;
	ld.global.f32 	%f139, [%rd33+1024];
	add.f32 	%f140, %f138, %f139;
	ld.global.f32 	%f141, [%rd33+2048];
	add.f32 	%f142, %f140, %f141;
	ld.global.f32 	%f143, [%rd33+3072];
	add.f32 	%f144, %f142, %f143;
	ld.global.f32 	%f145, [%rd33+4096];
	add.f32 	%f146, %f144, %f145;
	ld.global.f32 	%f147, [%rd33+5120];
	add.f32 	%f148, %f146, %f147;
	ld.global.f32 	%f149, [%rd33+6144];
	add.f32 	%f150, %f148, %f149;
	ld.global.f32 	%f151, [%rd33+7168];
	add.f32 	%f326, %f150, %f151;
	add.s32 	%r167, %r167, 2048;
$L__BB27_39:
	setp.eq.s32 	%p13, %r33, 0;
	@%p13 bra 	$L__BB27_45;
	and.b32  	%r36, %r25, 3;
	setp.lt.u32 	%p14, %r33, 4;
	@%p14 bra 	$L__BB27_42;
	cvt.u64.u32 	%rd34, %r167;
	add.s64 	%rd35, %rd53, %rd34;
	shl.b64 	%rd36, %rd35, 2;
	add.s64 	%rd37, %rd2, %rd36;
	ld.global.f32 	%f153, [%rd37];
	add.f32 	%f154, %f326, %f153;
	ld.global.f32 	%f155, [%rd37+1024];
	add.f32 	%f156, %f154, %f155;
	ld.global.f32 	%f157, [%rd37+2048];
	add.f32 	%f158, %f156, %f157;
	ld.global.f32 	%f159, [%rd37+3072];
	add.f32 	%f326, %f158, %f159;
	add.s32 	%r167, %r167, 1024;
$L__BB27_42:
	setp.eq.s32 	%p15, %r36, 0;
	@%p15 bra 	$L__BB27_45;
	cvt.u64.u32 	%rd38, %r167;
	add.s64 	%rd39, %rd53, %rd38;
	shl.b64 	%rd40, %rd39, 2;
	add.s64 	%rd55, %rd2, %rd40;
	neg.s32 	%r170, %r36;
$L__BB27_44:
	.pragma "nounroll";
	ld.global.f32 	%f160, [%rd55];
	add.f32 	%f326, %f326, %f160;
	add.s64 	%rd55, %rd55, 1024;
	add.s32 	%r170, %r170, 1;
	setp.ne.s32 	%p16, %r170, 0;
	@%p16 bra 	$L__BB27_44;
$L__BB27_45:
	// begin inline asm
	mov.u32 %r53, %laneid;
	// end inline asm
	mov.b32 	%r55, %f326;
	mov.b32 	%r56, 1;
	mov.b32 	%r77, 31;
	mov.b32 	%r78, -1;
	// begin inline asm
	shfl.sync.down.b32 %r54, %r55, %r56, %r77, %r78;
	// end inline asm
	setp.gt.s32 	%p17, %r53, 30;
	mov.b32 	%f161, %r54;
	add.f32 	%f162, %f326, %f161;
	selp.f32 	%f163, %f326, %f162, %p17;
	mov.b32 	%r60, %f163;
	mov.b32 	%r61, 2;
	// begin inline asm
	shfl.sync.down.b32 %r59, %r60, %r61, %r77, %r78;
	// end inline asm
	setp.gt.s32 	%p18, %r53, 29;
	mov.b32 	%f164, %r59;
	add.f32 	%f165, %f163, %f164;
	selp.f32 	%f166, %f163, %f165, %p18;
	mov.b32 	%r65, %f166;
	mov.b32 	%r66, 4;
	// begin inline asm
	shfl.sync.down.b32 %r64, %r65, %r66, %r77, %r78;
	// end inline asm
	setp.gt.s32 	%p19, %r53, 27;
	mov.b32 	%f167, %r64;
	add.f32 	%f168, %f166, %f167;
	selp.f32 	%f169, %f166, %f168, %p19;
	mov.b32 	%r70, %f169;
	mov.b32 	%r71, 8;
	// begin inline asm
	shfl.sync.down.b32 %r69, %r70, %r71, %r77, %r78;
	// end inline asm
	setp.gt.s32 	%p20, %r53, 23;
	mov.b32 	%f170, %r69;
	add.f32 	%f171, %f169, %f170;
	selp.f32 	%f172, %f169, %f171, %p20;
	mov.b32 	%r75, %f172;
	mov.b32 	%r76, 16;
	// begin inline asm
	shfl.sync.down.b32 %r74, %r75, %r76, %r77, %r78;
	// end inline asm
	setp.gt.s32 	%p21, %r53, 15;
	mov.b32 	%f173, %r74;
	add.f32 	%f38, %f172, %f173;
	selp.f32 	%f327, %f172, %f38, %p21;
	setp.ne.s32 	%p22, %r53, 0;
	@%p22 bra 	$L__BB27_47;
	shr.u32 	%r79, %r24, 3;
	and.b32  	%r80, %r79, 124;
	mov.u32 	%r81, _ZZN3cub18CUB_300001_SM_10006detail6reduce28DeviceReduceSingleTileKernelINS2_10policy_hubIfyN4cuda3std3__44plusIfEEE10Policy1000EN6thrust24THRUST_300001_SM_1000_NS6detail15normal_iteratorINSD_10device_ptrIfEEEEPfyS9_ffNS7_10__identityEEEvT0_T1_T2_T3_T4_T6_E12temp_storage;
	add.s32 	%r82, %r81, %r80;
	st.shared.f32 	[%r82+8], %f38;
$L__BB27_47:
	bar.sync 	0;
	setp.ne.s32 	%p23, %r24, 0;
	@%p23 bra 	$L__BB27_49;
	ld.shared.f32 	%f174, [_ZZN3cub18CUB_300001_SM_10006detail6reduce28DeviceReduceSingleTileKernelINS2_10policy_hubIfyN4cuda3std3__44plusIfEEE10Policy1000EN6thrust24THRUST_300001_SM_1000_NS6detail15normal_iteratorINSD_10device_ptrIfEEEEPfyS9_ffNS7_10__identityEEEvT0_T1_T2_T3_T4_T6_E12temp_storage+12];
	add.f32 	%f175, %f327, %f174;
	ld.shared.f32 	%f176, [_ZZN3cub18CUB_300001_SM_10006detail6reduce28DeviceReduceSingleTileKernelINS2_10policy_hubIfyN4cuda3std3__44plusIfEEE10Policy1000EN6thrust24THRUST_300001_SM_1000_NS6detail15normal_iteratorINSD_10device_ptrIfEEEEPfyS9_ffNS7_10__identityEEEvT0_T1_T2_T3_T4_T6_E12temp_storage+16];
	add.f32 	%f177, %f175, %f176;
	ld.shared.f32 	%f178, [_ZZN3cub18CUB_300001_SM_10006detail6reduce28DeviceReduceSingleTileKernelINS2_10policy_hubIfyN4cuda3std3__44plusIfEEE10Policy1000EN6thrust24THRUST_300001_SM_1000_NS6detail15normal_iteratorINSD_10device_ptrIfEEEEPfyS9_ffNS7_10__identityEEEvT0_T1_T2_T3_T4_T6_E12temp_storage+20];
	add.f32 	%f179, %f177, %f178;
	ld.shared.f32 	%f180, [_ZZN3cub18CUB_300001_SM_10006detail6reduce28DeviceReduceSingleTileKernelINS2_10policy_hubIfyN4cuda3std3__44plusIfEEE10Policy1000EN6thrust24THRUST_300001_SM_1000_NS6detail15normal_iteratorINSD_10device_ptrIfEEEEPfyS9_ffNS7_10__identityEEEvT0_T1_T2_T3_T4_T6_E12temp_storage+24];
	add.f32 	%f181, %f179, %f180;
	ld.shared.f32 	%f182, [_ZZN3cub18CUB_300001_SM_10006detail6reduce28DeviceReduceSingleTileKernelINS2_10policy_hubIfyN4cuda3std3__44plusIfEEE10Policy1000EN6thrust24THRUST_300001_SM_1000_NS6detail15normal_iteratorINSD_10device_ptrIfEEEEPfyS9_ffNS7_10__identityEEEvT0_T1_T2_T3_T4_T6_E12temp_storage+28];
	add.f32 	%f183, %f181, %f182;
	ld.shared.f32 	%f184, [_ZZN3cub18CUB_300001_SM_10006detail6reduce28DeviceReduceSingleTileKernelINS2_10policy_hubIfyN4cuda3std3__44plusIfEEE10Policy1000EN6thrust24THRUST_300001_SM_1000_NS6detail15normal_iteratorINSD_10device_ptrIfEEEEPfyS9_ffNS7_10__identityEEEvT0_T1_T2_T3_T4_T6_E12temp_storage+32];
	add.f32 	%f185, %f183, %f184;
	ld.shared.f32 	%f186, [_ZZN3cub18CUB_300001_SM_10006detail6reduce28DeviceReduceSingleTileKernelINS2_10policy_hubIfyN4cuda3std3__44plusIfEEE10Policy1000EN6thrust24THRUST_300001_SM_1000_NS6detail15normal_iteratorINSD_10device_ptrIfEEEEPfyS9_ffNS7_10__identityEEEvT0_T1_T2_T3_T4_T6_E12temp_storage+36];
	add.f32 	%f327, %f185, %f186;
$L__BB27_49:
	mov.u32 	%r155, %tid.x;
	setp.ne.s32 	%p57, %r155, 0;
	@%p57 bra 	$L__BB27_51;
	add.f32 	%f305, %f42, %f327;
	st.global.f32 	[%rd1], %f305;
$L__BB27_51:
	ret;

}
	// .globl	_ZN3cub18CUB_300001_SM_10006detail6reduce18DeviceReduceKernelINS2_10policy_hubIfyN4cuda3std3__44plusIfEEE10Policy1000EN6thrust24THRUST_300001_SM_1000_NS6detail15normal_iteratorINSD_10device_ptrIfEEEEyS9_fNS7_10__identityEEEvT0_PT3_T1_NS0_13GridEvenShareISN_EET2_T4_
.visible .entry _ZN3cub18CUB_300001_SM_10006detail6reduce18DeviceReduceKernelINS2_10policy_hubIfyN4cuda3std3__44plusIfEEE10Policy1000EN6thrust24THRUST_300001_SM_1000_NS6detail15normal_iteratorINSD_10device_ptrIfEEEEyS9_fNS7_10__identityEEEvT0_PT3_T1_NS0_13GridEvenShareISN_EET2_T4_(
	.param .align 8 .b8 _ZN3cub18CUB_300001_SM_10006detail6reduce18DeviceReduceKernelINS2_10policy_hubIfyN4cuda3std3__44plusIfEEE10Policy1000EN6thrust24THRUST_300001_SM_1000_NS6detail15normal_iteratorINSD_10device_ptrIfEEEEyS9_fNS7_10__identityEEEvT0_PT3_T1_NS0_13GridEvenShareISN_EET2_T4__param_0[8],
	.param .u64 .ptr .align 1 _ZN3cub18CUB_300001_SM_10006detail6reduce18DeviceReduceKernelINS2_10policy_hubIfyN4cuda3std3__44plusIfEEE10Policy1000EN6thrust24THRUST_300001_SM_1000_NS6detail15normal_iteratorINSD_10device_ptrIfEEEEyS9_fNS7_10__identityEEEvT0_PT3_T1_NS0_13GridEvenShareISN_EET2_T4__param_1,
	.param .u64 _ZN3cub18CUB_300001_SM_10006detail6reduce18DeviceReduceKernelINS2_10policy_hubIfyN4cuda3std3__44plusIfEEE10Policy1000EN6thrust24THRUST_300001_SM_1000_NS6detail15normal_iteratorINSD_10device_ptrIfEEEEyS9_fNS7_10__identityEEEvT0_PT3_T1_NS0_13GridEvenShareISN_EET2_T4__param_2,
	.param .align 8 .b8 _ZN3cub18CUB_300001_SM_10006detail6reduce18DeviceReduceKernelINS2_10policy_hubIfyN4cuda3std3__44plusIfEEE10Policy1000EN6thrust24THRUST_300001_SM_1000_NS6detail15normal_iteratorINSD_10device_ptrIfEEEEyS9_fNS7_10__identityEEEvT0_PT3_T1_NS0_13GridEvenShareISN_EET2_T4__param_3[72],
	.param .align 1 .b8 _ZN3cub18CUB_300001_SM_10006detail6reduce18DeviceReduceKernelINS2_10policy_hubIfyN4cuda3std3__44plusIfEEE10Policy1000EN6thrust24THRUST_300001_SM_1000_NS6detail15normal_iteratorINSD_10device_ptrIfEEEEyS9_fNS7_10__identityEEEvT0_PT3_T1_NS0_13GridEvenShareISN_EET2_T4__param_4[1],
	.param .align 1 .b8 _ZN3cub18CUB_300001_SM_10006detail6reduce18DeviceReduceKernelINS2_10policy_hubIfyN4cuda3std3__44plusIfEEE10Policy1000EN6thrust24THRUST_300001_SM_1000_NS6detail15normal_iteratorINSD_10device_ptrIfEEEEyS9_fNS7_10__identityEEEvT0_PT3_T1_NS0_13GridEvenShareISN_EET2_T4__param_5[1]
)
.maxntid 256
{
	.reg .pred 	%p<57>;
	.reg .b16 	%rs<4>;
	.reg .b32 	%r<206>;
	.reg .b32 	%f<324>;
	.reg .b64 	%rd<78>;
	// demoted variable
	.shared .align 4 .b8 _ZZN3cub18CUB_300001_SM_10006detail6reduce18DeviceReduceKernelINS2_10policy_hubIfyN4cuda3std3__44plusIfEEE10Policy1000EN6thrust24THRUST_300001_SM_1000_NS6detail15normal_iteratorINSD_10device_ptrIfEEEEyS9_fNS7_10__identityEEEvT0_PT3_T1_NS0_13GridEvenShareISN_EET2_T4_E12temp_storage[44];
	ld.param.u64 	%rd1, [_ZN3cub18CUB_300001_SM_10006detail6reduce18DeviceReduceKernelINS2_10policy_hubIfyN4cuda3std3__44plusIfEEE10Policy1000EN6thrust24THRUST_300001_SM_1000_NS6detail15normal_iteratorINSD_10device_ptrIfEEEEyS9_fNS7_10__identityEEEvT0_PT3_T1_NS0_13GridEvenShareISN_EET2_T4__param_3+32];
	ld.param.u32 	%r1, [_ZN3cub18CUB_300001_SM_10006detail6reduce18DeviceReduceKernelINS2_10policy_hubIfyN4cuda3std3__44plusIfEEE10Policy1000EN6thrust24THRUST_300001_SM_1000_NS6detail15normal_iteratorINSD_10device_ptrIfEEEEyS9_fNS7_10__identityEEEvT0_PT3_T1_NS0_13GridEvenShareISN_EET2_T4__param_3+40];
	ld.param.u64 	%rd25, [_ZN3cub18CUB_300001_SM_10006detail6reduce18DeviceReduceKernelINS2_10policy_hubIfyN4cuda3std3__44plusIfEEE10Policy1000EN6thrust24THRUST_300001_SM_1000_NS6detail15normal_iteratorINSD_10device_ptrIfEEEEyS9_fNS7_10__identityEEEvT0_PT3_T1_NS0_13GridEvenShareISN_EET2_T4__param_0];
	cvta.to.global.u64 	%rd2, %rd25;
	mov.u32 	%r2, %ctaid.x;
	shl.b32 	%r50, %r1, 12;
	cvt.s64.s32 	%rd3, %r50;
	shl.b32 	%r51, %r2, 12;
	cvt.u64.u32 	%rd4, %r51;
	sub.s64 	%rd5, %rd1, %rd4;
	setp.gt.u64 	%p1, %rd5, 4095;
	@%p1 bra 	$L__BB28_25;
	cvt.u32.u64 	%r112, %rd4;
	cvt.u32.u64 	%r3, %rd1;
	sub.s32 	%r4, %r3, %r112;
	mov.u32 	%r5, %tid.x;
	setp.ge.s32 	%p23, %r5, %r4;
	mov.f32 	%f312, 0f00000000;
	mov.u32 	%r193, %r5;
	@%p23 bra 	$L__BB28_3;
	add.s32 	%r114, %r112, %r5;
	mul.wide.u32 	%rd51, %r114, 4;
	add.s64 	%rd52, %rd2, %rd51;
	ld.global.f32 	%f312, [%rd52];
	add.s32 	%r193, %r5, 256;
$L__BB28_3:
	setp.ge.s32 	%p24, %r193, %r4;
	@%p24 bra 	$L__BB28_16;
	not.b32 	%r116, %r193;
	add.s32 	%r117, %r116, %r3;
	sub.s32 	%r118, %r117, %r112;
	shr.u32 	%r119, %r118, 8;
	add.s32 	%r8, %r119, 1;
	and.b32  	%r9, %r8, 15;
	setp.lt.u32 	%p25, %r118, 3840;
	@%p25 bra 	$L__BB28_7;
	and.b32  	%r120, %r8, 33554416;
	neg.s32 	%r191, %r120;
	mul.wide.u32 	%rd53, %r2, 16384;
	mul.wide.u32 	%rd54, %r193, 4;
	or.b64  	%rd55, %rd53, %rd54;
	add.s64 	%rd56, %rd55, %rd2;
	add.s64 	%rd72, %rd56, 8192;
$L__BB28_6:
	.pragma "nounroll";
	ld.global.f32 	%f187, [%rd72+-8192];
	add.f32 	%f188, %f312, %f187;
	ld.global.f32 	%f189, [%rd72+-7168];
	add.f32 	%f190, %f188, %f189;
	ld.global.f32 	%f191, [%rd72+-6144];
	add.f32 	%f192, %f190, %f191;
	ld.global.f32 	%f193, [%rd72+-5120];
	add.f32 	%f194, %f192, %f193;
	ld.global.f32 	%f195, [%rd72+-4096];
	add.f32 	%f196, %f194, %f195;
	ld.global.f32 	%f197, [%rd72+-3072];
	add.f32 	%f198, %f196, %f197;
	ld.global.f32 	%f199, [%rd72+-2048];
	add.f32 	%f200, %f198, %f199;
	ld.global.f32 	%f201, [%rd72+-1024];
	add.f32 	%f202, %f200, %f201;
	ld.global.f32 	%f203, [%rd72];
	add.f32 	%f204, %f202, %f203;
	ld.global.f32 	%f205, [%rd72+1024];
	add.f32 	%f206, %f204, %f205;
	ld.global.f32 	%f207, [%rd72+2048];
	add.f32 	%f208, %f206, %f207;
	ld.global.f32 	%f209, [%rd72+3072];
	add.f32 	%f210, %f208, %f209;
	ld.global.f32 	%f211, [%rd72+4096];
	add.f32 	%f212, %f210, %f211;
	ld.global.f32 	%f213, [%rd72+5120];
	add.f32 	%f214, %f212, %f213;
	ld.global.f32 	%f215, [%rd72+6144];
	add.f32 	%f216, %f214, %f215;
	ld.global.f32 	%f217, [%rd72+7168];
	add.f32 	%f312, %f216, %f217;
	add.s32 	%r193, %r193, 4096;
	add.s32 	%r191, %r191, 16;
	add.s64 	%rd72, %rd72, 16384;
	setp.ne.s32 	%p26, %r191, 0;
	@%p26 bra 	$L__BB28_6;
$L__BB28_7:
	setp.eq.s32 	%p27, %r9, 0;
	@%p27 bra 	$L__BB28_16;
	and.b32  	%r16, %r8, 7;
	setp.lt.u32 	%p28, %r9, 8;
	@%p28 bra 	$L__BB28_10;
	cvt.s64.s32 	%rd57, %r193;
	add.s64 	%rd58, %rd57, %rd4;
	shl.b64 	%rd59, %rd58, 2;
	add.s64 	%rd60, %rd2, %rd59;
	ld.global.f32 	%f219, [%rd60];
	add.f32 	%f220, %f312, %f219;
	ld.global.f32 	%f221, [%rd60+1024];
	add.f32 	%f222, %f220, %f221;
	ld.global.f32 	%f223, [%rd60+2048];
	add.f32 	%f224, %f222, %f223;
	ld.global.f32 	%f225, [%rd60+3072];
	add.f32 	%f226, %f224, %f225;
	ld.global.f32 	%f227, [%rd60+4096];
	add.f32 	%f228, %f226, %f227;
	ld.global.f32 	%f229, [%rd60+5120];
	add.f32 	%f230, %f228, %f229;
	ld.global.f32 	%f231, [%rd60+6144];
	add.f32 	%f232, %f230, %f231;
	ld.global.f32 	%f233, [%rd60+7168];
	add.f32 	%f312, %f232, %f233;
	add.s32 	%r193, %r193, 2048;
$L__BB28_10:
	setp.eq.s32 	%p29, %r16, 0;
	@%p29 bra 	$L__BB28_16;
	and.b32  	%r19, %r8, 3;
	setp.lt.u32 	%p30, %r16, 4;
	@%p30 bra 	$L__BB28_13;
	cvt.s64.s32 	%rd61, %r193;
	add.s64 	%rd62, %rd61, %rd4;
	shl.b64 	%rd63, %rd62, 2;
	add.s64 	%rd64, %rd2, %rd63;
	ld.global.f32 	%f235, [%rd64];
	add.f32 	%f236, %f312, %f235;
	ld.global.f32 	%f237, [%rd64+1024];
	add.f32 	%f238, %f236, %f237;
	ld.global.f32 	%f239, [%rd64+2048];
	add.f32 	%f240, %f238, %f239;
	ld.global.f32 	%f241, [%rd64+3072];
	add.f32 	%f312, %f240, %f241;
	add.s32 	%r193, %r193, 1024;
$L__BB28_13:
	setp.eq.s32 	%p31, %r19, 0;
	@%p31 bra 	$L__BB28_16;
	mul.wide.u32 	%rd65, %r2, 16384;
	add.s64 	%rd9, %rd2, %rd65;
	neg.s32 	%r196, %r19;
$L__BB28_15:
	.pragma "nounroll";
	mul.wide.s32 	%rd66, %r193, 4;
	add.s64 	%rd67, %rd9, %rd66;
	ld.global.f32 	%f242, [%rd67];
	add.f32 	%f312, %f312, %f242;
	add.s32 	%r193, %r193, 256;
	add.s32 	%r196, %r196, 1;
	setp.ne.s32 	%p32, %r196, 0;
	@%p32 bra 	$L__BB28_15;
$L__BB28_16:
	setp.lt.s32 	%p33, %r4, 256;
	@%p33 bra 	$L__BB28_21;
	// begin inline asm
	mov.u32 %r159, %laneid;
	// end inline asm
	mov.b32 	%r161, %f312;
	mov.b32 	%r162, 1;
	mov.b32 	%r183, 31;
	mov.b32 	%r184, -1;
	// begin inline asm
	shfl.sync.down.b32 %r160, %r161, %r162, %r183, %r184;
	// end inline asm
	setp.gt.s32 	%p49, %r159, 30;
	mov.b32 	%f277, %r160;
	add.f32 	%f278, %f312, %f277;
	selp.f32 	%f279, %f312, %f278, %p49;
	mov.b32 	%r166, %f279;
	mov.b32 	%r167, 2;
	// begin inline asm
	shfl.sync.down.b32 %r165, %r166, %r167, %r183, %r184;
	// end inline asm
	setp.gt.s32 	%p50, %r159, 29;
	mov.b32 	%f280, %r165;
	add.f32 	%f281, %f279, %f280;
	selp.f32 	%f282, %f279, %f281, %p50;
	mov.b32 	%r171, %f282;
	mov.b32 	%r172, 4;
	// begin inline asm
	shfl.sync.down.b32 %r170, %r171, %r172, %r183, %r184;
	// end inline asm
	setp.gt.s32 	%p51, %r159, 27;
	mov.b32 	%f283, %r170;
	add.f32 	%f284, %f282, %f283;
	selp.f32 	%f285, %f282, %f284, %p51;
	mov.b32 	%r176, %f285;
	mov.b32 	%r177, 8;
	// begin inline asm
	shfl.sync.down.b32 %r175, %r176, %r177, %r183, %r184;
	// end inline asm
	setp.gt.s32 	%p52, %r159, 23;
	mov.b32 	%f286, %r175;
	add.f32 	%f287, %f285, %f286;
	selp.f32 	%f288, %f285, %f287, %p52;
	mov.b32 	%r181, %f288;
	mov.b32 	%r182, 16;
	// begin inline asm
	shfl.sync.down.b32 %r180, %r181, %r182, %r183, %r184;
	// end inline asm
	setp.gt.s32 	%p53, %r159, 15;
	mov.b32 	%f289, %r180;
	add.f32 	%f16, %f288, %f289;
	selp.f32 	%f323, %f288, %f16, %p53;
	setp.ne.s32 	%p54, %r159, 0;
	@%p54 bra 	$L__BB28_19;
	shr.u32 	%r185, %r5, 3;
	and.b32  	%r186, %r185, 124;
	mov.u32 	%r187, _ZZN3cub18CUB_300001_SM_10006detail6reduce18DeviceReduceKernelINS2_10policy_hubIfyN4cuda3std3__44plusIfEEE10Policy1000EN6thrust24THRUST_300001_SM_1000_NS6detail15normal_iteratorINSD_10device_ptrIfEEEEyS9_fNS7_10__identityEEEvT0_PT3_T1_NS0_13GridEvenShareISN_EET2_T4_E12temp_storage;
	add.s32 	%r188, %r187, %r186;
	st.shared.f32 	[%r188+8], %f16;
$L__BB28_19:
	bar.sync 	0;
	setp.ne.s32 	%p55, %r5, 0;
	@%p55 bra 	$L__BB28_46;
	ld.shared.f32 	%f290, [_ZZN3cub18CUB_300001_SM_10006detail6reduce18DeviceReduceKernelINS2_10policy_hubIfyN4cuda3std3__44plusIfEEE10Policy1000EN6thrust24THRUST_300001_SM_1000_NS6detail15normal_iteratorINSD_10device_ptrIfEEEEyS9_fNS7_10__identityEEEvT0_PT3_T1_NS0_13GridEvenShareISN_EET2_T4_E12temp_storage+12];
	add.f32 	%f291, %f323, %f290;
	ld.shared.f32 	%f292, [_ZZN3cub18CUB_300001_SM_10006detail6reduce18DeviceReduceKernelINS2_10policy_hubIfyN4cuda3std3__44plusIfEEE10Policy1000EN6thrust24THRUST_300001_SM_1000_NS6detail15normal_iteratorINSD_10device_ptrIfEEEEyS9_fNS7_10__identityEEEvT0_PT3_T1_NS0_13GridEvenShareISN_EET2_T4_E12temp_storage+16];
	add.f32 	%f293, %f291, %f292;
	ld.shared.f32 	%f294, [_ZZN3cub18CUB_300001_SM_10006detail6reduce18DeviceReduceKernelINS2_10policy_hubIfyN4cuda3std3__44plusIfEEE10Policy1000EN6thrust24THRUST_300001_SM_1000_NS6detail15normal_iteratorINSD_10device_ptrIfEEEEyS9_fNS7_10__identityEEEvT0_PT3_T1_NS0_13GridEvenShareISN_EET2_T4_E12temp_storage+20];
	add.f32 	%f295, %f293, %f294;
	ld.shared.f32 	%f296, [_ZZN3cub18CUB_300001_SM_10006detail6reduce18DeviceReduceKernelINS2_10policy_hubIfyN4cuda3std3__44plusIfEEE10Policy1000EN6thrust24THRUST_300001_SM_1000_NS6detail15normal_iteratorINSD_10device_ptrIfEEEEyS9_fNS7_10__identityEEEvT0_PT3_T1_NS0_13GridEvenShareISN_EET2_T4_E12temp_storage+24];
	add.f32 	%f297, %f295, %f296;
	ld.shared.f32 	%f298, [_ZZN3cub18CUB_300001_SM_10006detail6reduce18DeviceReduceKernelINS2_10policy_hubIfyN4cuda3std3__44plusIfEEE10Policy1000EN6thrust24THRUST_300001_SM_1000_NS6detail15normal_iteratorINSD_10device_ptrIfEEEEyS9_fNS7_10__identityEEEvT0_PT3_T1_NS0_13GridEvenShareISN_EET2_T4_E12temp_storage+28];
	add.f32 	%f299, %f297, %f298;
	ld.shared.f32 	%f300, [_ZZN3cub18CUB_300001_SM_10006detail6reduce18DeviceReduceKernelINS2_10policy_hubIfyN4cuda3std3__44plusIfEEE10Policy1000EN6thrust24THRUST_300001_SM_1000_NS6detail15normal_iteratorINSD_10device_ptrIfEEEEyS9_fNS7_10__identityEEEvT0_PT3_T1_NS0_13GridEvenShareISN_EET2_T4_E12temp_storage+32];
	add.f32 	%f301, %f299, %f300;
	ld.shared.f32 	%f302, [_ZZN3cub18CUB_300001_SM_10006detail6reduce18DeviceReduceKernelINS2_10policy_hubIfyN4cuda3std3__44plusIfEEE10Policy1000EN6thrust24THRUST_300001_SM_1000_NS6detail15normal_iteratorINSD_10device_ptrIfEEEEyS9_fNS7_10__identityEEEvT0_PT3_T1_NS0_13GridEvenShareISN_EET2_T4_E12temp_storage+36];
	add.f32 	%f323, %f301, %f302;
	bra.uni 	$L__BB28_46;
$L__BB28_21:
	// begin inline asm
	mov.u32 %r121, %laneid;
	// end inline asm
	and.b32  	%r147, %r5, 992;
	add.s32 	%r148, %r147, 32;
	setp.gt.s32 	%p34, %r148, %r4;
	not.b32 	%r149, %r147;
	add.s32 	%r150, %r4, %r149;
	selp.b32 	%r145, %r150, 31, %p34;
	mov.b32 	%r123, %f312;
	mov.b32 	%r124, 1;
	mov.b32 	%r146, -1;
	// begin inline asm
	shfl.sync.down.b32 %r122, %r123, %r124, %r145, %r146;
	// end inline asm
	setp.lt.s32 	%p35, %r121, %r145;
	mov.b32 	%f243, %r122;
	add.f32 	%f244, %f312, %f243;
	selp.f32 	%f245, %f244, %f312, %p35;
	mov.b32 	%r128, %f245;
	mov.b32 	%r129, 2;
	// begin inline asm
	shfl.sync.down.b32 %r127, %r128, %r129, %r145, %r146;
	// end inline asm
	add.s32 	%r151, %r121, 2;
	setp.gt.s32 	%p36, %r151, %r145;
	mov.b32 	%f246, %r127;
	add.f32 	%f247, %f245, %f246;
	selp.f32 	%f248, %f245, %f247, %p36;
	mov.b32 	%r133, %f248;
	mov.b32 	%r134, 4;
	// begin inline asm
	shfl.sync.down.b32 %r132, %r133, %r134, %r145, %r146;
	// end inline asm
	add.s32 	%r152, %r121, 4;
	setp.gt.s32 	%p37, %r152, %r145;
	mov.b32 	%f249, %r132;
	add.f32 	%f250, %f248, %f249;
	selp.f32 	%f251, %f248, %f250, %p37;
	mov.b32 	%r138, %f251;
	mov.b32 	%r139, 8;
	// begin inline asm
	shfl.sync.down.b32 %r137, %r138, %r139, %r145, %r146;
	// end inline asm
	add.s32 	%r153, %r121, 8;
	setp.gt.s32 	%p38, %r153, %r145;
	mov.b32 	%f252, %r137;
	add.f32 	%f253, %f251, %f252;
	selp.f32 	%f254, %f251, %f253, %p38;
	mov.b32 	%r143, %f254;
	mov.b32 	%r144, 16;
	// begin inline asm
	shfl.sync.down.b32 %r142, %r143, %r144, %r145, %r146;
	// end inline asm
	add.s32 	%r154, %r121, 16;
	setp.gt.s32 	%p39, %r154, %r145;
	mov.b32 	%f255, %r142;
	add.f32 	%f256, %f254, %f255;
	selp.f32 	%f323, %f254, %f256, %p39;
	setp.ne.s32 	%p40, %r121, 0;
	@%p40 bra 	$L__BB28_23;
	shr.u32 	%r155, %r5, 3;
	and.b32  	%r156, %r155, 124;
	mov.u32 	%r157, _ZZN3cub18CUB_300001_SM_10006detail6reduce18DeviceReduceKernelINS2_10policy_hubIfyN4cuda3std3__44plusIfEEE10Policy1000EN6thrust24THRUST_300001_SM_1000_NS6detail15normal_iteratorINSD_10device_ptrIfEEEEyS9_fNS7_10__identityEEEvT0_PT3_T1_NS0_13GridEvenShareISN_EET2_T4_E12temp_storage;
	add.s32 	%r158, %r157, %r156;
	st.shared.f32 	[%r158+8], %f323;
$L__BB28_23:
	bar.sync 	0;
	setp.ne.s32 	%p41, %r5, 0;
	@%p41 bra 	$L__BB28_46;
	setp.gt.s32 	%p42, %r4, 32;
	ld.shared.f32 	%f257, [_ZZN3cub18CUB_300001_SM_10006detail6reduce18DeviceReduceKernelINS2_10policy_hubIfyN4cuda3std3__44plusIfEEE10Policy1000EN6thrust24THRUST_300001_SM_1000_NS6detail15normal_iteratorINSD_10device_ptrIfEEEEyS9_fNS7_10__identityEEEvT0_PT3_T1_NS0_13GridEvenShareISN_EET2_T4_E12temp_storage+12];
	add.f32 	%f258, %f323, %f257;
	selp.f32 	%f259, %f258, %f323, %p42;
	setp.gt.s32 	%p43, %r4, 64;
	ld.shared.f32 	%f260, [_ZZN3cub18CUB_300001_SM_10006detail6reduce18DeviceReduceKernelINS2_10policy_hubIfyN4cuda3std3__44plusIfEEE10Policy1000EN6thrust24THRUST_300001_SM_1000_NS6detail15normal_iteratorINSD_10device_ptrIfEEEEyS9_fNS7_10__identityEEEvT0_PT3_T1_NS0_13GridEvenShareISN_EET2_T4_E12temp_storage+16];
	add.f32 	%f261, %f260, %f259;
	selp.f32 	%f262, %f261, %f259, %p43;
	setp.gt.s32 	%p44, %r4, 96;
	ld.shared.f32 	%f263, [_ZZN3cub18CUB_300001_SM_10006detail6reduce18DeviceReduceKernelINS2_10policy_hubIfyN4cuda3std3__44plusIfEEE10Policy1000EN6thrust24THRUST_300001_SM_1000_NS6detail15normal_iteratorINSD_10device_ptrIfEEEEyS9_fNS7_10__identityEEEvT0_PT3_T1_NS0_13GridEvenShareISN_EET2_T4_E12temp_storage+20];
	add.f32 	%f264, %f263, %f262;
	selp.f32 	%f265, %f264, %f262, %p44;
	setp.gt.s32 	%p45, %r4, 128;
	ld.shared.f32 	%f266, [_ZZN3cub18CUB_300001_SM_10006detail6reduce18DeviceReduceKernelINS2_10policy_hubIfyN4cuda3std3__44plusIfEEE10Policy1000EN6thrust24THRUST_300001_SM_1000_NS6detail15normal_iteratorINSD_10device_ptrIfEEEEyS9_fNS7_10__identityEEEvT0_PT3_T1_NS0_13GridEvenShareISN_EET2_T4_E12temp_storage+24];
	add.f32 	%f267, %f266, %f265;
	selp.f32 	%f268, %f267, %f265, %p45;
	setp.gt.s32 	%p46, %r4, 160;
	ld.shared.f32 	%f269, [_ZZN3cub18CUB_300001_SM_10006detail6reduce18DeviceReduceKernelINS2_10policy_hubIfyN4cuda3std3__44plusIfEEE10Policy1000EN6thrust24THRUST_300001_SM_1000_NS6detail15normal_iteratorINSD_10device_ptrIfEEEEyS9_fNS7_10__identityEEEvT0_PT3_T1_NS0_13GridEvenShareISN_EET2_T4_E12temp_storage+28];
	add.f32 	%f270, %f269, %f268;
	selp.f32 	%f271, %f270, %f268, %p46;
	setp.gt.s32 	%p47, %r4, 192;
	ld.shared.f32 	%f272, [_ZZN3cub18CUB_300001_SM_10006detail6reduce18DeviceReduceKernelINS2_10policy_hubIfyN4cuda3std3__44plusIfEEE10Policy1000EN6thrust24THRUST_300001_SM_1000_NS6detail15normal_iteratorINSD_10device_ptrIfEEEEyS9_fNS7_10__identityEEEvT0_PT3_T1_NS0_13GridEvenShareISN_EET2_T4_E12temp_storage+32];
	add.f32 	%f273, %f272, %f271;
	selp.f32 	%f274, %f273, %f271, %p47;
	setp.gt.s32 	%p48, %r4, 224;
	ld.shared.f32 	%f275, [_ZZN3cub18CUB_300001_SM_10006detail6reduce18DeviceReduceKernelINS2_10policy_hubIfyN4cuda3std3__44plusIfEEE10Policy1000EN6thrust24THRUST_300001_SM_1000_NS6detail15normal_iteratorINSD_10device_ptrIfEEEEyS9_fNS7_10__identityEEEvT0_PT3_T1_NS0_13GridEvenShareISN_EET2_T4_E12temp_storage+36];
	add.f32 	%f276, %f275, %f274;
	selp.f32 	%f323, %f276, %f274, %p48;
	bra.uni 	$L__BB28_46;
$L__BB28_25:
	cvt.u32.u64 	%r52, %rd4;
	mov.u32 	%r27, %tid.x;
	add.s32 	%r53, %r27, %r52;
	mul.wide.u32 	%rd26, %r53, 4;
	add.s64 	%rd27, %rd2, %rd26;
	ld.global.f32 	%f41, [%rd27];
	ld.global.f32 	%f42, [%rd27+1024];
	ld.global.f32 	%f43, [%rd27+2048];
	ld.global.f32 	%f44, [%rd27+3072];
	ld.global.f32 	%f45, [%rd27+4096];
	ld.global.f32 	%f46, [%rd27+5120];
	ld.global.f32 	%f47, [%rd27+6144];
	ld.global.f32 	%f48, [%rd27+7168];
	ld.global.f32 	%f49, [%rd27+8192];
	ld.global.f32 	%f50, [%rd27+9216];
	ld.global.f32 	%f51, [%rd27+10240];
	ld.global.f32 	%f52, [%rd27+11264];
	ld.global.f32 	%f53, [%rd27+12288];
	ld.global.f32 	%f54, [%rd27+13312];
	ld.global.f32 	%f55, [%rd27+14336];
	ld.global.f32 	%f56, [%rd27+15360];
	add.f32 	%f57, %f41, %f42;
	add.f32 	%f58, %f43, %f44;
	add.f32 	%f59, %f45, %f46;
	add.f32 	%f60, %f47, %f48;
	add.f32 	%f61, %f49, %f50;
	add.f32 	%f62, %f51, %f52;
	add.f32 	%f63, %f53, %f54;
	add.f32 	%f64, %f55, %f56;
	add.f32 	%f65, %f57, %f58;
	add.f32 	%f66, %f59, %f60;
	add.f32 	%f67, %f61, %f62;
	add.f32 	%f68, %f63, %f64;
	add.f32 	%f69, %f65, %f66;
	add.f32 	%f70, %f67, %f68;
	add.f32 	%f322, %f69, %f70;
	setp.lt.u64 	%p2, %rd5, %rd3;
	@%p2 bra 	$L__BB28_42;
	cvt.u32.u64 	%r55, %rd3;
	cvt.u64.u32 	%rd28, %r27;
	add.s64 	%rd74, %rd4, %rd3;
	cvt.u32.u64 	%r28, %rd1;
	not.b32 	%r57, %r27;
	add.s32 	%r58, %r57, %r28;
	sub.s32 	%r59, %r58, %r55;
	sub.s32 	%r198, %r59, %r52;
	add.s64 	%rd29, %rd74, %rd28;
	shl.b64 	%rd30, %rd29, 2;
	add.s64 	%rd31, %rd30, %rd2;
	add.s64 	%rd73, %rd31, 8192;
	mov.b32 	%r199, 0;
	shl.b32 	%r60, %r1, 12;
	mov.u64 	%rd75, %rd4;
$L__BB28_27:
	cvt.s64.s32 	%rd15, %r60;
	add.s64 	%rd75, %rd75, %rd15;
	add.s64 	%rd32, %rd1, -4096;
	setp.gt.u64 	%p3, %rd75, %rd32;
	@%p3 bra 	$L__BB28_29;
	shl.b32 	%r61, %r1, 12;
	cvt.s64.s32 	%rd33, %r61;
	cvt.u64.u32 	%rd34, %r27;
	add.s64 	%rd35, %rd75, %rd34;
	shl.b64 	%rd36, %rd35, 2;
	add.s64 	%rd37, %rd2, %rd36;
	ld.global.f32 	%f71, [%rd37];
	ld.global.f32 	%f72, [%rd37+1024];
	ld.global.f32 	%f73, [%rd37+2048];
	ld.global.f32 	%f74, [%rd37+3072];
	ld.global.f32 	%f75, [%rd37+4096];
	ld.global.f32 	%f76, [%rd37+5120];
	ld.global.f32 	%f77, [%rd37+6144];
	ld.global.f32 	%f78, [%rd37+7168];
	ld.global.f32 	%f79, [%rd37+8192];
	ld.global.f32 	%f80, [%rd37+9216];
	ld.global.f32 	%f81, [%rd37+10240];
	ld.global.f32 	%f82, [%rd37+11264];
	ld.global.f32 	%f83, [%rd37+12288];
	ld.global.f32 	%f84, [%rd37+13312];
	ld.global.f32 	%f85, [%rd37+14336];
	ld.global.f32 	%f86, [%rd37+15360];
	add.f32 	%f87, %f322, %f71;
	add.f32 	%f88, %f72, %f73;
	add.f32 	%f89, %f74, %f75;
	add.f32 	%f90, %f76, %f77;
	add.f32 	%f91, %f78, %f79;
	add.f32 	%f92, %f80, %f81;
	add.f32 	%f93, %f82, %f83;
	add.f32 	%f94, %f84, %f85;
	add.f32 	%f95, %f87, %f88;
	add.f32 	%f96, %f89, %f90;
	add.f32 	%f97, %f91, %f92;
	add.f32 	%f98, %f93, %f94;
	add.f32 	%f99, %f95, %f96;
	add.f32 	%f100, %f97, %f98;
	add.f32 	%f101, %f99, %f100;
	add.f32 	%f322, %f101, %f86;
	sub.s64 	%rd38, %rd1, %rd75;
	setp.lt.u64 	%p4, %rd38, %rd33;
	add.s32 	%r199, %r199, 1;
	add.s64 	%rd74, %rd74, %rd33;
	sub.s32 	%r198, %r198, %r61;
	mul.wide.s32 	%rd39, %r61, 4;
	add.s64 	%rd73, %rd73, %rd39;
	@%p4 bra 	$L__BB28_42;
	bra.uni 	$L__BB28_27;
$L__BB28_29:
	setp.le.u64 	%p5, %rd1, %rd75;
	cvt.u32.u64 	%r62, %rd75;
	cvt.u32.u64 	%r63, %rd1;
	sub.s32 	%r64, %r63, %r62;
	setp.ge.s32 	%p6, %r27, %r64;
	or.pred  	%p7, %p5, %p6;
	@%p7 bra 	$L__BB28_42;
	cvt.u32.u64 	%r66, %rd15;
	cvt.u32.u64 	%r67, %rd4;
	not.b32 	%r68, %r27;
	add.s32 	%r69, %r68, %r28;
	add.s32 	%r70, %r66, %r67;
	sub.s32 	%r71, %r69, %r70;
	mul.lo.s32 	%r72, %r1, %r199;
	shl.b32 	%r73, %r72, 12;
	sub.s32 	%r74, %r71, %r73;
	shr.u32 	%r75, %r74, 8;
	add.s32 	%r34, %r75, 1;
	and.b32  	%r35, %r34, 15;
	setp.lt.u32 	%p8, %r74, 3840;
	mov.u32 	%r202, %r27;
	@%p8 bra 	$L__BB28_33;
	shr.u32 	%r76, %r198, 8;
	add.s32 	%r77, %r76, 1;
	and.b32  	%r78, %r77, 33554416;
	neg.s32 	%r200, %r78;
	mov.u32 	%r202, %r27;
$L__BB28_32:
	.pragma "nounroll";
	ld.global.f32 	%f103, [%rd73+-8192];
	add.f32 	%f104, %f322, %f103;
	ld.global.f32 	%f105, [%rd73+-7168];
	add.f32 	%f106, %f104, %f105;
	ld.global.f32 	%f107, [%rd73+-6144];
	add.f32 	%f108, %f106, %f107;
	ld.global.f32 	%f109, [%rd73+-5120];
	add.f32 	%f110, %f108, %f109;
	ld.global.f32 	%f111, [%rd73+-4096];
	add.f32 	%f112, %f110, %f111;
	ld.global.f32 	%f113, [%rd73+-3072];
	add.f32 	%f114, %f112, %f113;
	ld.global.f32 	%f115, [%rd73+-2048];
	add.f32 	%f116, %f114, %f115;
	ld.global.f32 	%f117, [%rd73+-1024];
	add.f32 	%f118, %f116, %f117;
	ld.global.f32 	%f119, [%rd73];
	add.f32 	%f120, %f118, %f119;
	ld.global.f32 	%f121, [%rd73+1024];
	add.f32 	%f122, %f120, %f121;
	ld.global.f32 	%f123, [%rd73+2048];
	add.f32 	%f124, %f122, %f123;
	ld.global.f32 	%f125, [%rd73+3072];
	add.f32 	%f126, %f124, %f125;
	ld.global.f32 	%f127, [%rd73+4096];
	add.f32 	%f128, %f126, %f127;
	ld.global.f32 	%f129, [%rd73+5120];
	add.f32 	%f130, %f128, %f129;
	ld.global.f32 	%f131, [%rd73+6144];
	add.f32 	%f132, %f130, %f131;
	ld.global.f32 	%f133, [%rd73+7168];
	add.f32 	%f322, %f132, %f133;
	add.s32 	%r202, %r202, 4096;
	add.s32 	%r200, %r200, 16;
	add.s64 	%rd73, %rd73, 16384;
	setp.ne.s32 	%p9, %r200, 0;
	@%p9 bra 	$L__BB28_32;
$L__BB28_33:
	setp.eq.s32 	%p10, %r35, 0;
	@%p10 bra 	$L__BB28_42;
	and.b32  	%r42, %r34, 7;
	setp.lt.u32 	%p11, %r35, 8;
	@%p11 bra 	$L__BB28_36;
	cvt.u64.u32 	%rd40, %r202;
	add.s64 	%rd41, %rd75, %rd40;
	shl.b64 	%rd42, %rd41, 2;
	add.s64 	%rd43, %rd2, %rd42;
	ld.global.f32 	%f135, [%rd43];
	add.f32 	%f136, %f322, %f135;
	ld.global.f32 	%f137, [%rd43+1024];
	add.f32 	%f138, %f136, %f137;
	ld.global.f32 	%f139, [%rd43+2048];
	add.f32 	%f140, %f138, %f139;
	ld.global.f32 	%f141, [%rd43+3072];
	add.f32 	%f142, %f140, %f141;
	ld.global.f32 	%f143, [%rd43+4096];
	add.f32 	%f144, %f142, %f143;
	ld.global.f32 	%f145, [%rd43+5120];
	add.f32 	%f146, %f144, %f145;
	ld.global.f32 	%f147, [%rd43+6144];
	add.f32 	%f148, %f146, %f147;
	ld.global.f32 	%f149, [%rd43+7168];
	add.f32 	%f322, %f148, %f149;
	add.s32 	%r202, %r202, 2048;
$L__BB28_36:
	setp.eq.s32 	%p12, %r42, 0;
	@%p12 bra 	$L__BB28_42;
	setp.lt.u32 	%p13, %r42, 4;
	@%p13 bra 	$L__BB28_39;
	cvt.u64.u32 	%rd44, %r202;
	add.s64 	%rd45, %rd75, %rd44;
	shl.b64 	%rd46, %rd45, 2;
	add.s64 	%rd47, %rd2, %rd46;
	ld.global.f32 	%f151, [%rd47];
	add.f32 	%f152, %f322, %f151;
	ld.global.f32 	%f153, [%rd47+1024];
	add.f32 	%f154, %f152, %f153;
	ld.global.f32 	%f155, [%rd47+2048];
	add.f32 	%f156, %f154, %f155;
	ld.global.f32 	%f157, [%rd47+3072];
	add.f32 	%f322, %f156, %f157;
	add.s32 	%r202, %r202, 1024;
$L__BB28_39:
	and.b32  	%r79, %r34, 3;
	setp.eq.s32 	%p14, %r79, 0;
	@%p14 bra 	$L__BB28_42;
	cvt.u64.u32 	%rd48, %r202;
	add.s64 	%rd49, %rd48, %rd74;
	shl.b64 	%rd50, %rd49, 2;
	add.s64 	%rd77, %rd2, %rd50;
	cvt.u16.u32 	%rs1, %r198;
	shr.u16 	%rs2, %rs1, 8;
	add.s16 	%rs3, %rs2, 1;
	cvt.u32.u16 	%r80, %rs3;
	and.b32  	%r81, %r80, 3;
	neg.s32 	%r205, %r81;
$L__BB28_41:
	.pragma "nounroll";
	ld.global.f32 	%f158, [%rd77];
	add.f32 	%f322, %f322, %f158;
	add.s64 	%rd77, %rd77, 1024;
	add.s32 	%r205, %r205, 1;
	setp.ne.s32 	%p15, %r205, 0;
	@%p15 bra 	$L__BB28_41;
$L__BB28_42:
	// begin inline asm
	mov.u32 %r82, %laneid;
	// end inline asm
	mov.b32 	%r84, %f322;
	mov.b32 	%r85, 1;
	mov.b32 	%r106, 31;
	mov.b32 	%r107, -1;
	// begin inline asm
	shfl.sync.down.b32 %r83, %r84, %r85, %r106, %r107;
	// end inline asm
	setp.gt.s32 	%p16, %r82, 30;
	mov.b32 	%f159, %r83;
	add.f32 	%f160, %f322, %f159;
	selp.f32 	%f161, %f322, %f160, %p16;
	mov.b32 	%r89, %f161;
	mov.b32 	%r90, 2;
	// begin inline asm
	shfl.sync.down.b32 %r88, %r89, %r90, %r106, %r107;
	// end inline asm
	setp.gt.s32 	%p17, %r82, 29;
	mov.b32 	%f162, %r88;
	add.f32 	%f163, %f161, %f162;
	selp.f32 	%f164, %f161, %f163, %p17;
	mov.b32 	%r94, %f164;
	mov.b32 	%r95, 4;
	// begin inline asm
	shfl.sync.down.b32 %r93, %r94, %r95, %r106, %r107;
	// end inline asm
	setp.gt.s32 	%p18, %r82, 27;
	mov.b32 	%f165, %r93;
	add.f32 	%f166, %f164, %f165;
	selp.f32 	%f167, %f164, %f166, %p18;
	mov.b32 	%r99, %f167;
	mov.b32 	%r100, 8;
	// begin inline asm
	shfl.sync.down.b32 %r98, %r99, %r100, %r106, %r107;
	// end inline asm
	setp.gt.s32 	%p19, %r82, 23;
	mov.b32 	%f168, %r98;
	add.f32 	%f169, %f167, %f168;
	selp.f32 	%f170, %f167, %f169, %p19;
	mov.b32 	%r104, %f170;
	mov.b32 	%r105, 16;
	// begin inline asm
	shfl.sync.down.b32 %r103, %r104, %r105, %r106, %r107;
	// end inline asm
	setp.gt.s32 	%p20, %r82, 15;
	mov.b32 	%f171, %r103;
	add.f32 	%f37, %f170, %f171;
	selp.f32 	%f323, %f170, %f37, %p20;
	setp.ne.s32 	%p21, %r82, 0;
	@%p21 bra 	$L__BB28_44;
	shr.u32 	%r108, %r27, 3;
	and.b32  	%r109, %r108, 124;
	mov.u32 	%r110, _ZZN3cub18CUB_300001_SM_10006detail6reduce18DeviceReduceKernelINS2_10policy_hubIfyN4cuda3std3__44plusIfEEE10Policy1000EN6thrust24THRUST_300001_SM_1000_NS6detail15normal_iteratorINSD_10device_ptrIfEEEEyS9_fNS7_10__identityEEEvT0_PT3_T1_NS0_13GridEvenShareISN_EET2_T4_E12temp_storage;
	add.s32 	%r111, %r110, %r109;
	st.shared.f32 	[%r111+8], %f37;
$L__BB28_44:
	bar.sync 	0;
	setp.ne.s32 	%p22, %r27, 0;
	@%p22 bra 	$L__BB28_46;
	ld.shared.f32 	%f172, [_ZZN3cub18CUB_300001_SM_10006detail6reduce18DeviceReduceKernelINS2_10policy_hubIfyN4cuda3std3__44plusIfEEE10Policy1000EN6thrust24THRUST_300001_SM_1000_NS6detail15normal_iteratorINSD_10device_ptrIfEEEEyS9_fNS7_10__identityEEEvT0_PT3_T1_NS0_13GridEvenShareISN_EET2_T4_E12temp_storage+12];
	add.f32 	%f173, %f323, %f172;
	ld.shared.f32 	%f174, [_ZZN3cub18CUB_300001_SM_10006detail6reduce18DeviceReduceKernelINS2_10policy_hubIfyN4cuda3std3__44plusIfEEE10Policy1000EN6thrust24THRUST_300001_SM_1000_NS6detail15normal_iteratorINSD_10device_ptrIfEEEEyS9_fNS7_10__identityEEEvT0_PT3_T1_NS0_13GridEvenShareISN_EET2_T4_E12temp_storage+16];
	add.f32 	%f175, %f173, %f174;
	ld.shared.f32 	%f176, [_ZZN3cub18CUB_300001_SM_10006detail6reduce18DeviceReduceKernelINS2_10policy_hubIfyN4cuda3std3__44plusIfEEE10Policy1000EN6thrust24THRUST_300001_SM_1000_NS6detail15normal_iteratorINSD_10device_ptrIfEEEEyS9_fNS7_10__identityEEEvT0_PT3_T1_NS0_13GridEvenShareISN_EET2_T4_E12temp_storage+20];
	add.f32 	%f177, %f175, %f176;
	ld.shared.f32 	%f178, [_ZZN3cub18CUB_300001_SM_10006detail6reduce18DeviceReduceKernelINS2_10policy_hubIfyN4cuda3std3__44plusIfEEE10Policy1000EN6thrust24THRUST_300001_SM_1000_NS6detail15normal_iteratorINSD_10device_ptrIfEEEEyS9_fNS7_10__identityEEEvT0_PT3_T1_NS0_13GridEvenShareISN_EET2_T4_E12temp_storage+24];
	add.f32 	%f179, %f177, %f178;
	ld.shared.f32 	%f180, [_ZZN3cub18CUB_300001_SM_10006detail6reduce18DeviceReduceKernelINS2_10policy_hubIfyN4cuda3std3__44plusIfEEE10Policy1000EN6thrust24THRUST_300001_SM_1000_NS6detail15normal_iteratorINSD_10device_ptrIfEEEEyS9_fNS7_10__identityEEEvT0_PT3_T1_NS0_13GridEvenShareISN_EET2_T4_E12temp_storage+28];
	add.f32 	%f181, %f179, %f180;
	ld.shared.f32 	%f182, [_ZZN3cub18CUB_300001_SM_10006detail6reduce18DeviceReduceKernelINS2_10policy_hubIfyN4cuda3std3__44plusIfEEE10Policy1000EN6thrust24THRUST_300001_SM_1000_NS6detail15normal_iteratorINSD_10device_ptrIfEEEEyS9_fNS7_10__identityEEEvT0_PT3_T1_NS0_13GridEvenShareISN_EET2_T4_E12temp_storage+32];
	add.f32 	%f183, %f181, %f182;
	ld.shared.f32 	%f184, [_ZZN3cub18CUB_300001_SM_10006detail6reduce18DeviceReduceKernelINS2_10policy_hubIfyN4cuda3std3__44plusIfEEE10Policy1000EN6thrust24THRUST_300001_SM_1000_NS6detail15normal_iteratorINSD_10device_ptrIfEEEEyS9_fNS7_10__identityEEEvT0_PT3_T1_NS0_13GridEvenShareISN_EET2_T4_E12temp_storage+36];
	add.f32 	%f323, %f183, %f184;
$L__BB28_46:
	mov.u32 	%r189, %tid.x;
	setp.ne.s32 	%p56, %r189, 0;
	@%p56 bra 	$L__BB28_48;
	ld.param.u64 	%rd71, [_ZN3cub18CUB_300001_SM_10006detail6reduce18DeviceReduceKernelINS2_10policy_hubIfyN4cuda3std3__44plusIfEEE10Policy1000EN6thrust24THRUST_300001_SM_1000_NS6detail15normal_iteratorINSD_10device_ptrIfEEEEyS9_fNS7_10__identityEEEvT0_PT3_T1_NS0_13GridEvenShareISN_EET2_T4__param_1];
	cvta.to.global.u64 	%rd68, %rd71;
	mul.wide.u32 	%rd69, %r2, 4;
	add.s64 	%rd70, %rd68, %rd69;
	st.global.f32 	[%rd70], %f323;
$L__BB28_48:
	ret;

}
	// .globl	_ZN3cub18CUB_300001_SM_10006detail6reduce28DeviceReduceSingleTileKernelINS2_10policy_hubIfyN4cuda3std3__44plusIfEEE10Policy1000EPfSC_iS9_ffNS7_10__identityEEEvT0_T1_T2_T3_T4_T6_
.visible .entry _ZN3cub18CUB_300001_SM_10006detail6reduce28DeviceReduceSingleTileKernelINS2_10policy_hubIfyN4cuda3std3__44plusIfEEE10Policy1000EPfSC_iS9_ffNS7_10__identityEEEvT0_T1_T2_T3_T4_T6_(
	.param .u64 .ptr .align 1 _ZN3cub18CUB_300001_SM_10006detail6reduce28DeviceReduceSingleTileKernelINS2_10policy_hubIfyN4cuda3std3__44plusIfEEE10Policy1000EPfSC_iS9_ffNS7_10__identityEEEvT0_T1_T2_T3_T4_T6__param_0,
	.param .u64 .ptr .align 1 _ZN3cub18CUB_300001_SM_10006detail6reduce28DeviceReduceSingleTileKernelINS2_10policy_hubIfyN4cuda3std3__44plusIfEEE10Policy1000EPfSC_iS9_ffNS7_10__identityEEEvT0_T1_T2_T3_T4_T6__param_1,
	.param .u32 _ZN3cub18CUB_300001_SM_10006detail6reduce28DeviceReduceSingleTileKernelINS2_10policy_hubIfyN4cuda3std3__44plusIfEEE10Policy1000EPfSC_iS9_ffNS7_10__identityEEEvT0_T1_T2_T3_T4_T6__param_2,
	.param .align 1 .b8 _ZN3cub18CUB_300001_SM_10006detail6reduce28DeviceReduceSingleTileKernelINS2_10policy_hubIfyN4cuda3std3__44plusIfEEE10Policy1000EPfSC_iS9_ffNS7_10__identityEEEvT0_T1_T2_T3_T4_T6__param_3[1],
	.param .f32 _ZN3cub18CUB_300001_SM_10006detail6reduce28DeviceReduceSingleTileKernelINS2_10policy_hubIfyN4cuda3std3__44plusIfEEE10Policy1000EPfSC_iS9_ffNS7_10__identityEEEvT0_T1_T2_T3_T4_T6__param_4,
	.param .align 1 .b8 _ZN3cub18CUB_300001_SM_10006detail6reduce28DeviceReduceSingleTileKernelINS2_10policy_hubIfyN4cuda3std3__44plusIfEEE10Policy1000EPfSC_iS9_ffNS7_10__identityEEEvT0_T1_T2_T3_T4_T6__param_5[1]
)
.maxntid 256
.minnctapersm 1
{
	.reg .pred 	%p<97>;
	.reg .b32 	%r<407>;
	.reg .b32 	%f<419>;
	.reg .b64 	%rd<125>;
	// demoted variable
	.shared .align 4 .b8 _ZZN3cub18CUB_300001_SM_10006detail6reduce28DeviceReduceSingleTileKernelINS2_10policy_hubIfyN4cuda3std3__44plusIfEEE10Policy1000EPfSC_iS9_ffNS7_10__identityEEEvT0_T1_T2_T3_T4_T6_E12temp_storage[44];
	ld.param.u64 	%rd16, [_ZN3cub18CUB_300001_SM_10006detail6reduce28DeviceReduceSingleTileKernelINS2_10policy_hubIfyN4cuda3std3__44plusIfEEE10Policy1000EPfSC_iS9_ffNS7_10__identityEEEvT0_T1_T2_T3_T4_T6__param_0];
	ld.param.u64 	%rd17, [_ZN3cub18CUB_300001_SM_10006detail6reduce28DeviceReduceSingleTileKernelINS2_10policy_hubIfyN4cuda3std3__44plusIfEEE10Policy1000EPfSC_iS9_ffNS7_10__identityEEEvT0_T1_T2_T3_T4_T6__param_1];
	ld.param.u32 	%r67, [_ZN3cub18CUB_300001_SM_10006detail6reduce28DeviceReduceSingleTileKernelINS2_10policy_hubIfyN4cuda3std3__44plusIfEEE10Policy1000EPfSC_iS9_ffNS7_10__identityEEEvT0_T1_T2_T3_T4_T6__param_2];
	ld.param.f32 	%f58, [_ZN3cub18CUB_300001_SM_10006detail6reduce28DeviceReduceSingleTileKernelINS2_10policy_hubIfyN4cuda3std3__44plusIfEEE10Policy1000EPfSC_iS9_ffNS7_10__identityEEEvT0_T1_T2_T3_T4_T6__param_4];
	cvta.to.global.u64 	%rd1, %rd17;
	setp.ne.s32 	%p1, %r67, 0;
	@%p1 bra 	$L__BB29_3;
	mov.u32 	%r380, %tid.x;
	setp.ne.s32 	%p96, %r380, 0;
	@%p96 bra 	$L__BB29_74;
	st.global.f32 	[%rd1], %f58;
	bra.uni 	$L__BB29_74;
$L__BB29_3:
	and.b64  	%rd18, %rd16, 15;
	setp.ne.s64 	%p2, %rd18, 0;
	@%p2 bra 	$L__BB29_38;
	setp.gt.s32 	%p49, %r67, 4095;
	@%p49 bra 	$L__BB29_22;
	mov.u32 	%r1, %tid.x;
	setp.ge.s32 	%p66, %r1, %r67;
	mov.f32 	%f397, 0f00000000;
	mov.u32 	%r384, %r1;
	@%p66 bra 	$L__BB29_7;
	mul.wide.u32 	%rd113, %r1, 4;
	add.s64 	%rd112, %rd16, %rd113;
	// begin inline asm
	ld.global.nc.u32 %r300, [%rd112];
	// end inline asm
	mov.b32 	%f397, %r300;
	add.s32 	%r384, %r1, 256;
$L__BB29_7:
	setp.ge.s32 	%p67, %r384, %r67;
	@%p67 bra 	$L__BB29_13;
	not.b32 	%r301, %r384;
	add.s32 	%r4, %r67, %r301;
	and.b32  	%r302, %r4, 768;
	setp.eq.s32 	%p68, %r302, 768;
	@%p68 bra 	$L__BB29_11;
	mul.wide.u32 	%rd114, %r384, 4;
	add.s64 	%rd121, %rd16, %rd114;
	shr.u32 	%r303, %r4, 8;
	add.s32 	%r304, %r303, 1;
	and.b32  	%r305, %r304, 3;
	neg.s32 	%r382, %r305;
$L__BB29_10:
	.pragma "nounroll";
	// begin inline asm
	ld.global.nc.u32 %r306, [%rd121];
	// end inline asm
	mov.b32 	%f323, %r306;
	add.f32 	%f397, %f397, %f323;
	add.s32 	%r384, %r384, 256;
	add.s64 	%rd121, %rd121, 1024;
	add.s32 	%r382, %r382, 1;
	setp.ne.s32 	%p69, %r382, 0;
	@%p69 bra 	$L__BB29_10;
$L__BB29_11:
	setp.lt.u32 	%p70, %r4, 768;
	@%p70 bra 	$L__BB29_13;
$L__BB29_12:
	mul.wide.s32 	%rd120, %r384, 4;
	add.s64 	%rd116, %rd16, %rd120;
	// begin inline asm
	ld.global.nc.u32 %r307, [%rd116];
	// end inline asm
	mov.b32 	%f324, %r307;
	add.f32 	%f325, %f397, %f324;
	add.s64 	%rd117, %rd116, 1024;
	// begin inline asm
	ld.global.nc.u32 %r308, [%rd117];
	// end inline asm
	mov.b32 	%f326, %r308;
	add.f32 	%f327, %f325, %f326;
	add.s64 	%rd118, %rd116, 2048;
	// begin inline asm
	ld.global.nc.u32 %r309, [%rd118];
	// end inline asm
	mov.b32 	%f328, %r309;
	add.f32 	%f329, %f327, %f328;
	add.s64 	%rd119, %rd116, 3072;
	// begin inline asm
	ld.global.nc.u32 %r310, [%rd119];
	// end inline asm
	mov.b32 	%f330, %r310;
	add.f32 	%f397, %f329, %f330;
	add.s32 	%r384, %r384, 1024;
	setp.lt.s32 	%p71, %r384, %r67;
	@%p71 bra 	$L__BB29_12;
$L__BB29_13:
	setp.lt.s32 	%p72, %r67, 256;
	@%p72 bra 	$L__BB29_18;
	// begin inline asm
	mov.u32 %r349, %laneid;
	// end inline asm
	mov.b32 	%r351, %f397;
	mov.b32 	%r352, 1;
	mov.b32 	%r373, 31;
	mov.b32 	%r374, -1;
	// begin inline asm
	shfl.sync.down.b32 %r350, %r351, %r352, %r373, %r374;
	// end inline asm
	setp.gt.s32 	%p88, %r349, 30;
	mov.b32 	%f365, %r350;
	add.f32 	%f366, %f397, %f365;
	selp.f32 	%f367, %f397, %f366, %p88;
	mov.b32 	%r356, %f367;
	mov.b32 	%r357, 2;
	// begin inline asm
	shfl.sync.down.b32 %r355, %r356, %r357, %r373, %r374;
	// end inline asm
	setp.gt.s32 	%p89, %r349, 29;
	mov.b32 	%f368, %r355;
	add.f32 	%f369, %f367, %f368;
	selp.f32 	%f370, %f367, %f369, %p89;
	mov.b32 	%r361, %f370;
	mov.b32 	%r362, 4;
	// begin inline asm
	shfl.sync.down.b32 %r360, %r361, %r362, %r373, %r374;
	// end inline asm
	setp.gt.s32 	%p90, %r349, 27;
	mov.b32 	%f371, %r360;
	add.f32 	%f372, %f370, %f371;
	selp.f32 	%f373, %f370, %f372, %p90;
	mov.b32 	%r366, %f373;
	mov.b32 	%r367, 8;
	// begin inline asm
	shfl.sync.down.b32 %r365, %r366, %r367, %r373, %r374;
	// end inline asm
	setp.gt.s32 	%p91, %r349, 23;
	mov.b32 	%f374, %r365;
	add.f32 	%f375, %f373, %f374;
	selp.f32 	%f376, %f373, %f375, %p91;
	mov.b32 	%r371, %f376;
	mov.b32 	%r372, 16;
	// begin inline asm
	shfl.sync.down.b32 %r370, %r371, %r372, %r373, %r374;
	// end inline asm
	setp.gt.s32 	%p92, %r349, 15;
	mov.b32 	%f377, %r370;
	add.f32 	%f10, %f376, %f377;
	selp.f32 	%f418, %f376, %f10, %p92;
	setp.ne.s32 	%p93, %r349, 0;
	@%p93 bra 	$L__BB29_16;
	shr.u32 	%r375, %r1, 3;
	and.b32  	%r376, %r375, 124;
	mov.u32 	%r377, _ZZN3cub18CUB_300001_SM_10006detail6reduce28DeviceReduceSingleTileKernelINS2_10policy_hubIfyN4cuda3std3__44plusIfEEE10Policy1000EPfSC_iS9_ffNS7_10__identityEEEvT0_T1_T2_T3_T4_T6_E12temp_storage;
	add.s32 	%r378, %r377, %r376;
	st.shared.f32 	[%r378+8], %f10;
$L__BB29_16:
	bar.sync 	0;
	setp.ne.s32 	%p94, %r1, 0;
	@%p94 bra 	$L__BB29_72;
	ld.shared.f32 	%f378, [_ZZN3cub18CUB_300001_SM_10006detail6reduce28DeviceReduceSingleTileKernelINS2_10policy_hubIfyN4cuda3std3__44plusIfEEE10Policy1000EPfSC_iS9_ffNS7_10__identityEEEvT0_T1_T2_T3_T4_T6_E12temp_storage+12];
	add.f32 	%f379, %f418, %f378;
	ld.shared.f32 	%f380, [_ZZN3cub18CUB_300001_SM_10006detail6reduce28DeviceReduceSingleTileKernelINS2_10policy_hubIfyN4cuda3std3__44plusIfEEE10Policy1000EPfSC_iS9_ffNS7_10__identityEEEvT0_T1_T2_T3_T4_T6_E12temp_storage+16];
	add.f32 	%f381, %f379, %f380;
	ld.shared.f32 	%f382, [_ZZN3cub18CUB_300001_SM_10006detail6reduce28DeviceReduceSingleTileKernelINS2_10policy_hubIfyN4cuda3std3__44plusIfEEE10Policy1000EPfSC_iS9_ffNS7_10__identityEEEvT0_T1_T2_T3_T4_T6_E12temp_storage+20];
	add.f32 	%f383, %f381, %f382;
	ld.shared.f32 	%f384, [_ZZN3cub18CUB_300001_SM_10006detail6reduce28DeviceReduceSingleTileKernelINS2_10policy_hubIfyN4cuda3std3__44plusIfEEE10Policy1000EPfSC_iS9_ffNS7_10__identityEEEvT0_T1_T2_T3_T4_T6_E12temp_storage+24];
	add.f32 	%f385, %f383, %f384;
	ld.shared.f32 	%f386, [_ZZN3cub18CUB_300001_SM_10006detail6reduce28DeviceReduceSingleTileKernelINS2_10policy_hubIfyN4cuda3std3__44plusIfEEE10Policy1000EPfSC_iS9_ffNS7_10__identityEEEvT0_T1_T2_T3_T4_T6_E12temp_storage+28];
	add.f32 	%f387, %f385, %f386;
	ld.shared.f32 	%f388, [_ZZN3cub18CUB_300001_SM_10006detail6reduce28DeviceReduceSingleTileKernelINS2_10policy_hubIfyN4cuda3std3__44plusIfEEE10Policy1000EPfSC_iS9_ffNS7_10__identityEEEvT0_T1_T2_T3_T4_T6_E12temp_storage+32];
	add.f32 	%f389, %f387, %f388;
	ld.shared.f32 	%f390, [_ZZN3cub18CUB_300001_SM_10006detail6reduce28DeviceReduceSingleTileKernelINS2_10policy_hubIfyN4cuda3std3__44plusIfEEE10Policy1000EPfSC_iS9_ffNS7_10__identityEEEvT0_T1_T2_T3_T4_T6_E12temp_storage+36];
	add.f32 	%f418, %f389, %f390;
	bra.uni 	$L__BB29_72;
$L__BB29_18:
	// begin inline asm
	mov.u32 %r311, %laneid;
	// end inline asm
	and.b32  	%r337, %r1, 992;
	add.s32 	%r338, %r337, 32;
	setp.gt.s32 	%p73, %r338, %r67;
	not.b32 	%r339, %r337;
	add.s32 	%r340, %r67, %r339;
	selp.b32 	%r335, %r340, 31, %p73;
	mov.b32 	%r313, %f397;
	mov.b32 	%r314, 1;
	mov.b32 	%r336, -1;
	// begin inline asm
	shfl.sync.down.b32 %r312, %r313, %r314, %r335, %r336;
	// end inline asm
	setp.lt.s32 	%p74, %r311, %r335;
	mov.b32 	%f331, %r312;
	add.f32 	%f332, %f397, %f331;
	selp.f32 	%f333, %f332, %f397, %p74;
	mov.b32 	%r318, %f333;
	mov.b32 	%r319, 2;
	// begin inline asm
	shfl.sync.down.b32 %r317, %r318, %r319, %r335, %r336;
	// end inline asm
	add.s32 	%r341, %r311, 2;
	setp.gt.s32 	%p75, %r341, %r335;
	mov.b32 	%f334, %r317;
	add.f32 	%f335, %f333, %f334;
	selp.f32 	%f336, %f333, %f335, %p75;
	mov.b32 	%r323, %f336;
	mov.b32 	%r324, 4;
	// begin inline asm
	shfl.sync.down.b32 %r322, %r323, %r324, %r335, %r336;
	// end inline asm
	add.s32 	%r342, %r311, 4;
	setp.gt.s32 	%p76, %r342, %r335;
	mov.b32 	%f337, %r322;
	add.f32 	%f338, %f336, %f337;
	selp.f32 	%f339, %f336, %f338, %p76;
	mov.b32 	%r328, %f339;
	mov.b32 	%r329, 8;
	// begin inline asm
	shfl.sync.down.b32 %r327, %r328, %r329, %r335, %r336;
	// end inline asm
	add.s32 	%r343, %r311, 8;
	setp.gt.s32 	%p77, %r343, %r335;
	mov.b32 	%f340, %r327;
	add.f32 	%f341, %f339, %f340;
	selp.f32 	%f342, %f339, %f341, %p77;
	mov.b32 	%r333, %f342;
	mov.b32 	%r334, 16;
	// begin inline asm
	shfl.sync.down.b32 %r332, %r333, %r334, %r335, %r336;
	// end inline asm
	add.s32 	%r344, %r311, 16;
	setp.gt.s32 	%p78, %r344, %r335;
	mov.b32 	%f343, %r332;
	add.f32 	%f344, %f342, %f343;
	selp.f32 	%f418, %f342, %f344, %p78;
	setp.ne.s32 	%p79, %r311, 0;
	@%p79 bra 	$L__BB29_20;
	shr.u32 	%r345, %r1, 3;
	and.b32  	%r346, %r345, 124;
	mov.u32 	%r347, _ZZN3cub18CUB_300001_SM_10006detail6reduce28DeviceReduceSingleTileKernelINS2_10policy_hubIfyN4cuda3std3__44plusIfEEE10Policy1000EPfSC_iS9_ffNS7_10__identityEEEvT0_T1_T2_T3_T4_T6_E12temp_storage;
	add.s32 	%r348, %r347, %r346;
	st.shared.f32 	[%r348+8], %f418;
$L__BB29_20:
	bar.sync 	0;
	setp.ne.s32 	%p80, %r1, 0;
	@%p80 bra 	$L__BB29_72;
	setp.gt.s32 	%p81, %r67, 32;
	ld.shared.f32 	%f345, [_ZZN3cub18CUB_300001_SM_10006detail6reduce28DeviceReduceSingleTileKernelINS2_10policy_hubIfyN4cuda3std3__44plusIfEEE10Policy1000EPfSC_iS9_ffNS7_10__identityEEEvT0_T1_T2_T3_T4_T6_E12temp_storage+12];
	add.f32 	%f346, %f418, %f345;
	selp.f32 	%f347, %f346, %f418, %p81;
	setp.gt.s32 	%p82, %r67, 64;
	ld.shared.f32 	%f348, [_ZZN3cub18CUB_300001_SM_10006detail6reduce28DeviceReduceSingleTileKernelINS2_10policy_hubIfyN4cuda3std3__44plusIfEEE10Policy1000EPfSC_iS9_ffNS7_10__identityEEEvT0_T1_T2_T3_T4_T6_E12temp_storage+16];
	add.f32 	%f349, %f348, %f347;
	selp.f32 	%f350, %f349, %f347, %p82;
	setp.gt.s32 	%p83, %r67, 96;
	ld.shared.f32 	%f351, [_ZZN3cub18CUB_300001_SM_10006detail6reduce28DeviceReduceSingleTileKernelINS2_10policy_hubIfyN4cuda3std3__44plusIfEEE10Policy1000EPfSC_iS9_ffNS7_10__identityEEEvT0_T1_T2_T3_T4_T6_E12temp_storage+20];
	add.f32 	%f352, %f351, %f350;
	selp.f32 	%f353, %f352, %f350, %p83;
	setp.gt.s32 	%p84, %r67, 128;
	ld.shared.f32 	%f354, [_ZZN3cub18CUB_300001_SM_10006detail6reduce28DeviceReduceSingleTileKernelINS2_10policy_hubIfyN4cuda3std3__44plusIfEEE10Policy1000EPfSC_iS9_ffNS7_10__identityEEEvT0_T1_T2_T3_T4_T6_E12temp_storage+24];
	add.f32 	%f355, %f354, %f353;
	selp.f32 	%f356, %f355, %f353, %p84;
	setp.gt.s32 	%p85, %r67, 160;
	ld.shared.f32 	%f357, [_ZZN3cub18CUB_300001_SM_10006detail6reduce28DeviceReduceSingleTileKernelINS2_10policy_hubIfyN4cuda3std3__44plusIfEEE10Policy1000EPfSC_iS9_ffNS7_10__identityEEEvT0_T1_T2_T3_T4_T6_E12temp_storage+28];
	add.f32 	%f358, %f357, %f356;
	selp.f32 	%f359, %f358, %f356, %p85;
	setp.gt.s32 	%p86, %r67, 192;
	ld.shared.f32 	%f360, [_ZZN3cub18CUB_300001_SM_10006detail6reduce28DeviceReduceSingleTileKernelINS2_10policy_hubIfyN4cuda3std3__44plusIfEEE10Policy1000EPfSC_iS9_ffNS7_10__identityEEEvT0_T1_T2_T3_T4_T6_E12temp_storage+32];
	add.f32 	%f361, %f360, %f359;
	selp.f32 	%f362, %f361, %f359, %p86;
	setp.gt.s32 	%p87, %r67, 224;
	ld.shared.f32 	%f363, [_ZZN3cub18CUB_300001_SM_10006detail6reduce28DeviceReduceSingleTileKernelINS2_10policy_hubIfyN4cuda3std3__44plusIfEEE10Policy1000EPfSC_iS9_ffNS7_10__identityEEEvT0_T1_T2_T3_T4_T6_E12temp_storage+36];
	add.f32 	%f364, %f363, %f362;
	selp.f32 	%f418, %f364, %f362, %p87;
	bra.uni 	$L__BB29_72;
$L__BB29_22:
	mov.u32 	%r13, %tid.x;
	shl.b32 	%r224, %r13, 2;
	mul.wide.u32 	%rd86, %r224, 4;
	add.s64 	%rd76, %rd16, %rd86;
	// begin inline asm
	ld.global.nc.v2.u64 {%rd74, %rd75}, [%rd76];
	// end inline asm
	mov.b64 	{%r225, %r226}, %rd75;
	mov.b64 	{%r227, %r228}, %rd74;
	mov.b32 	%f225, %r228;
	mov.b32 	%f226, %r227;
	mov.b32 	%f227, %r226;
	mov.b32 	%f228, %r225;
	add.s64 	%rd79, %rd76, 4096;
	// begin inline asm
	ld.global.nc.v2.u64 {%rd77, %rd78}, [%rd79];
	// end inline asm
	mov.b64 	{%r229, %r230}, %rd78;
	mov.b64 	{%r231, %r232}, %rd77;
	mov.b32 	%f229, %r232;
	mov.b32 	%f230, %r231;
	mov.b32 	%f231, %r230;
	mov.b32 	%f232, %r229;
	add.s64 	%rd82, %rd76, 8192;
	// begin inline asm
	ld.global.nc.v2.u64 {%rd80, %rd81}, [%rd82];
	// end inline asm
	mov.b64 	{%r233, %r234}, %rd81;
	mov.b64 	{%r235, %r236}, %rd80;
	mov.b32 	%f233, %r236;
	mov.b32 	%f234, %r235;
	mov.b32 	%f235, %r234;
	mov.b32 	%f236, %r233;
	add.s64 	%rd85, %rd76, 12288;
	// begin inline asm
	ld.global.nc.v2.u64 {%rd83, %rd84}, [%rd85];
	// end inline asm
	mov.b64 	{%r237, %r238}, %rd84;
	mov.b64 	{%r239, %r240}, %rd83;
	mov.b32 	%f237, %r240;
	mov.b32 	%f238, %r239;
	mov.b32 	%f239, %r238;
	mov.b32 	%f240, %r237;
	add.f32 	%f241, %f226, %f225;
	add.f32 	%f242, %f228, %f227;
	add.f32 	%f243, %f230, %f229;
	add.f32 	%f244, %f232, %f231;
	add.f32 	%f245, %f234, %f233;
	add.f32 	%f246, %f236, %f235;
	add.f32 	%f247, %f238, %f237;
	add.f32 	%f248, %f240, %f239;
	add.f32 	%f249, %f241, %f242;
	add.f32 	%f250, %f243, %f244;
	add.f32 	%f251, %f245, %f246;
	add.f32 	%f252, %f247, %f248;
	add.f32 	%f253, %f249, %f250;
	add.f32 	%f254, %f251, %f252;
	add.f32 	%f404, %f253, %f254;
	setp.lt.u32 	%p50, %r67, 8192;
	mov.b32 	%r387, 4096;
	@%p50 bra 	$L__BB29_26;
	add.s32 	%r14, %r67, -4096;
	mov.b32 	%r387, 4096;
$L__BB29_24:
	mul.wide.s32 	%rd99, %r387, 4;
	add.s64 	%rd89, %rd76, %rd99;
	// begin inline asm
	ld.global.nc.v2.u64 {%rd87, %rd88}, [%rd89];
	// end inline asm
	mov.b64 	{%r242, %r243}, %rd88;
	mov.b64 	{%r244, %r245}, %rd87;
	mov.b32 	%f255, %r245;
	mov.b32 	%f256, %r244;
	mov.b32 	%f257, %r243;
	mov.b32 	%f258, %r242;
	add.s64 	%rd92, %rd89, 4096;
	// begin inline asm
	ld.global.nc.v2.u64 {%rd90, %rd91}, [%rd92];
	// end inline asm
	mov.b64 	{%r246, %r247}, %rd91;
	mov.b64 	{%r248, %r249}, %rd90;
	mov.b32 	%f259, %r249;
	mov.b32 	%f260, %r248;
	mov.b32 	%f261, %r247;
	mov.b32 	%f262, %r246;
	add.s64 	%rd95, %rd89, 8192;
	// begin inline asm
	ld.global.nc.v2.u64 {%rd93, %rd94}, [%rd95];
	// end inline asm
	mov.b64 	{%r250, %r251}, %rd94;
	mov.b64 	{%r252, %r253}, %rd93;
	mov.b32 	%f263, %r253;
	mov.b32 	%f264, %r252;
	mov.b32 	%f265, %r251;
	mov.b32 	%f266, %r250;
	add.s64 	%rd98, %rd89, 12288;
	// begin inline asm
	ld.global.nc.v2.u64 {%rd96, %rd97}, [%rd98];
	// end inline asm
	mov.b64 	{%r254, %r255}, %rd97;
	mov.b64 	{%r256, %r257}, %rd96;
	mov.b32 	%f267, %r257;
	mov.b32 	%f268, %r256;
	mov.b32 	%f269, %r255;
	mov.b32 	%f270, %r254;
	add.f32 	%f271, %f404, %f256;
	add.f32 	%f272, %f255, %f258;
	add.f32 	%f273, %f257, %f260;
	add.f32 	%f274, %f259, %f262;
	add.f32 	%f275, %f261, %f264;
	add.f32 	%f276, %f263, %f266;
	add.f32 	%f277, %f265, %f268;
	add.f32 	%f278, %f267, %f270;
	add.f32 	%f279, %f271, %f272;
	add.f32 	%f280, %f273, %f274;
	add.f32 	%f281, %f275, %f276;
	add.f32 	%f282, %f277, %f278;
	add.f32 	%f283, %f279, %f280;
	add.f32 	%f284, %f281, %f282;
	add.f32 	%f285, %f283, %f284;
	add.f32 	%f404, %f285, %f269;
	sub.s32 	%r258, %r67, %r387;
	setp.lt.s32 	%p51, %r258, 4096;
	@%p51 bra 	$L__BB29_34;
	add.s32 	%r387, %r387, 4096;
	setp.le.s32 	%p52, %r387, %r14;
	@%p52 bra 	$L__BB29_24;
$L__BB29_26:
	setp.le.s32 	%p53, %r67, %r387;
	@%p53 bra 	$L__BB29_34;
	sub.s32 	%r18, %r67, %r387;
	setp.ge.s32 	%p54, %r13, %r18;
	@%p54 bra 	$L__BB29_34;
	not.b32 	%r259, %r13;
	add.s32 	%r260, %r67, %r259;
	sub.s32 	%r19, %r260, %r387;
	and.b32  	%r261, %r19, 768;
	setp.eq.s32 	%p55, %r261, 768;
	mov.u32 	%r391, %r13;
	@%p55 bra 	$L__BB29_31;
	add.s32 	%r389, %r13, %r387;
	shr.u32 	%r262, %r19, 8;
	add.s32 	%r263, %r262, 1;
	and.b32  	%r264, %r263, 3;
	neg.s32 	%r388, %r264;
	mov.u32 	%r391, %r13;
$L__BB29_30:
	.pragma "nounroll";
	mul.wide.u32 	%rd101, %r389, 4;
	add.s64 	%rd100, %rd16, %rd101;
	// begin inline asm
	ld.global.nc.u32 %r265, [%rd100];
	// end inline asm
	mov.b32 	%f287, %r265;
	add.f32 	%f404, %f404, %f287;
	add.s32 	%r391, %r391, 256;
	add.s32 	%r389, %r389, 256;
	add.s32 	%r388, %r388, 1;
	setp.ne.s32 	%p56, %r388, 0;
	@%p56 bra 	$L__BB29_30;
$L__BB29_31:
	setp.lt.u32 	%p57, %r19, 768;
	@%p57 bra 	$L__BB29_34;
	cvt.u64.u32 	%rd102, %r391;
	cvt.u64.u32 	%rd103, %r387;
	add.s64 	%rd104, %rd102, %rd103;
	shl.b64 	%rd105, %rd104, 2;
	add.s64 	%rd106, %rd105, %rd16;
	add.s64 	%rd122, %rd106, 2048;
	add.s32 	%r392, %r391, %r387;
$L__BB29_33:
	mul.wide.u32 	%rd111, %r392, 4;
	add.s64 	%rd107, %rd16, %rd111;
	// begin inline asm
	ld.global.nc.u32 %r266, [%rd107];
	// end inline asm
	mov.b32 	%f288, %r266;
	add.f32 	%f289, %f404, %f288;
	add.s64 	%rd108, %rd122, -1024;
	// begin inline asm
	ld.global.nc.u32 %r267, [%rd108];
	// end inline asm
	mov.b32 	%f290, %r267;
	add.f32 	%f291, %f289, %f290;
	// begin inline asm
	ld.global.nc.u32 %r268, [%rd122];
	// end inline asm
	mov.b32 	%f292, %r268;
	add.f32 	%f293, %f291, %f292;
	add.s64 	%rd110, %rd122, 1024;
	// begin inline asm
	ld.global.nc.u32 %r269, [%rd110];
	// end inline asm
	mov.b32 	%f294, %r269;
	add.f32 	%f404, %f293, %f294;
	add.s32 	%r391, %r391, 1024;
	add.s64 	%rd122, %rd122, 4096;
	add.s32 	%r392, %r392, 1024;
	setp.lt.s32 	%p58, %r391, %r18;
	@%p58 bra 	$L__BB29_33;
$L__BB29_34:
	// begin inline asm
	mov.u32 %r270, %laneid;
	// end inline asm
	mov.b32 	%r272, %f404;
	mov.b32 	%r273, 1;
	mov.b32 	%r294, 31;
	mov.b32 	%r295, -1;
	// begin inline asm
	shfl.sync.down.b32 %r271, %r272, %r273, %r294, %r295;
	// end inline asm
	setp.gt.s32 	%p59, %r270, 30;
	mov.b32 	%f295, %r271;
	add.f32 	%f296, %f404, %f295;
	selp.f32 	%f297, %f404, %f296, %p59;
	mov.b32 	%r277, %f297;
	mov.b32 	%r278, 2;
	// begin inline asm
	shfl.sync.down.b32 %r276, %r277, %r278, %r294, %r295;
	// end inline asm
	setp.gt.s32 	%p60, %r270, 29;
	mov.b32 	%f298, %r276;
	add.f32 	%f299, %f297, %f298;
	selp.f32 	%f300, %f297, %f299, %p60;
	mov.b32 	%r282, %f300;
	mov.b32 	%r283, 4;
	// begin inline asm
	shfl.sync.down.b32 %r281, %r282, %r283, %r294, %r295;
	// end inline asm
	setp.gt.s32 	%p61, %r270, 27;
	mov.b32 	%f301, %r281;
	add.f32 	%f302, %f300, %f301;
	selp.f32 	%f303, %f300, %f302, %p61;
	mov.b32 	%r287, %f303;
	mov.b32 	%r288, 8;
	// begin inline asm
	shfl.sync.down.b32 %r286, %r287, %r288, %r294, %r295;
	// end inline asm
	setp.gt.s32 	%p62, %r270, 23;
	mov.b32 	%f304, %r286;
	add.f32 	%f305, %f303, %f304;
	selp.f32 	%f306, %f303, %f305, %p62;
	mov.b32 	%r292, %f306;
	mov.b32 	%r293, 16;
	// begin inline asm
	shfl.sync.down.b32 %r291, %r292, %r293, %r294, %r295;
	// end inline asm
	setp.gt.s32 	%p63, %r270, 15;
	mov.b32 	%f307, %r291;
	add.f32 	%f26, %f306, %f307;
	selp.f32 	%f418, %f306, %f26, %p63;
	setp.ne.s32 	%p64, %r270, 0;
	@%p64 bra 	$L__BB29_36;
	shr.u32 	%r296, %r13, 3;
	and.b32  	%r297, %r296, 124;
	mov.u32 	%r298, _ZZN3cub18CUB_300001_SM_10006detail6reduce28DeviceReduceSingleTileKernelINS2_10policy_hubIfyN4cuda3std3__44plusIfEEE10Policy1000EPfSC_iS9_ffNS7_10__identityEEEvT0_T1_T2_T3_T4_T6_E12temp_storage;
	add.s32 	%r299, %r298, %r297;
	st.shared.f32 	[%r299+8], %f26;
$L__BB29_36:
	bar.sync 	0;
	setp.ne.s32 	%p65, %r13, 0;
	@%p65 bra 	$L__BB29_72;
	ld.shared.f32 	%f308, [_ZZN3cub18CUB_300001_SM_10006detail6reduce28DeviceReduceSingleTileKernelINS2_10policy_hubIfyN4cuda3std3__44plusIfEEE10Policy1000EPfSC_iS9_ffNS7_10__identityEEEvT0_T1_T2_T3_T4_T6_E12temp_storage+12];
	add.f32 	%f309, %f418, %f308;
	ld.shared.f32 	%f310, [_ZZN3cub18CUB_300001_SM_10006detail6reduce28DeviceReduceSingleTileKernelINS2_10policy_hubIfyN4cuda3std3__44plusIfEEE10Policy1000EPfSC_iS9_ffNS7_10__identityEEEvT0_T1_T2_T3_T4_T6_E12temp_storage+16];
	add.f32 	%f311, %f309, %f310;
	ld.shared.f32 	%f312, [_ZZN3cub18CUB_300001_SM_10006detail6reduce28DeviceReduceSingleTileKernelINS2_10policy_hubIfyN4cuda3std3__44plusIfEEE10Policy1000EPfSC_iS9_ffNS7_10__identityEEEvT0_T1_T2_T3_T4_T6_E12temp_storage+20];
	add.f32 	%f313, %f311, %f312;
	ld.shared.f32 	%f314, [_ZZN3cub18CUB_300001_SM_10006detail6reduce28DeviceReduceSingleTileKernelINS2_10policy_hubIfyN4cuda3std3__44plusIfEEE10Policy1000EPfSC_iS9_ffNS7_10__identityEEEvT0_T1_T2_T3_T4_T6_E12temp_storage+24];
	add.f32 	%f315, %f313, %f314;
	ld.shared.f32 	%f316, [_ZZN3cub18CUB_300001_SM_10006detail6reduce28DeviceReduceSingleTileKernelINS2_10policy_hubIfyN4cuda3std3__44plusIfEEE10Policy1000EPfSC_iS9_ffNS7_10__identityEEEvT0_T1_T2_T3_T4_T6_E12temp_storage+28];
	add.f32 	%f317, %f315, %f316;
	ld.shared.f32 	%f318, [_ZZN3cub18CUB_300001_SM_10006detail6reduce28DeviceReduceSingleTileKernelINS2_10policy_hubIfyN4cuda3std3__44plusIfEEE10Policy1000EPfSC_iS9_ffNS7_10__identityEEEvT0_T1_T2_T3_T4_T6_E12temp_storage+32];
	add.f32 	%f319, %f317, %f318;
	ld.shared.f32 	%f320, [_ZZN3cub18CUB_300001_SM_10006detail6reduce28DeviceReduceSingleTileKernelINS2_10policy_hubIfyN4cuda3std3__44plusIfEEE10Policy1000EPfSC_iS9_ffNS7_10__identityEEEvT0_T1_T2_T3_T4_T6_E12temp_storage+36];
	add.f32 	%f418, %f319, %f320;
	bra.uni 	$L__BB29_72;
$L__BB29_38:
	setp.gt.s32 	%p3, %r67, 4095;
	@%p3 bra 	$L__BB29_56;
	mov.u32 	%r34, %tid.x;
	setp.ge.s32 	%p20, %r34, %r67;
	mov.f32 	%f410, 0f00000000;
	mov.u32 	%r397, %r34;
	@%p20 bra 	$L__BB29_41;
	mul.wide.u32 	%rd66, %r34, 4;
	add.s64 	%rd65, %rd16, %rd66;
	// begin inline asm
	ld.global.nc.u32 %r144, [%rd65];
	// end inline asm
	mov.b32 	%f410, %r144;
	add.s32 	%r397, %r34, 256;
$L__BB29_41:
	setp.ge.s32 	%p21, %r397, %r67;
	@%p21 bra 	$L__BB29_47;
	not.b32 	%r145, %r397;
	add.s32 	%r37, %r67, %r145;
	and.b32  	%r146, %r37, 768;
	setp.eq.s32 	%p22, %r146, 768;
	@%p22 bra 	$L__BB29_45;
	mul.wide.u32 	%rd67, %r397, 4;
	add.s64 	%rd123, %rd16, %rd67;
	shr.u32 	%r147, %r37, 8;
	add.s32 	%r148, %r147, 1;
	and.b32  	%r149, %r148, 3;
	neg.s32 	%r395, %r149;
$L__BB29_44:
	.pragma "nounroll";
	// begin inline asm
	ld.global.nc.u32 %r150, [%rd123];
	// end inline asm
	mov.b32 	%f157, %r150;
	add.f32 	%f410, %f410, %f157;
	add.s32 	%r397, %r397, 256;
	add.s64 	%rd123, %rd123, 1024;
	add.s32 	%r395, %r395, 1;
	setp.ne.s32 	%p23, %r395, 0;
	@%p23 bra 	$L__BB29_44;
$L__BB29_45:
	setp.lt.u32 	%p24, %r37, 768;
	@%p24 bra 	$L__BB29_47;
$L__BB29_46:
	mul.wide.s32 	%rd73, %r397, 4;
	add.s64 	%rd69, %rd16, %rd73;
	// begin inline asm
	ld.global.nc.u32 %r151, [%rd69];
	// end inline asm
	mov.b32 	%f158, %r151;
	add.f32 	%f159, %f410, %f158;
	add.s64 	%rd70, %rd69, 1024;
	// begin inline asm
	ld.global.nc.u32 %r152, [%rd70];
	// end inline asm
	mov.b32 	%f160, %r152;
	add.f32 	%f161, %f159, %f160;
	add.s64 	%rd71, %rd69, 2048;
	// begin inline asm
	ld.global.nc.u32 %r153, [%rd71];
	// end inline asm
	mov.b32 	%f162, %r153;
	add.f32 	%f163, %f161, %f162;
	add.s64 	%rd72, %rd69, 3072;
	// begin inline asm
	ld.global.nc.u32 %r154, [%rd72];
	// end inline asm
	mov.b32 	%f164, %r154;
	add.f32 	%f410, %f163, %f164;
	add.s32 	%r397, %r397, 1024;
	setp.lt.s32 	%p25, %r397, %r67;
	@%p25 bra 	$L__BB29_46;
$L__BB29_47:
	setp.lt.s32 	%p26, %r67, 256;
	@%p26 bra 	$L__BB29_52;
	// begin inline asm
	mov.u32 %r193, %laneid;
	// end inline asm
	mov.b32 	%r195, %f410;
	mov.b32 	%r196, 1;
	mov.b32 	%r217, 31;
	mov.b32 	%r218, -1;
	// begin inline asm
	shfl.sync.down.b32 %r194, %r195, %r196, %r217, %r218;
	// end inline asm
	setp.gt.s32 	%p42, %r193, 30;
	mov.b32 	%f199, %r194;
	add.f32 	%f200, %f410, %f199;
	selp.f32 	%f201, %f410, %f200, %p42;
	mov.b32 	%r200, %f201;
	mov.b32 	%r201, 2;
	// begin inline asm
	shfl.sync.down.b32 %r199, %r200, %r201, %r217, %r218;
	// end inline asm
	setp.gt.s32 	%p43, %r193, 29;
	mov.b32 	%f202, %r199;
	add.f32 	%f203, %f201, %f202;
	selp.f32 	%f204, %f201, %f203, %p43;
	mov.b32 	%r205, %f204;
	mov.b32 	%r206, 4;
	// begin inline asm
	shfl.sync.down.b32 %r204, %r205, %r206, %r217, %r218;
	// end inline asm
	setp.gt.s32 	%p44, %r193, 27;
	mov.b32 	%f205, %r204;
	add.f32 	%f206, %f204, %f205;
	selp.f32 	%f207, %f204, %f206, %p44;
	mov.b32 	%r210, %f207;
	mov.b32 	%r211, 8;
	// begin inline asm
	shfl.sync.down.b32 %r209, %r210, %r211, %r217, %r218;
	// end inline asm
	setp.gt.s32 	%p45, %r193, 23;
	mov.b32 	%f208, %r209;
	add.f32 	%f209, %f207, %f208;
	selp.f32 	%f210, %f207, %f209, %p45;
	mov.b32 	%r215, %f210;
	mov.b32 	%r216, 16;
	// begin inline asm
	shfl.sync.down.b32 %r214, %r215, %r216, %r217, %r218;
	// end inline asm
	setp.gt.s32 	%p46, %r193, 15;
	mov.b32 	%f211, %r214;
	add.f32 	%f38, %f210, %f211;
	selp.f32 	%f418, %f210, %f38, %p46;
	setp.ne.s32 	%p47, %r193, 0;
	@%p47 bra 	$L__BB29_50;
	shr.u32 	%r219, %r34, 3;
	and.b32  	%r220, %r219, 124;
	mov.u32 	%r221, _ZZN3cub18CUB_300001_SM_10006detail6reduce28DeviceReduceSingleTileKernelINS2_10policy_hubIfyN4cuda3std3__44plusIfEEE10Policy1000EPfSC_iS9_ffNS7_10__identityEEEvT0_T1_T2_T3_T4_T6_E12temp_storage;
	add.s32 	%r222, %r221, %r220;
	st.shared.f32 	[%r222+8], %f38;
$L__BB29_50:
	bar.sync 	0;
	setp.ne.s32 	%p48, %r34, 0;
	@%p48 bra 	$L__BB29_72;
	ld.shared.f32 	%f212, [_ZZN3cub18CUB_300001_SM_10006detail6reduce28DeviceReduceSingleTileKernelINS2_10policy_hubIfyN4cuda3std3__44plusIfEEE10Policy1000EPfSC_iS9_ffNS7_10__identityEEEvT0_T1_T2_T3_T4_T6_E12temp_storage+12];
	add.f32 	%f213, %f418, %f212;
	ld.shared.f32 	%f214, [_ZZN3cub18CUB_300001_SM_10006detail6reduce28DeviceReduceSingleTileKernelINS2_10policy_hubIfyN4cuda3std3__44plusIfEEE10Policy1000EPfSC_iS9_ffNS7_10__identityEEEvT0_T1_T2_T3_T4_T6_E12temp_storage+16];
	add.f32 	%f215, %f213, %f214;
	ld.shared.f32 	%f216, [_ZZN3cub18CUB_300001_SM_10006detail6reduce28DeviceReduceSingleTileKernelINS2_10policy_hubIfyN4cuda3std3__44plusIfEEE10Policy1000EPfSC_iS9_ffNS7_10__identityEEEvT0_T1_T2_T3_T4_T6_E12temp_storage+20];
	add.f32 	%f217, %f215, %f216;
	ld.shared.f32 	%f218, [_ZZN3cub18CUB_300001_SM_10006detail6reduce28DeviceReduceSingleTileKernelINS2_10policy_hubIfyN4cuda3std3__44plusIfEEE10Policy1000EPfSC_iS9_ffNS7_10__identityEEEvT0_T1_T2_T3_T4_T6_E12temp_storage+24];
	add.f32 	%f219, %f217, %f218;
	ld.shared.f32 	%f220, [_ZZN3cub18CUB_300001_SM_10006detail6reduce28DeviceReduceSingleTileKernelINS2_10policy_hubIfyN4cuda3std3__44plusIfEEE10Policy1000EPfSC_iS9_ffNS7_10__identityEEEvT0_T1_T2_T3_T4_T6_E12temp_storage+28];
	add.f32 	%f221, %f219, %f220;
	ld.shared.f32 	%f222, [_ZZN3cub18CUB_300001_SM_10006detail6reduce28DeviceReduceSingleTileKernelINS2_10policy_hubIfyN4cuda3std3__44plusIfEEE10Policy1000EPfSC_iS9_ffNS7_10__identityEEEvT0_T1_T2_T3_T4_T6_E12temp_storage+32];
	add.f32 	%f223, %f221, %f222;
	ld.shared.f32 	%f224, [_ZZN3cub18CUB_300001_SM_10006detail6reduce28DeviceReduceSingleTileKernelINS2_10policy_hubIfyN4cuda3std3__44plusIfEEE10Policy1000EPfSC_iS9_ffNS7_10__identityEEEvT0_T1_T2_T3_T4_T6_E12temp_storage+36];
	add.f32 	%f418, %f223, %f224;
	bra.uni 	$L__BB29_72;
$L__BB29_52:
	// begin inline asm
	mov.u32 %r155, %laneid;
	// end inline asm
	and.b32  	%r181, %r34, 992;
	add.s32 	%r182, %r181, 32;
	setp.gt.s32 	%p27, %r182, %r67;
	not.b32 	%r183, %r181;
	add.s32 	%r184, %r67, %r183;
	selp.b32 	%r179, %r184, 31, %p27;
	mov.b32 	%r157, %f410;
	mov.b32 	%r158, 1;
	mov.b32 	%r180, -1;
	// begin inline asm
	shfl.sync.down.b32 %r156, %r157, %r158, %r179, %r180;
	// end inline asm
	setp.lt.s32 	%p28, %r155, %r179;
	mov.b32 	%f165, %r156;
	add.f32 	%f166, %f410, %f165;
	selp.f32 	%f167, %f166, %f410, %p28;
	mov.b32 	%r162, %f167;
	mov.b32 	%r163, 2;
	// begin inline asm
	shfl.sync.down.b32 %r161, %r162, %r163, %r179, %r180;
	// end inline asm
	add.s32 	%r185, %r155, 2;
	setp.gt.s32 	%p29, %r185, %r179;
	mov.b32 	%f168, %r161;
	add.f32 	%f169, %f167, %f168;
	selp.f32 	%f170, %f167, %f169, %p29;
	mov.b32 	%r167, %f170;
	mov.b32 	%r168, 4;
	// begin inline asm
	shfl.sync.down.b32 %r166, %r167, %r168, %r179, %r180;
	// end inline asm
	add.s32 	%r186, %r155, 4;
	setp.gt.s32 	%p30, %r186, %r179;
	mov.b32 	%f171, %r166;
	add.f32 	%f172, %f170, %f171;
	selp.f32 	%f173, %f170, %f172, %p30;
	mov.b32 	%r172, %f173;
	mov.b32 	%r173, 8;
	// begin inline asm
	shfl.sync.down.b32 %r171, %r172, %r173, %r179, %r180;
	// end inline asm
	add.s32 	%r187, %r155, 8;
	setp.gt.s32 	%p31, %r187, %r179;
	mov.b32 	%f174, %r171;
	add.f32 	%f175, %f173, %f174;
	selp.f32 	%f176, %f173, %f175, %p31;
	mov.b32 	%r177, %f176;
	mov.b32 	%r178, 16;
	// begin inline asm
	shfl.sync.down.b32 %r176, %r177, %r178, %r179, %r180;
	// end inline asm
	add.s32 	%r188, %r155, 16;
	setp.gt.s32 	%p32, %r188, %r179;
	mov.b32 	%f177, %r176;
	add.f32 	%f178, %f176, %f177;
	selp.f32 	%f418, %f176, %f178, %p32;
	setp.ne.s32 	%p33, %r155, 0;
	@%p33 bra 	$L__BB29_54;
	shr.u32 	%r189, %r34, 3;
	and.b32  	%r190, %r189, 124;
	mov.u32 	%r191, _ZZN3cub18CUB_300001_SM_10006detail6reduce28DeviceReduceSingleTileKernelINS2_10policy_hubIfyN4cuda3std3__44plusIfEEE10Policy1000EPfSC_iS9_ffNS7_10__identityEEEvT0_T1_T2_T3_T4_T6_E12temp_storage;
	add.s32 	%r192, %r191, %r190;
	st.shared.f32 	[%r192+8], %f418;
$L__BB29_54:
	bar.sync 	0;
	setp.ne.s32 	%p34, %r34, 0;
	@%p34 bra 	$L__BB29_72;
	setp.gt.s32 	%p35, %r67, 32;
	ld.shared.f32 	%f179, [_ZZN3cub18CUB_300001_SM_10006detail6reduce28DeviceReduceSingleTileKernelINS2_10policy_hubIfyN4cuda3std3__44plusIfEEE10Policy1000EPfSC_iS9_ffNS7_10__identityEEEvT0_T1_T2_T3_T4_T6_E12temp_storage+12];
	add.f32 	%f180, %f418, %f179;
	selp.f32 	%f181, %f180, %f418, %p35;
	setp.gt.s32 	%p36, %r67, 64;
	ld.shared.f32 	%f182, [_ZZN3cub18CUB_300001_SM_10006detail6reduce28DeviceReduceSingleTileKernelINS2_10policy_hubIfyN4cuda3std3__44plusIfEEE10Policy1000EPfSC_iS9_ffNS7_10__identityEEEvT0_T1_T2_T3_T4_T6_E12temp_storage+16];
	add.f32 	%f183, %f182, %f181;
	selp.f32 	%f184, %f183, %f181, %p36;
	setp.gt.s32 	%p37, %r67, 96;
	ld.shared.f32 	%f185, [_ZZN3cub18CUB_300001_SM_10006detail6reduce28DeviceReduceSingleTileKernelINS2_10policy_hubIfyN4cuda3std3__44plusIfEEE10Policy1000EPfSC_iS9_ffNS7_10__identityEEEvT0_T1_T2_T3_T4_T6_E12temp_storage+20];
	add.f32 	%f186, %f185, %f184;
	selp.f32 	%f187, %f186, %f184, %p37;
	setp.gt.s32 	%p38, %r67, 128;
	ld.shared.f32 	%f188, [_ZZN3cub18CUB_300001_SM_10006detail6reduce28DeviceReduceSingleTileKernelINS2_10policy_hubIfyN4cuda3std3__44plusIfEEE10Policy1000EPfSC_iS9_ffNS7_10__identityEEEvT0_T1_T2_T3_T4_T6_E12temp_storage+24];
	add.f32 	%f189, %f188, %f187;
	selp.f32 	%f190, %f189, %f187, %p38;
	setp.gt.s32 	%p39, %r67, 160;
	ld.shared.f32 	%f191, [_ZZN3cub18CUB_300001_SM_10006detail6reduce28DeviceReduceSingleTileKernelINS2_10policy_hubIfyN4cuda3std3__44plusIfEEE10Policy1000EPfSC_iS9_ffNS7_10__identityEEEvT0_T1_T2_T3_T4_T6_E12temp_storage+28];
	add.f32 	%f192, %f191, %f190;
	selp.f32 	%f193, %f192, %f190, %p39;
	setp.gt.s32 	%p40, %r67, 192;
	ld.shared.f32 	%f194, [_ZZN3cub18CUB_300001_SM_10006detail6reduce28DeviceReduceSingleTileKernelINS2_10policy_hubIfyN4cuda3std3__44plusIfEEE10Policy1000EPfSC_iS9_ffNS7_10__identityEEEvT0_T1_T2_T3_T4_T6_E12temp_storage+32];
	add.f32 	%f195, %f194, %f193;
	selp.f32 	%f196, %f195, %f193, %p40;
	setp.gt.s32 	%p41, %r67, 224;
	ld.shared.f32 	%f197, [_ZZN3cub18CUB_300001_SM_10006detail6reduce28DeviceReduceSingleTileKernelINS2_10policy_hubIfyN4cuda3std3__44plusIfEEE10Policy1000EPfSC_iS9_ffNS7_10__identityEEEvT0_T1_T2_T3_T4_T6_E12temp_storage+36];
	add.f32 	%f198, %f197, %f196;
	selp.f32 	%f418, %f198, %f196, %p41;
	bra.uni 	$L__BB29_72;
$L__BB29_56:
	mov.u32 	%r46, %tid.x;
	mul.wide.u32 	%rd35, %r46, 4;
	add.s64 	%rd19, %rd16, %rd35;
	// begin inline asm
	ld.global.nc.u32 %r68, [%rd19];
	// end inline asm
	mov.b32 	%f59, %r68;
	add.s64 	%rd20, %rd19, 1024;
	// begin inline asm
	ld.global.nc.u32 %r69, [%rd20];
	// end inline asm
	mov.b32 	%f60, %r69;
	add.s64 	%rd21, %rd19, 2048;
	// begin inline asm
	ld.global.nc.u32 %r70, [%rd21];
	// end inline asm
	mov.b32 	%f61, %r70;
	add.s64 	%rd22, %rd19, 3072;
	// begin inline asm
	ld.global.nc.u32 %r71, [%rd22];
	// end inline asm
	mov.b32 	%f62, %r71;
	add.s64 	%rd23, %rd19, 4096;
	// begin inline asm
	ld.global.nc.u32 %r72, [%rd23];
	// end inline asm
	mov.b32 	%f63, %r72;
	add.s64 	%rd24, %rd19, 5120;
	// begin inline asm
	ld.global.nc.u32 %r73, [%rd24];
	// end inline asm
	mov.b32 	%f64, %r73;
	add.s64 	%rd25, %rd19, 6144;
	// begin inline asm
	ld.global.nc.u32 %r74, [%rd25];
	// end inline asm
	mov.b32 	%f65, %r74;
	add.s64 	%rd26, %rd19, 7168;
	// begin inline asm
	ld.global.nc.u32 %r75, [%rd26];
	// end inline asm
	mov.b32 	%f66, %r75;
	add.s64 	%rd27, %rd19, 8192;
	// begin inline asm
	ld.global.nc.u32 %r76, [%rd27];
	// end inline asm
	mov.b32 	%f67, %r76;
	add.s64 	%rd28, %rd19, 9216;
	// begin inline asm
	ld.global.nc.u32 %r77, [%rd28];
	// end inline asm
	mov.b32 	%f68, %r77;
	add.s64 	%rd29, %rd19, 10240;
	// begin inline asm
	ld.global.nc.u32 %r78, [%rd29];
	// end inline asm
	mov.b32 	%f69, %r78;
	add.s64 	%rd30, %rd19, 11264;
	// begin inline asm
	ld.global.nc.u32 %r79, [%rd30];
	// end inline asm
	mov.b32 	%f70, %r79;
	add.s64 	%rd31, %rd19, 12288;
	// begin inline asm
	ld.global.nc.u32 %r80, [%rd31];
	// end inline asm
	mov.b32 	%f71, %r80;
	add.s64 	%rd32, %rd19, 13312;
	// begin inline asm
	ld.global.nc.u32 %r81, [%rd32];
	// end inline asm
	mov.b32 	%f72, %r81;
	add.s64 	%rd33, %rd19, 14336;
	// begin inline asm
	ld.global.nc.u32 %r82, [%rd33];
	// end inline asm
	mov.b32 	%f73, %r82;
	add.s64 	%rd34, %rd19, 15360;
	// begin inline asm
	ld.global.nc.u32 %r83, [%rd34];
	// end inline asm
	mov.b32 	%f74, %r83;
	add.f32 	%f75, %f59, %f60;
	add.f32 	%f76, %f61, %f62;
	add.f32 	%f77, %f63, %f64;
	add.f32 	%f78, %f65, %f66;
	add.f32 	%f79, %f67, %f68;
	add.f32 	%f80, %f69, %f70;
	add.f32 	%f81, %f71, %f72;
	add.f32 	%f82, %f73, %f74;
	add.f32 	%f83, %f75, %f76;
	add.f32 	%f84, %f77, %f78;
	add.f32 	%f85, %f79, %f80;
	add.f32 	%f86, %f81, %f82;
	add.f32 	%f87, %f83, %f84;
	add.f32 	%f88, %f85, %f86;
	add.f32 	%f417, %f87, %f88;
	setp.lt.u32 	%p4, %r67, 8192;
	mov.b32 	%r400, 4096;
	@%p4 bra 	$L__BB29_60;
	add.s32 	%r47, %r67, -4096;
	mov.b32 	%r400, 4096;
$L__BB29_58:
	mul.wide.s32 	%rd52, %r400, 4;
	add.s64 	%rd36, %rd19, %rd52;
	// begin inline asm
	ld.global.nc.u32 %r86, [%rd36];
	// end inline asm
	mov.b32 	%f89, %r86;
	add.s64 	%rd37, %rd36, 1024;
	// begin inline asm
	ld.global.nc.u32 %r87, [%rd37];
	// end inline asm
	mov.b32 	%f90, %r87;
	add.s64 	%rd38, %rd36, 2048;
	// begin inline asm
	ld.global.nc.u32 %r88, [%rd38];
	// end inline asm
	mov.b32 	%f91, %r88;
	add.s64 	%rd39, %rd36, 3072;
	// begin inline asm
	ld.global.nc.u32 %r89, [%rd39];
	// end inline asm
	mov.b32 	%f92, %r89;
	add.s64 	%rd40, %rd36, 4096;
	// begin inline asm
	ld.global.nc.u32 %r90, [%rd40];
	// end inline asm
	mov.b32 	%f93, %r90;
	add.s64 	%rd41, %rd36, 5120;
	// begin inline asm
	ld.global.nc.u32 %r91, [%rd41];
	// end inline asm
	mov.b32 	%f94, %r91;
	add.s64 	%rd42, %rd36, 6144;
	// begin inline asm
	ld.global.nc.u32 %r92, [%rd42];
	// end inline asm
	mov.b32 	%f95, %r92;
	add.s64 	%rd43, %rd36, 7168;
	// begin inline asm
	ld.global.nc.u32 %r93, [%rd43];
	// end inline asm
	mov.b32 	%f96, %r93;
	add.s64 	%rd44, %rd36, 8192;
	// begin inline asm
	ld.global.nc.u32 %r94, [%rd44];
	// end inline asm
	mov.b32 	%f97, %r94;
	add.s64 	%rd45, %rd36, 9216;
	// begin inline asm
	ld.global.nc.u32 %r95, [%rd45];
	// end inline asm
	mov.b32 	%f98, %r95;
	add.s64 	%rd46, %rd36, 10240;
	// begin inline asm
	ld.global.nc.u32 %r96, [%rd46];
	// end inline asm
	mov.b32 	%f99, %r96;
	add.s64 	%rd47, %rd36, 11264;
	// begin inline asm
	ld.global.nc.u32 %r97, [%rd47];
	// end inline asm
	mov.b32 	%f100, %r97;
	add.s64 	%rd48, %rd36, 12288;
	// begin inline asm
	ld.global.nc.u32 %r98, [%rd48];
	// end inline asm
	mov.b32 	%f101, %r98;
	add.s64 	%rd49, %rd36, 13312;
	// begin inline asm
	ld.global.nc.u32 %r99, [%rd49];
	// end inline asm
	mov.b32 	%f102, %r99;
	add.s64 	%rd50, %rd36, 14336;
	// begin inline asm
	ld.global.nc.u32 %r100, [%rd50];
	// end inline asm
	mov.b32 	%f103, %r100;
	add.s64 	%rd51, %rd36, 15360;
	// begin inline asm
	ld.global.nc.u32 %r101, [%rd51];
	// end inline asm
	mov.b32 	%f104, %r101;
	add.f32 	%f105, %f417, %f89;
	add.f32 	%f106, %f90, %f91;
	add.f32 	%f107, %f92, %f93;
	add.f32 	%f108, %f94, %f95;
	add.f32 	%f109, %f96, %f97;
	add.f32 	%f110, %f98, %f99;
	add.f32 	%f111, %f100, %f101;
	add.f32 	%f112, %f102, %f103;
	add.f32 	%f113, %f105, %f106;
	add.f32 	%f114, %f107, %f108;
	add.f32 	%f115, %f109, %f110;
	add.f32 	%f116, %f111, %f112;
	add.f32 	%f117, %f113, %f114;
	add.f32 	%f118, %f115, %f116;
	add.f32 	%f119, %f117, %f118;
	add.f32 	%f417, %f119, %f104;
	sub.s32 	%r102, %r67, %r400;
	setp.lt.s32 	%p5, %r102, 4096;
	@%p5 bra 	$L__BB29_68;
	add.s32 	%r400, %r400, 4096;
	setp.le.s32 	%p6, %r400, %r47;
	@%p6 bra 	$L__BB29_58;
$L__BB29_60:
	setp.le.s32 	%p7, %r67, %r400;
	@%p7 bra 	$L__BB29_68;
	sub.s32 	%r51, %r67, %r400;
	setp.ge.s32 	%p8, %r46, %r51;
	@%p8 bra 	$L__BB29_68;
	not.b32 	%r103, %r46;
	add.s32 	%r104, %r67, %r103;
	sub.s32 	%r52, %r104, %r400;
	and.b32  	%r105, %r52, 768;
	setp.eq.s32 	%p9, %r105, 768;
	mov.u32 	%r404, %r46;
	@%p9 bra 	$L__BB29_65;
	add.s32 	%r402, %r46, %r400;
	shr.u32 	%r106, %r52, 8;
	add.s32 	%r107, %r106, 1;
	and.b32  	%r108, %r107, 3;
	neg.s32 	%r401, %r108;
	mov.u32 	%r404, %r46;
$L__BB29_64:
	.pragma "nounroll";
	mul.wide.u32 	%rd54, %r402, 4;
	add.s64 	%rd53, %rd16, %rd54;
	// begin inline asm
	ld.global.nc.u32 %r109, [%rd53];
	// end inline asm
	mov.b32 	%f121, %r109;
	add.f32 	%f417, %f417, %f121;
	add.s32 	%r404, %r404, 256;
	add.s32 	%r402, %r402, 256;
	add.s32 	%r401, %r401, 1;
	setp.ne.s32 	%p10, %r401, 0;
	@%p10 bra 	$L__BB29_64;
$L__BB29_65:
	setp.lt.u32 	%p11, %r52, 768;
	@%p11 bra 	$L__BB29_68;
	cvt.u64.u32 	%rd55, %r404;
	cvt.u64.u32 	%rd56, %r400;
	add.s64 	%rd57, %rd55, %rd56;
	shl.b64 	%rd58, %rd57, 2;
	add.s64 	%rd59, %rd58, %rd16;
	add.s64 	%rd124, %rd59, 2048;
	add.s32 	%r405, %r404, %r400;
$L__BB29_67:
	mul.wide.u32 	%rd64, %r405, 4;
	add.s64 	%rd60, %rd16, %rd64;
	// begin inline asm
	ld.global.nc.u32 %r110, [%rd60];
	// end inline asm
	mov.b32 	%f122, %r110;
	add.f32 	%f123, %f417, %f122;
	add.s64 	%rd61, %rd124, -1024;
	// begin inline asm
	ld.global.nc.u32 %r111, [%rd61];
	// end inline asm
	mov.b32 	%f124, %r111;
	add.f32 	%f125, %f123, %f124;
	// begin inline asm
	ld.global.nc.u32 %r112, [%rd124];
	// end inline asm
	mov.b32 	%f126, %r112;
	add.f32 	%f127, %f125, %f126;
	add.s64 	%rd63, %rd124, 1024;
	// begin inline asm
	ld.global.nc.u32 %r113, [%rd63];
	// end inline asm
	mov.b32 	%f128, %r113;
	add.f32 	%f417, %f127, %f128;
	add.s32 	%r404, %r404, 1024;
	add.s64 	%rd124, %rd124, 4096;
	add.s32 	%r405, %r405, 1024;
	setp.lt.s32 	%p12, %r404, %r51;
	@%p12 bra 	$L__BB29_67;
$L__BB29_68:
	// begin inline asm
	mov.u32 %r114, %laneid;
	// end inline asm
	mov.b32 	%r116, %f417;
	mov.b32 	%r117, 1;
	mov.b32 	%r138, 31;
	mov.b32 	%r139, -1;
	// begin inline asm
	shfl.sync.down.b32 %r115, %r116, %r117, %r138, %r139;
	// end inline asm
	setp.gt.s32 	%p13, %r114, 30;
	mov.b32 	%f129, %r115;
	add.f32 	%f130, %f417, %f129;
	selp.f32 	%f131, %f417, %f130, %p13;
	mov.b32 	%r121, %f131;
	mov.b32 	%r122, 2;
	// begin inline asm
	shfl.sync.down.b32 %r120, %r121, %r122, %r138, %r139;
	// end inline asm
	setp.gt.s32 	%p14, %r114, 29;
	mov.b32 	%f132, %r120;
	add.f32 	%f133, %f131, %f132;
	selp.f32 	%f134, %f131, %f133, %p14;
	mov.b32 	%r126, %f134;
	mov.b32 	%r127, 4;
	// begin inline asm
	shfl.sync.down.b32 %r125, %r126, %r127, %r138, %r139;
	// end inline asm
	setp.gt.s32 	%p15, %r114, 27;
	mov.b32 	%f135, %r125;
	add.f32 	%f136, %f134, %f135;
	selp.f32 	%f137, %f134, %f136, %p15;
	mov.b32 	%r131, %f137;
	mov.b32 	%r132, 8;
	// begin inline asm
	shfl.sync.down.b32 %r130, %r131, %r132, %r138, %r139;
	// end inline asm
	setp.gt.s32 	%p16, %r114, 23;
	mov.b32 	%f138, %r130;
	add.f32 	%f139, %f137, %f138;
	selp.f32 	%f140, %f137, %f139, %p16;
	mov.b32 	%r136, %f140;
	mov.b32 	%r137, 16;
	// begin inline asm
	shfl.sync.down.b32 %r135, %r136, %r137, %r138, %r139;
	// end inline asm
	setp.gt.s32 	%p17, %r114, 15;
	mov.b32 	%f141, %r135;
	add.f32 	%f54, %f140, %f141;
	selp.f32 	%f418, %f140, %f54, %p17;
	setp.ne.s32 	%p18, %r114, 0;
	@%p18 bra 	$L__BB29_70;
	shr.u32 	%r140, %r46, 3;
	and.b32  	%r141, %r140, 124;
	mov.u32 	%r142, _ZZN3cub18CUB_300001_SM_10006detail6reduce28DeviceReduceSingleTileKernelINS2_10policy_hubIfyN4cuda3std3__44plusIfEEE10Policy1000EPfSC_iS9_ffNS7_10__identityEEEvT0_T1_T2_T3_T4_T6_E12temp_storage;
	add.s32 	%r143, %r142, %r141;
	st.shared.f32 	[%r143+8], %f54;
$L__BB29_70:
	bar.sync 	0;
	setp.ne.s32 	%p19, %r46, 0;
	@%p19 bra 	$L__BB29_72;
	ld.shared.f32 	%f142, [_ZZN3cub18CUB_300001_SM_10006detail6reduce28DeviceReduceSingleTileKernelINS2_10policy_hubIfyN4cuda3std3__44plusIfEEE10Policy1000EPfSC_iS9_ffNS7_10__identityEEEvT0_T1_T2_T3_T4_T6_E12temp_storage+12];
	add.f32 	%f143, %f418, %f142;
	ld.shared.f32 	%f144, [_ZZN3cub18CUB_300001_SM_10006detail6reduce28DeviceReduceSingleTileKernelINS2_10policy_hubIfyN4cuda3std3__44plusIfEEE10Policy1000EPfSC_iS9_ffNS7_10__identityEEEvT0_T1_T2_T3_T4_T6_E12temp_storage+16];
	add.f32 	%f145, %f143, %f144;
	ld.shared.f32 	%f146, [_ZZN3cub18CUB_300001_SM_10006detail6reduce28DeviceReduceSingleTileKernelINS2_10policy_hubIfyN4cuda3std3__44plusIfEEE10Policy1000EPfSC_iS9_ffNS7_10__identityEEEvT0_T1_T2_T3_T4_T6_E12temp_storage+20];
	add.f32 	%f147, %f145, %f146;
	ld.shared.f32 	%f148, [_ZZN3cub18CUB_300001_SM_10006detail6reduce28DeviceReduceSingleTileKernelINS2_10policy_hubIfyN4cuda3std3__44plusIfEEE10Policy1000EPfSC_iS9_ffNS7_10__identityEEEvT0_T1_T2_T3_T4_T6_E12temp_storage+24];
	add.f32 	%f149, %f147, %f148;
	ld.shared.f32 	%f150, [_ZZN3cub18CUB_300001_SM_10006detail6reduce28DeviceReduceSingleTileKernelINS2_10policy_hubIfyN4cuda3std3__44plusIfEEE10Policy1000EPfSC_iS9_ffNS7_10__identityEEEvT0_T1_T2_T3_T4_T6_E12temp_storage+28];
	add.f32 	%f151, %f149, %f150;
	ld.shared.f32 	%f152, [_ZZN3cub18CUB_300001_SM_10006detail6reduce28DeviceReduceSingleTileKernelINS2_10policy_hubIfyN4cuda3std3__44plusIfEEE10Policy1000EPfSC_iS9_ffNS7_10__identityEEEvT0_T1_T2_T3_T4_T6_E12temp_storage+32];
	add.f32 	%f153, %f151, %f152;
	ld.shared.f32 	%f154, [_ZZN3cub18CUB_300001_SM_10006detail6reduce28DeviceReduceSingleTileKernelINS2_10policy_hubIfyN4cuda3std3__44plusIfEEE10Policy1000EPfSC_iS9_ffNS7_10__identityEEEvT0_T1_T2_T3_T4_T6_E12temp_storage+36];
	add.f32 	%f418, %f153, %f154;
$L__BB29_72:
	mov.u32 	%r379, %tid.x;
	setp.ne.s32 	%p95, %r379, 0;
	@%p95 bra 	$L__BB29_74;
	add.f32 	%f391, %f58, %f418;
	st.global.f32 	[%rd1], %f391;
$L__BB29_74:
	ret;

}
	// .globl	_ZN3cub18CUB_300001_SM_10006detail10radix_sort31DeviceRadixSortSingleTileKernelINS1_5radix10policy_hubIiiyE10Policy1000ELNS0_9SortOrderE0EiiyNS1_21identity_decomposer_tEEEvPKT1_PSA_PKT2_PSE_T3_iiT4_
.visible .entry _ZN3cub18CUB_300001_SM_10006detail10radix_sort31DeviceRadixSortSingleTileKernelINS1_5radix10policy_hubIiiyE10Policy1000ELNS0_9SortOrderE0EiiyNS1_21identity_decomposer_tEEEvPKT1_PSA_PKT2_PSE_T3_iiT4_(
	.param .u64 .ptr .align 1 _ZN3cub18CUB_300001_SM_10006detail10radix_sort31DeviceRadixSortSingleTileKernelINS1_5radix10policy_hubIiiyE10Policy1000ELNS0_9SortOrderE0EiiyNS1_21identity_decomposer_tEEEvPKT1_PSA_PKT2_PSE_T3_iiT4__param_0,
	.param .u64 .ptr .align 1 _ZN3cub18CUB_300001_SM_10006detail10radix_sort31DeviceRadixSortSingleTileKernelINS1_5radix10policy_hubIiiyE10Policy1000ELNS0_9SortOrderE0EiiyNS1_21identity_decomposer_tEEEvPKT1_PSA_PKT2_PSE_T3_iiT4__param_1,
	.param .u64 .ptr .align 1 _ZN3cub18CUB_300001_SM_10006detail10radix_sort31DeviceRadixSortSingleTileKernelINS1_5radix10policy_hubIiiyE10Policy1000ELNS0_9SortOrderE0EiiyNS1_21identity_decomposer_tEEEvPKT1_PSA_PKT2_PSE_T3_iiT4__param_2,
	.param .u64 .ptr .align 1 _ZN3cub18CUB_300001_SM_10006detail10radix_sort31DeviceRadixSortSingleTileKernelINS1_5radix10policy_hubIiiyE10Policy1000ELNS0_9SortOrderE0EiiyNS1_21identity_decomposer_tEEEvPKT1_PSA_PKT2_PSE_T3_iiT4__param_3,
	.param .u64 _ZN3cub18CUB_300001_SM_10006detail10radix_sort31DeviceRadixSortSingleTileKernelINS1_5radix10policy_hubIiiyE10Policy1000ELNS0_9SortOrderE0EiiyNS1_21identity_decomposer_tEEEvPKT1_PSA_PKT2_PSE_T3_iiT4__param_4,
	.param .u32 _ZN3cub18CUB_300001_SM_10006detail10radix_sort31DeviceRadixSortSingleTileKernelINS1_5radix10policy_hubIiiyE10Policy1000ELNS0_9SortOrderE0EiiyNS1_21identity_decomposer_tEEEvPKT1_PSA_PKT2_PSE_T3_iiT4__param_5,
	.param .u32 _ZN3cub18CUB_300001_SM_10006detail10radix_sort31DeviceRadixSortSingleTileKernelINS1_5radix10policy_hubIiiyE10Policy1000ELNS0_9SortOrderE0EiiyNS1_21identity_decomposer_tEEEvPKT1_PSA_PKT2_PSE_T3_iiT4__param_6,
	.param .align 1 .b8 _ZN3cub18CUB_300001_SM_10006detail10radix_sort31DeviceRadixSortSingleTileKernelINS1_5radix10policy_hubIiiyE10Policy1000ELNS0_9SortOrderE0EiiyNS1_21identity_decomposer_tEEEvPKT1_PSA_PKT2_PSE_T3_iiT4__param_7[1]
)
.maxntid 256
.minnctapersm 1
{
	.reg .pred 	%p<73>;
	.reg .b16 	%rs<39>;
	.reg .b32 	%r<900>;
	.reg .b64 	%rd<37>;
	// demoted variable
	.shared .align 16 .b8 _ZZN3cub18CUB_300001_SM_10006detail10radix_sort31DeviceRadixSortSingleTileKernelINS1_5radix10policy_hubIiiyE10Policy1000ELNS0_9SortOrderE0EiiyNS1_21identity_decomposer_tEEEvPKT1_PSA_PKT2_PSE_T3_iiT4_E12temp_storage[33856];
	ld.param.u64 	%rd10, [_ZN3cub18CUB_300001_SM_10006detail10radix_sort31DeviceRadixSortSingleTileKernelINS1_5radix10policy_hubIiiyE10Policy1000ELNS0_9SortOrderE0EiiyNS1_21identity_decomposer_tEEEvPKT1_PSA_PKT2_PSE_T3_iiT4__param_0];
	ld.param.u64 	%rd6, [_ZN3cub18CUB_300001_SM_10006detail10radix_sort31DeviceRadixSortSingleTileKernelINS1_5radix10policy_hubIiiyE10Policy1000ELNS0_9SortOrderE0EiiyNS1_21identity_decomposer_tEEEvPKT1_PSA_PKT2_PSE_T3_iiT4__param_1];
	ld.param.u64 	%rd7, [_ZN3cub18CUB_300001_SM_10006detail10radix_sort31DeviceRadixSortSingleTileKernelINS1_5radix10policy_hubIiiyE10Policy1000ELNS0_9SortOrderE0EiiyNS1_21identity_decomposer_tEEEvPKT1_PSA_PKT2_PSE_T3_iiT4__param_2];
	ld.param.u64 	%rd8, [_ZN3cub18CUB_300001_SM_10006detail10radix_sort31DeviceRadixSortSingleTileKernelINS1_5radix10policy_hubIiiyE10Policy1000ELNS0_9SortOrderE0EiiyNS1_21identity_decomposer_tEEEvPKT1_PSA_PKT2_PSE_T3_iiT4__param_3];
	ld.param.u64 	%rd9, [_ZN3cub18CUB_300001_SM_10006detail10radix_sort31DeviceRadixSortSingleTileKernelINS1_5radix10policy_hubIiiyE10Policy1000ELNS0_9SortOrderE0EiiyNS1_21identity_decomposer_tEEEvPKT1_PSA_PKT2_PSE_T3_iiT4__param_4];
	ld.param.u32 	%r303, [_ZN3cub18CUB_300001_SM_10006detail10radix_sort31DeviceRadixSortSingleTileKernelINS1_5radix10policy_hubIiiyE10Policy1000ELNS0_9SortOrderE0EiiyNS1_21identity_decomposer_tEEEvPKT1_PSA_PKT2_PSE_T3_iiT4__param_5];
	ld.param.u32 	%r304, [_ZN3cub18CUB_300001_SM_10006detail10radix_sort31DeviceRadixSortSingleTileKernelINS1_5radix10policy_hubIiiyE10Policy1000ELNS0_9SortOrderE0EiiyNS1_21identity_decomposer_tEEEvPKT1_PSA_PKT2_PSE_T3_iiT4__param_6];
	cvta.to.global.u64 	%rd11, %rd10;
	cvt.u32.u64 	%r1, %rd9;
	mov.u32 	%r2, %tid.x;
	mul.lo.s32 	%r3, %r2, 19;
	setp.ge.s32 	%p1, %r3, %r1;
	mul.wide.u32 	%rd12, %r3, 4;
	add.s64 	%rd1, %rd11, %rd12;
	mov.b32 	%r878, -1;
	@%p1 bra 	$L__BB30_2;
	ld.global.u32 	%r306, [%rd1];
	xor.b32  	%r878, %r306, -2147483648;
$L__BB30_2:
	add.s32 	%r6, %r3, 1;
	setp.ge.s32 	%p2, %r6, %r1;
	mov.b32 	%r877, -1;
	@%p2 bra 	$L__BB30_4;
	ld.global.u32 	%r308, [%rd1+4];
	xor.b32  	%r877, %r308, -2147483648;
$L__BB30_4:
	add.s32 	%r9, %r3, 2;
	setp.ge.s32 	%p3, %r9, %r1;
	mov.b32 	%r876, -1;
	@%p3 bra 	$L__BB30_6;
	ld.global.u32 	%r310, [%rd1+8];
	xor.b32  	%r876, %r310, -2147483648;
$L__BB30_6:
	add.s32 	%r12, %r3, 3;
	setp.ge.s32 	%p4, %r12, %r1;
	mov.b32 	%r875, -1;
	@%p4 bra 	$L__BB30_8;
	ld.global.u32 	%r312, [%rd1+12];
	xor.b32  	%r875, %r312, -2147483648;
$L__BB30_8:
	add.s32 	%r15, %r3, 4;
	setp.ge.s32 	%p5, %r15, %r1;
	mov.b32 	%r874, -1;
	@%p5 bra 	$L__BB30_10;
	ld.global.u32 	%r314, [%rd1+16];
	xor.b32  	%r874, %r314, -2147483648;
$L__BB30_10:
	add.s32 	%r18, %r3, 5;
	setp.ge.s32 	%p6, %r18, %r1;
	mov.b32 	%r873, -1;
	@%p6 bra 	$L__BB30_12;
	ld.global.u32 	%r316, [%rd1+20];
	xor.b32  	%r873, %r316, -2147483648;
$L__BB30_12:
	add.s32 	%r21, %r3, 6;
	setp.ge.s32 	%p7, %r21, %r1;
	mov.b32 	%r872, -1;
	@%p7 bra 	$L__BB30_14;
	ld.global.u32 	%r318, [%rd1+24];
	xor.b32  	%r872, %r318, -2147483648;
$L__BB30_14:
	add.s32 	%r24, %r3, 7;
	setp.ge.s32 	%p8, %r24, %r1;
	mov.b32 	%r871, -1;
	@%p8 bra 	$L__BB30_16;
	ld.global.u32 	%r320, [%rd1+28];
	xor.b32  	%r871, %r320, -2147483648;
$L__BB30_16:
	add.s32 	%r27, %r3, 8;
	setp.ge.s32 	%p9, %r27, %r1;
	mov.b32 	%r870, -1;
	@%p9 bra 	$L__BB30_18;
	ld.global.u32 	%r322, [%rd1+32];
	xor.b32  	%r870, %r322, -2147483648;
$L__BB30_18:
	add.s32 	%r30, %r3, 9;
	setp.ge.s32 	%p10, %r30, %r1;
	mov.b32 	%r869, -1;
	@%p10 bra 	$L__BB30_20;
	ld.global.u32 	%r324, [%rd1+36];
	xor.b32  	%r869, %r324, -2147483648;
$L__BB30_20:
	add.s32 	%r33, %r3, 10;
	setp.ge.s32 	%p11, %r33, %r1;
	mov.b32 	%r868, -1;
	@%p11 bra 	$L__BB30_22;
	ld.global.u32 	%r326, [%rd1+40];
	xor.b32  	%r868, %r326, -2147483648;
$L__BB30_22:
	add.s32 	%r36, %r3, 11;
	setp.ge.s32 	%p12, %r36, %r1;
	mov.b32 	%r867, -1;
	@%p12 bra 	$L__BB30_24;
	ld.global.u32 	%r328, [%rd1+44];
	xor.b32  	%r867, %r328, -2147483648;
$L__BB30_24:
	add.s32 	%r39, %r3, 12;
	setp.ge.s32 	%p13, %r39, %r1;
	mov.b32 	%r866, -1;
	@%p13 bra 	$L__BB30_26;
	ld.global.u32 	%r330, [%rd1+48];
	xor.b32  	%r866, %r330, -2147483648;
$L__BB30_26:
	add.s32 	%r42, %r3, 13;
	setp.ge.s32 	%p14, %r42, %r1;
	mov.b32 	%r865, -1;
	@%p14 bra 	$L__BB30_28;
	ld.global.u32 	%r332, [%rd1+52];
	xor.b32  	%r865, %r332, -2147483648;
$L__BB30_28:
	add.s32 	%r45, %r3, 14;
	setp.ge.s32 	%p15, %r45, %r1;
	mov.b32 	%r864, -1;
	@%p15 bra 	$L__BB30_30;
	ld.global.u32 	%r334, [%rd1+56];
	xor.b32  	%r864, %r334, -2147483648;
$L__BB30_30:
	add.s32 	%r48, %r3, 15;
	setp.ge.s32 	%p16, %r48, %r1;
	mov.b32 	%r863, -1;
	@%p16 bra 	$L__BB30_32;
	ld.global.u32 	%r336, [%rd1+60];
	xor.b32  	%r863, %r336, -2147483648;
$L__BB30_32:
	add.s32 	%r51, %r3, 16;
	setp.ge.s32 	%p17, %r51, %r1;
	mov.b32 	%r862, -1;
	@%p17 bra 	$L__BB30_34;
	ld.global.u32 	%r338, [%rd1+64];
	xor.b32  	%r862, %r338, -2147483648;
$L__BB30_34:
	add.s32 	%r54, %r3, 17;
	setp.ge.s32 	%p18, %r54, %r1;
	mov.b32 	%r861, -1;
	@%p18 bra 	$L__BB30_36;
	ld.global.u32 	%r340, [%rd1+68];
	xor.b32  	%r861, %r340, -2147483648;
$L__BB30_36:
	add.s32 	%r57, %r3, 18;
	setp.ge.s32 	%p19, %r57, %r1;
	mov.b32 	%r860, -1;
	@%p19 bra 	$L__BB30_38;
	ld.global.u32 	%r342, [%rd1+72];
	xor.b32  	%r860, %r342, -2147483648;
$L__BB30_38:
	bar.sync 	0;
	mov.b64 	{%r344, %r345}, %rd9;
	shfl.sync.idx.b32	%r60|%p20, %r344, 0, 31, -1;
	shfl.sync.idx.b32	%r346|%p21, %r345, 0, 31, -1;
	mov.b64 	%rd2, {%r60, %r346};
	setp.ge.s32 	%p22, %r3, %r60;
	cvta.to.global.u64 	%rd13, %rd7;
	add.s64 	%rd3, %rd13, %rd12;
	@%p22 bra 	$L__BB30_40;
	ld.global.u32 	%r897, [%rd3];
$L__BB30_40:
	setp.ge.s32 	%p23, %r6, %r60;
	@%p23 bra 	$L__BB30_42;
	ld.global.u32 	%r896, [%rd3+4];
$L__BB30_42:
	setp.ge.s32 	%p24, %r9, %r60;
	@%p24 bra 	$L__BB30_44;
	ld.global.u32 	%r895, [%rd3+8];
$L__BB30_44:
	setp.ge.s32 	%p25, %r12, %r60;
	@%p25 bra 	$L__BB30_46;
	ld.global.u32 	%r894, [%rd3+12];
$L__BB30_46:
	setp.ge.s32 	%p26, %r15, %r60;
	@%p26 bra 	$L__BB30_48;
	ld.global.u32 	%r893, [%rd3+16];
$L__BB30_48:
	setp.ge.s32 	%p27, %r18, %r60;
	@%p27 bra 	$L__BB30_50;
	ld.global.u32 	%r892, [%rd3+20];
$L__BB30_50:
	setp.ge.s32 	%p28, %r21, %r60;
	@%p28 bra 	$L__BB30_52;
	ld.global.u32 	%r891, [%rd3+24];
$L__BB30_52:
	setp.ge.s32 	%p29, %r24, %r60;
	@%p29 bra 	$L__BB30_54;
	ld.global.u32 	%r890, [%rd3+28];
$L__BB30_54:
	setp.ge.s32 	%p30, %r27, %r60;
	@%p30 bra 	$L__BB30_56;
	ld.global.u32 	%r889, [%rd3+32];
$L__BB30_56:
	setp.ge.s32 	%p31, %r30, %r60;
	@%p31 bra 	$L__BB30_58;
	ld.global.u32 	%r888, [%rd3+36];
$L__BB30_58:
	setp.ge.s32 	%p32, %r33, %r60;
	@%p32 bra 	$L__BB30_60;
	ld.global.u32 	%r887, [%rd3+40];
$L__BB30_60:
	setp.ge.s32 	%p33, %r36, %r60;
	@%p33 bra 	$L__BB30_62;
	ld.global.u32 	%r886, [%rd3+44];
$L__BB30_62:
	setp.ge.s32 	%p34, %r39, %r60;
	@%p34 bra 	$L__BB30_64;
	ld.global.u32 	%r885, [%rd3+48];
$L__BB30_64:
	setp.ge.s32 	%p35, %r42, %r60;
	@%p35 bra 	$L__BB30_66;
	ld.global.u32 	%r884, [%rd3+52];
$L__BB30_66:
	setp.ge.s32 	%p36, %r45, %r60;
	@%p36 bra 	$L__BB30_68;
	ld.global.u32 	%r883, [%rd3+56];
$L__BB30_68:
	setp.ge.s32 	%p37, %r48, %r60;
	@%p37 bra 	$L__BB30_70;
	ld.global.u32 	%r882, [%rd3+60];
$L__BB30_70:
	setp.ge.s32 	%p38, %r51, %r60;
	@%p38 bra 	$L__BB30_72;
	ld.global.u32 	%r881, [%rd3+64];
$L__BB30_72:
	setp.ge.s32 	%p39, %r54, %r60;
	@%p39 bra 	$L__BB30_74;
	ld.global.u32 	%r880, [%rd3+68];
$L__BB30_74:
	setp.ge.s32 	%p40, %r57, %r60;
	@%p40 bra 	$L__BB30_76;
	ld.global.u32 	%r879, [%rd3+72];
$L__BB30_76:
	bar.sync 	0;
	shr.u32 	%r99, %r2, 5;
	shl.b32 	%r366, %r2, 2;
	mov.u32 	%r367, _ZZN3cub18CUB_300001_SM_10006detail10radix_sort31DeviceRadixSortSingleTileKernelINS1_5radix10policy_hubIiiyE10Policy1000ELNS0_9SortOrderE0EiiyNS1_21identity_decomposer_tEEEvPKT1_PSA_PKT2_PSE_T3_iiT4_E12temp_storage;
	add.s32 	%r100, %r367, %r366;
	shl.b32 	%r368, %r2, 7;
	add.s32 	%r101, %r100, %r368;
	shl.b32 	%r369, %r99, 2;
	add.s32 	%r370, %r367, %r369;
	add.s32 	%r102, %r370, 33792;
	mad.lo.s32 	%r103, %r2, -56, %r101;
	add.s32 	%r859, %r303, 6;
	sub.s32 	%r858, %r304, %r303;
$L__BB30_77:
	add.s32 	%r430, %r859, -6;
	min.s32 	%r373, %r858, 6;
	mov.b32 	%r459, 0;
	st.shared.u32 	[%r100], %r459;
	st.shared.u32 	[%r100+1024], %r459;
	st.shared.u32 	[%r100+2048], %r459;
	st.shared.u32 	[%r100+3072], %r459;
	st.shared.u32 	[%r100+4096], %r459;
	st.shared.u32 	[%r100+5120], %r459;
	st.shared.u32 	[%r100+6144], %r459;
	st.shared.u32 	[%r100+7168], %r459;
	st.shared.u32 	[%r100+8192], %r459;
	st.shared.u32 	[%r100+9216], %r459;
	st.shared.u32 	[%r100+10240], %r459;
	st.shared.u32 	[%r100+11264], %r459;
	st.shared.u32 	[%r100+12288], %r459;
	st.shared.u32 	[%r100+13312], %r459;
	st.shared.u32 	[%r100+14336], %r459;
	st.shared.u32 	[%r100+15360], %r459;
	st.shared.u32 	[%r100+16384], %r459;
	st.shared.u32 	[%r100+17408], %r459;
	st.shared.u32 	[%r100+18432], %r459;
	st.shared.u32 	[%r100+19456], %r459;
	st.shared.u32 	[%r100+20480], %r459;
	st.shared.u32 	[%r100+21504], %r459;
	st.shared.u32 	[%r100+22528], %r459;
	st.shared.u32 	[%r100+23552], %r459;
	st.shared.u32 	[%r100+24576], %r459;
	st.shared.u32 	[%r100+25600], %r459;
	st.shared.u32 	[%r100+26624], %r459;
	st.shared.u32 	[%r100+27648], %r459;
	st.shared.u32 	[%r100+28672], %r459;
	st.shared.u32 	[%r100+29696], %r459;
	st.shared.u32 	[%r100+30720], %r459;
	st.shared.u32 	[%r100+31744], %r459;
	st.shared.u32 	[%r100+32768], %r459;
	// begin inline asm
	bmsk.clamp.b32 %r371, %r459, %r373;
	// end inline asm
	// begin inline asm
	shr.b32 %r374, %r878, %r430;
	// end inline asm
	and.b32  	%r462, %r371, %r374;
	shl.b32 	%r463, %r462, 10;
	and.b32  	%r464, %r463, 31744;
	add.s32 	%r465, %r100, %r464;
	shr.u32 	%r466, %r462, 4;
	and.b32  	%r467, %r466, 268435454;
	add.s32 	%r147, %r465, %r467;
	ld.shared.u16 	%rs1, [%r147];
	add.s16 	%rs20, %rs1, 1;
	st.shared.u16 	[%r147], %rs20;
	// begin inline asm
	shr.b32 %r377, %r877, %r430;
	// end inline asm
	and.b32  	%r468, %r371, %r377;
	shl.b32 	%r469, %r468, 10;
	and.b32  	%r470, %r469, 31744;
	add.s32 	%r471, %r100, %r470;
	shr.u32 	%r472, %r468, 4;
	and.b32  	%r473, %r472, 268435454;
	add.s32 	%r148, %r471, %r473;
	ld.shared.u16 	%rs2, [%r148];
	add.s16 	%rs21, %rs2, 1;
	st.shared.u16 	[%r148], %rs21;
	// begin inline asm
	shr.b32 %r380, %r876, %r430;
	// end inline asm
	and.b32  	%r474, %r371, %r380;
	shl.b32 	%r475, %r474, 10;
	and.b32  	%r476, %r475, 31744;
	add.s32 	%r477, %r100, %r476;
	shr.u32 	%r478, %r474, 4;
	and.b32  	%r479, %r478, 268435454;
	add.s32 	%r149, %r477, %r479;
	ld.shared.u16 	%rs3, [%r149];
	add.s16 	%rs22, %rs3, 1;
	st.shared.u16 	[%r149], %rs22;
	// begin inline asm
	shr.b32 %r383, %r875, %r430;
	// end inline asm
	and.b32  	%r480, %r371, %r383;
	shl.b32 	%r481, %r480, 10;
	and.b32  	%r482, %r481, 31744;
	add.s32 	%r483, %r100, %r482;
	shr.u32 	%r484, %r480, 4;
	and.b32  	%r485, %r484, 268435454;
	add.s32 	%r150, %r483, %r485;
	ld.shared.u16 	%rs4, [%r150];
	add.s16 	%rs23, %rs4, 1;
	st.shared.u16 	[%r150], %rs23;
	// begin inline asm
	shr.b32 %r386, %r874, %r430;
	// end inline asm
	and.b32  	%r486, %r371, %r386;
	shl.b32 	%r487, %r486, 10;
	and.b32  	%r488, %r487, 31744;
	add.s32 	%r489, %r100, %r488;
	shr.u32 	%r490, %r486, 4;
	and.b32  	%r491, %r490, 268435454;
	add.s32 	%r151, %r489, %r491;
	ld.shared.u16 	%rs5, [%r151];
	add.s16 	%rs24, %rs5, 1;
	st.shared.u16 	[%r151], %rs24;
	// begin inline asm
	shr.b32 %r389, %r873, %r430;
	// end inline asm
	and.b32  	%r492, %r371, %r389;
	shl.b32 	%r493, %r492, 10;
	and.b32  	%r494, %r493, 31744;
	add.s32 	%r495, %r100, %r494;
	shr.u32 	%r496, %r492, 4;
	and.b32  	%r497, %r496, 268435454;
	add.s32 	%r152, %r495, %r497;
	ld.shared.u16 	%rs6, [%r152];
	add.s16 	%rs25, %rs6, 1;
	st.shared.u16 	[%r152], %rs25;
	// begin inline asm
	shr.b32 %r392, %r872, %r430;
	// end inline asm
	and.b32  	%r498, %r371, %r392;
	shl.b32 	%r499, %r498, 10;
	and.b32  	%r500, %r499, 31744;
	add.s32 	%r501, %r100, %r500;
	shr.u32 	%r502, %r498, 4;
	and.b32  	%r503, %r502, 268435454;
	add.s32 	%r153, %r501, %r503;
	ld.shared.u16 	%rs7, [%r153];
	add.s16 	%rs26, %rs7, 1;
	st.shared.u16 	[%r153], %rs26;
	// begin inline asm
	shr.b32 %r395, %r871, %r430;
	// end inline asm
	and.b32  	%r504, %r371, %r395;
	shl.b32 	%r505, %r504, 10;
	and.b32  	%r506, %r505, 31744;
	add.s32 	%r507, %r100, %r506;
	shr.u32 	%r508, %r504, 4;
	and.b32  	%r509, %r508, 268435454;
	add.s32 	%r154, %r507, %r509;
	ld.shared.u16 	%rs8, [%r154];
	add.s16 	%rs27, %rs8, 1;
	st.shared.u16 	[%r154], %rs27;
	// begin inline asm
	shr.b32 %r398, %r870, %r430;
	// end inline asm
	and.b32  	%r510, %r371, %r398;
	shl.b32 	%r511, %r510, 10;
	and.b32  	%r512, %r511, 31744;
	add.s32 	%r513, %r100, %r512;
	shr.u32 	%r514, %r510, 4;
	and.b32  	%r515, %r514, 268435454;
	add.s32 	%r155, %r513, %r515;
	ld.shared.u16 	%rs9, [%r155];
	add.s16 	%rs28, %rs9, 1;
	st.shared.u16 	[%r155], %rs28;
	// begin inline asm
	shr.b32 %r401, %r869, %r430;
	// end inline asm
	and.b32  	%r516, %r371, %r401;
	shl.b32 	%r517, %r516, 10;
	and.b32  	%r518, %r517, 31744;
	add.s32 	%r519, %r100, %r518;
	shr.u32 	%r520, %r516, 4;
	and.b32  	%r521, %r520, 268435454;
	add.s32 	%r156, %r519, %r521;
	ld.shared.u16 	%rs10, [%r156];
	add.s16 	%rs29, %rs10, 1;
	st.shared.u16 	[%r156], %rs29;
	// begin inline asm
	shr.b32 %r404, %r868, %r430;
	// end inline asm
	and.b32  	%r522, %r371, %r404;
	shl.b32 	%r523, %r522, 10;
	and.b32  	%r524, %r523, 31744;
	add.s32 	%r525, %r100, %r524;
	shr.u32 	%r526, %r522, 4;
	and.b32  	%r527, %r526, 268435454;
	add.s32 	%r157, %r525, %r527;
	ld.shared.u16 	%rs11, [%r157];
	add.s16 	%rs30, %rs11, 1;
	st.shared.u16 	[%r157], %rs30;
	// begin inline asm
	shr.b32 %r407, %r867, %r430;
	// end inline asm
	and.b32  	%r528, %r371, %r407;
	shl.b32 	%r529, %r528, 10;
	and.b32  	%r530, %r529, 31744;
	add.s32 	%r531, %r100, %r530;
	shr.u32 	%r532, %r528, 4;
	and.b32  	%r533, %r532, 268435454;
	add.s32 	%r158, %r531, %r533;
	ld.shared.u16 	%rs12, [%r158];
	add.s16 	%rs31, %rs12, 1;
	st.shared.u16 	[%r158], %rs31;
	// begin inline asm
	shr.b32 %r410, %r866, %r430;
	// end inline asm
	and.b32  	%r534, %r371, %r410;
	shl.b32 	%r535, %r534, 10;
	and.b32  	%r536, %r535, 31744;
	add.s32 	%r537, %r100, %r536;
	shr.u32 	%r538, %r534, 4;
	and.b32  	%r539, %r538, 268435454;
	add.s32 	%r159, %r537, %r539;
	ld.shared.u16 	%rs13, [%r159];
	add.s16 	%rs32, %rs13, 1;
	st.shared.u16 	[%r159], %rs32;
	// begin inline asm
	shr.b32 %r413, %r865, %r430;
	// end inline asm
	and.b32  	%r540, %r371, %r413;
	shl.b32 	%r541, %r540, 10;
	and.b32  	%r542, %r541, 31744;
	add.s32 	%r543, %r100, %r542;
	shr.u32 	%r544, %r540, 4;
	and.b32  	%r545, %r544, 268435454;
	add.s32 	%r160, %r543, %r545;
	ld.shared.u16 	%rs14, [%r160];
	add.s16 	%rs33, %rs14, 1;
	st.shared.u16 	[%r160], %rs33;
	// begin inline asm
	shr.b32 %r416, %r864, %r430;
	// end inline asm
	and.b32  	%r546, %r371, %r416;
	shl.b32 	%r547, %r546, 10;
	and.b32  	%r548, %r547, 31744;
	add.s32 	%r549, %r100, %r548;
	shr.u32 	%r550, %r546, 4;
	and.b32  	%r551, %r550, 268435454;
	add.s32 	%r161, %r549, %r551;
	ld.shared.u16 	%rs15, [%r161];
	add.s16 	%rs34, %rs15, 1;
	st.shared.u16 	[%r161], %rs34;
	// begin inline asm
	shr.b32 %r419, %r863, %r430;
	// end inline asm
	and.b32  	%r552, %r371, %r419;
	shl.b32 	%r553, %r552, 10;
	and.b32  	%r554, %r553, 31744;
	add.s32 	%r555, %r100, %r554;
	shr.u32 	%r556, %r552, 4;
	and.b32  	%r557, %r556, 268435454;
	add.s32 	%r162, %r555, %r557;
	ld.shared.u16 	%rs16, [%r162];
	add.s16 	%rs35, %rs16, 1;
	st.shared.u16 	[%r162], %rs35;
	// begin inline asm
	shr.b32 %r422, %r862, %r430;
	// end inline asm
	and.b32  	%r558, %r371, %r422;
	shl.b32 	%r559, %r558, 10;
	and.b32  	%r560, %r559, 31744;
	add.s32 	%r561, %r100, %r560;
	shr.u32 	%r562, %r558, 4;
	and.b32  	%r563, %r562, 268435454;
	add.s32 	%r163, %r561, %r563;
	ld.shared.u16 	%rs17, [%r163];
	add.s16 	%rs36, %rs17, 1;
	st.shared.u16 	[%r163], %rs36;
	// begin inline asm
	shr.b32 %r425, %r861, %r430;
	// end inline asm
	and.b32  	%r564, %r371, %r425;
	shl.b32 	%r565, %r564, 10;
	and.b32  	%r566, %r565, 31744;
	add.s32 	%r567, %r100, %r566;
	shr.u32 	%r568, %r564, 4;
	and.b32  	%r569, %r568, 268435454;
	add.s32 	%r164, %r567, %r569;
	ld.shared.u16 	%rs18, [%r164];
	add.s16 	%rs37, %rs18, 1;
	st.shared.u16 	[%r164], %rs37;
	// begin inline asm
	shr.b32 %r428, %r860, %r430;
	// end inline asm
	and.b32  	%r570, %r371, %r428;
	shl.b32 	%r571, %r570, 10;
	and.b32  	%r572, %r571, 31744;
	add.s32 	%r573, %r100, %r572;
	shr.u32 	%r574, %r570, 4;
	and.b32  	%r575, %r574, 268435454;
	add.s32 	%r165, %r573, %r575;
	ld.shared.u16 	%rs19, [%r165];
	add.s16 	%rs38, %rs19, 1;
	st.shared.u16 	[%r165], %rs38;
	bar.sync 	0;
	ld.shared.u32 	%r166, [%r101];
	ld.shared.u32 	%r576, [%r101+4];
	ld.shared.u32 	%r577, [%r101+8];
	ld.shared.u32 	%r578, [%r101+12];
	ld.shared.u32 	%r579, [%r101+16];
	ld.shared.u32 	%r580, [%r101+20];
	ld.shared.u32 	%r581, [%r101+24];
	ld.shared.u32 	%r582, [%r101+28];
	ld.shared.u32 	%r583, [%r101+32];
	ld.shared.u32 	%r584, [%r101+36];
	ld.shared.u32 	%r585, [%r101+40];
	ld.shared.u32 	%r586, [%r101+44];
	ld.shared.u32 	%r587, [%r101+48];
	ld.shared.u32 	%r588, [%r101+52];
	ld.shared.u32 	%r589, [%r101+56];
	ld.shared.u32 	%r590, [%r101+60];
	ld.shared.u32 	%r591, [%r101+64];
	ld.shared.u32 	%r592, [%r101+68];
	ld.shared.u32 	%r593, [%r101+72];
	ld.shared.u32 	%r594, [%r101+76];
	ld.shared.u32 	%r595, [%r101+80];
	ld.shared.u32 	%r596, [%r101+84];
	ld.shared.u32 	%r597, [%r101+88];
	ld.shared.u32 	%r598, [%r101+92];
	ld.shared.u32 	%r599, [%r101+96];
	ld.shared.u32 	%r600, [%r101+100];
	ld.shared.u32 	%r601, [%r101+104];
	ld.shared.u32 	%r602, [%r101+108];
	ld.shared.u32 	%r603, [%r101+112];
	ld.shared.u32 	%r604, [%r101+116];
	ld.shared.u32 	%r605, [%r101+120];
	ld.shared.u32 	%r606, [%r101+124];
	ld.shared.u32 	%r607, [%r101+128];
	add.s32 	%r167, %r576, %r166;
	add.s32 	%r168, %r577, %r167;
	add.s32 	%r169, %r578, %r168;
	add.s32 	%r170, %r579, %r169;
	add.s32 	%r171, %r580, %r170;
	add.s32 	%r172, %r581, %r171;
	add.s32 	%r173, %r582, %r172;
	add.s32 	%r174, %r583, %r173;
	add.s32 	%r175, %r584, %r174;
	add.s32 	%r176, %r585, %r175;
	add.s32 	%r177, %r586, %r176;
	add.s32 	%r178, %r587, %r177;
	add.s32 	%r179, %r588, %r178;
	add.s32 	%r180, %r589, %r179;
	add.s32 	%r181, %r590, %r180;
	add.s32 	%r182, %r591, %r181;
	add.s32 	%r183, %r592, %r182;
	add.s32 	%r184, %r593, %r183;
	add.s32 	%r185, %r594, %r184;
	add.s32 	%r186, %r595, %r185;
	add.s32 	%r187, %r596, %r186;
	add.s32 	%r188, %r597, %r187;
	add.s32 	%r189, %r598, %r188;
	add.s32 	%r190, %r599, %r189;
	add.s32 	%r191, %r600, %r190;
	add.s32 	%r192, %r601, %r191;
	add.s32 	%r193, %r602, %r192;
	add.s32 	%r194, %r603, %r193;
	add.s32 	%r195, %r604, %r194;
	add.s32 	%r196, %r605, %r195;
	add.s32 	%r197, %r606, %r196;
	add.s32 	%r436, %r607, %r197;
	// begin inline asm
	mov.u32 %r431, %laneid;
	// end inline asm
	mov.b32 	%r434, 1;
	mov.b32 	%r461, -1;
	// begin inline asm
	{  .reg .u32 r0;  .reg .pred p;  shfl.sync.up.b32 r0|p, %r436, %r434, %r459, %r461;  @p add.u32 r0, r0, %r436;  mov.u32 %r432, r0;}
	// end inline asm
	mov.b32 	%r440, 2;
	// begin inline asm
	{  .reg .u32 r0;  .reg .pred p;  shfl.sync.up.b32 r0|p, %r432, %r440, %r459, %r461;  @p add.u32 r0, r0, %r432;  mov.u32 %r438, r0;}
	// end inline asm
	mov.b32 	%r446, 4;
	// begin inline asm
	{  .reg .u32 r0;  .reg .pred p;  shfl.sync.up.b32 r0|p, %r438, %r446, %r459, %r461;  @p add.u32 r0, r0, %r438;  mov.u32 %r444, r0;}
	// end inline asm
	mov.b32 	%r452, 8;
	// begin inline asm
	{  .reg .u32 r0;  .reg .pred p;  shfl.sync.up.b32 r0|p, %r444, %r452, %r459, %r461;  @p add.u32 r0, r0, %r444;  mov.u32 %r450, r0;}
	// end inline asm
	mov.b32 	%r458, 16;
	// begin inline asm
	{  .reg .u32 r0;  .reg .pred p;  shfl.sync.up.b32 r0|p, %r450, %r458, %r459, %r461;  @p add.u32 r0, r0, %r450;  mov.u32 %r456, r0;}
	// end inline asm
	setp.ne.s32 	%p41, %r431, 31;
	@%p41 bra 	$L__BB30_79;
	st.shared.u32 	[%r102], %r456;
$L__BB30_79:
	sub.s32 	%r608, %r456, %r436;
	setp.gt.u32 	%p42, %r2, 31;
	setp.eq.s32 	%p43, %r99, 7;
	setp.eq.s32 	%p44, %r99, 6;
	setp.eq.s32 	%p45, %r99, 5;
	setp.eq.s32 	%p46, %r99, 4;
	setp.eq.s32 	%p47, %r99, 3;
	setp.eq.s32 	%p48, %r99, 2;
	setp.eq.s32 	%p49, %r99, 1;
	bar.sync 	0;
	ld.shared.v4.u32 	{%r609, %r610, %r611, %r612}, [_ZZN3cub18CUB_300001_SM_10006detail10radix_sort31DeviceRadixSortSingleTileKernelINS1_5radix10policy_hubIiiyE10Policy1000ELNS0_9SortOrderE0EiiyNS1_21identity_decomposer_tEEEvPKT1_PSA_PKT2_PSE_T3_iiT4_E12temp_storage+33792];
	selp.b32 	%r613, %r609, %r898, %p49;
	add.s32 	%r614, %r610, %r609;
	selp.b32 	%r615, %r614, %r613, %p48;
	add.s32 	%r616, %r614, %r611;
	selp.b32 	%r617, %r616, %r615, %p47;
	add.s32 	%r618, %r616, %r612;
	selp.b32 	%r619, %r618, %r617, %p46;
	ld.shared.v4.u32 	{%r620, %r621, %r622, %r623}, [_ZZN3cub18CUB_300001_SM_10006detail10radix_sort31DeviceRadixSortSingleTileKernelINS1_5radix10policy_hubIiiyE10Policy1000ELNS0_9SortOrderE0EiiyNS1_21identity_decomposer_tEEEvPKT1_PSA_PKT2_PSE_T3_iiT4_E12temp_storage+33808];
	add.s32 	%r624, %r618, %r620;
	selp.b32 	%r625, %r624, %r619, %p45;
	add.s32 	%r626, %r624, %r621;
	selp.b32 	%r627, %r626, %r625, %p44;
	add.s32 	%r628, %r626, %r622;
	selp.b32 	%r898, %r628, %r627, %p43;
	add.s32 	%r202, %r628, %r623;
	setp.ne.s32 	%p50, %r431, 0;
	selp.b32 	%r629, %r608, 0, %p50;
	add.s32 	%r630, %r898, %r629;
	or.pred  	%p51, %p42, %p50;
	selp.b32 	%r899, %r630, %r608, %p42;
	@%p51 bra 	$L__BB30_81;
	shl.b32 	%r899, %r202, 16;
	st.shared.u32 	[_ZZN3cub18CUB_300001_SM_10006detail10radix_sort31DeviceRadixSortSingleTileKernelINS1_5radix10policy_hubIiiyE10Policy1000ELNS0_9SortOrderE0EiiyNS1_21identity_decomposer_tEEEvPKT1_PSA_PKT2_PSE_T3_iiT4_E12temp_storage+33832], %r899;
$L__BB30_81:
	setp.eq.s32 	%p52, %r2, 0;
	bar.sync 	0;
	ld.shared.u32 	%r631, [_ZZN3cub18CUB_300001_SM_10006detail10radix_sort31DeviceRadixSortSingleTileKernelINS1_5radix10policy_hubIiiyE10Policy1000ELNS0_9SortOrderE0EiiyNS1_21identity_decomposer_tEEEvPKT1_PSA_PKT2_PSE_T3_iiT4_E12temp_storage+33832];
	selp.b32 	%r632, 0, %r631, %p52;
	add.s32 	%r633, %r899, %r632;
	add.s32 	%r634, %r166, %r633;
	add.s32 	%r635, %r167, %r633;
	add.s32 	%r636, %r168, %r633;
	add.s32 	%r637, %r169, %r633;
	add.s32 	%r638, %r170, %r633;
	add.s32 	%r639, %r171, %r633;
	add.s32 	%r640, %r172, %r633;
	add.s32 	%r641, %r173, %r633;
	add.s32 	%r642, %r174, %r633;
	add.s32 	%r643, %r175, %r633;
	add.s32 	%r644, %r176, %r633;
	add.s32 	%r645, %r177, %r633;
	add.s32 	%r646, %r178, %r633;
	add.s32 	%r647, %r179, %r633;
	add.s32 	%r648, %r180, %r633;
	add.s32 	%r649, %r181, %r633;
	add.s32 	%r650, %r182, %r633;
	add.s32 	%r651, %r183, %r633;
	add.s32 	%r652, %r184, %r633;
	add.s32 	%r653, %r185, %r633;
	add.s32 	%r654, %r186, %r633;
	add.s32 	%r655, %r187, %r633;
	add.s32 	%r656, %r188, %r633;
	add.s32 	%r657, %r189, %r633;
	add.s32 	%r658, %r190, %r633;
	add.s32 	%r659, %r191, %r633;
	add.s32 	%r660, %r192, %r633;
	add.s32 	%r661, %r193, %r633;
	add.s32 	%r662, %r194, %r633;
	add.s32 	%r663, %r195, %r633;
	add.s32 	%r664, %r196, %r633;
	add.s32 	%r665, %r197, %r633;
	st.shared.u32 	[%r101], %r633;
	st.shared.u32 	[%r101+4], %r634;
	st.shared.u32 	[%r101+8], %r635;
	st.shared.u32 	[%r101+12], %r636;
	st.shared.u32 	[%r101+16], %r637;
	st.shared.u32 	[%r101+20], %r638;
	st.shared.u32 	[%r101+24], %r639;
	st.shared.u32 	[%r101+28], %r640;
	st.shared.u32 	[%r101+32], %r641;
	st.shared.u32 	[%r101+36], %r642;
	st.shared.u32 	[%r101+40], %r643;
	st.shared.u32 	[%r101+44], %r644;
	st.shared.u32 	[%r101+48], %r645;
	st.shared.u32 	[%r101+52], %r646;
	st.shared.u32 	[%r101+56], %r647;
	st.shared.u32 	[%r101+60], %r648;
	st.shared.u32 	[%r101+64], %r649;
	st.shared.u32 	[%r101+68], %r650;
	st.shared.u32 	[%r101+72], %r651;
	st.shared.u32 	[%r101+76], %r652;
	st.shared.u32 	[%r101+80], %r653;
	st.shared.u32 	[%r101+84], %r654;
	st.shared.u32 	[%r101+88], %r655;
	st.shared.u32 	[%r101+92], %r656;
	st.shared.u32 	[%r101+96], %r657;
	st.shared.u32 	[%r101+100], %r658;
	st.shared.u32 	[%r101+104], %r659;
	st.shared.u32 	[%r101+108], %r660;
	st.shared.u32 	[%r101+112], %r661;
	st.shared.u32 	[%r101+116], %r662;
	st.shared.u32 	[%r101+120], %r663;
	st.shared.u32 	[%r101+124], %r664;
	st.shared.u32 	[%r101+128], %r665;
	bar.sync 	0;
	cvt.u32.u16 	%r666, %rs1;
	ld.shared.u16 	%r667, [%r147];
	add.s32 	%r206, %r667, %r666;
	cvt.u32.u16 	%r668, %rs2;
	ld.shared.u16 	%r669, [%r148];
	add.s32 	%r207, %r669, %r668;
	cvt.u32.u16 	%r670, %rs3;
	ld.shared.u16 	%r671, [%r149];
	add.s32 	%r208, %r671, %r670;
	cvt.u32.u16 	%r672, %rs4;
	ld.shared.u16 	%r673, [%r150];
	add.s32 	%r209, %r673, %r672;
	cvt.u32.u16 	%r674, %rs5;
	ld.shared.u16 	%r675, [%r151];
	add.s32 	%r210, %r675, %r674;
	cvt.u32.u16 	%r676, %rs6;
	ld.shared.u16 	%r677, [%r152];
	add.s32 	%r211, %r677, %r676;
	cvt.u32.u16 	%r678, %rs7;
	ld.shared.u16 	%r679, [%r153];
	add.s32 	%r212, %r679, %r678;
	cvt.u32.u16 	%r680, %rs8;
	ld.shared.u16 	%r681, [%r154];
	add.s32 	%r213, %r681, %r680;
	cvt.u32.u16 	%r682, %rs9;
	ld.shared.u16 	%r683, [%r155];
	add.s32 	%r214, %r683, %r682;
	cvt.u32.u16 	%r684, %rs10;
	ld.shared.u16 	%r685, [%r156];
	add.s32 	%r215, %r685, %r684;
	cvt.u32.u16 	%r686, %rs11;
	ld.shared.u16 	%r687, [%r157];
	add.s32 	%r216, %r687, %r686;
	cvt.u32.u16 	%r688, %rs12;
	ld.shared.u16 	%r689, [%r158];
	add.s32 	%r217, %r689, %r688;
	cvt.u32.u16 	%r690, %rs13;
	ld.shared.u16 	%r691, [%r159];
	add.s32 	%r218, %r691, %r690;
	cvt.u32.u16 	%r692, %rs14;
	ld.shared.u16 	%r693, [%r160];
	add.s32 	%r219, %r693, %r692;
	cvt.u32.u16 	%r694, %rs15;
	ld.shared.u16 	%r695, [%r161];
	add.s32 	%r220, %r695, %r694;
	cvt.u32.u16 	%r696, %rs16;
	ld.shared.u16 	%r697, [%r162];
	add.s32 	%r221, %r697, %r696;
	cvt.u32.u16 	%r698, %rs17;
	ld.shared.u16 	%r699, [%r163];
	add.s32 	%r222, %r699, %r698;
	cvt.u32.u16 	%r700, %rs18;
	ld.shared.u16 	%r701, [%r164];
	add.s32 	%r223, %r701, %r700;
	cvt.u32.u16 	%r702, %rs19;
	ld.shared.u16 	%r703, [%r165];
	add.s32 	%r224, %r703, %r702;
	bar.sync 	0;
	setp.lt.s32 	%p53, %r859, %r304;
	@%p53 bra 	$L__BB30_121;
	cvt.u64.u32 	%rd15, %r2;
	shl.b32 	%r704, %r206, 2;
	mov.u32 	%r705, _ZZN3cub18CUB_300001_SM_10006detail10radix_sort31DeviceRadixSortSingleTileKernelINS1_5radix10policy_hubIiiyE10Policy1000ELNS0_9SortOrderE0EiiyNS1_21identity_decomposer_tEEEvPKT1_PSA_PKT2_PSE_T3_iiT4_E12temp_storage;
	add.s32 	%r706, %r705, %r704;
	st.shared.u32 	[%r706], %r878;
	shl.b32 	%r707, %r207, 2;
	add.s32 	%r708, %r705, %r707;
	st.shared.u32 	[%r708], %r877;
	shl.b32 	%r709, %r208, 2;
	add.s32 	%r710, %r705, %r709;
	st.shared.u32 	[%r710], %r876;
	shl.b32 	%r711, %r209, 2;
	add.s32 	%r712, %r705, %r711;
	st.shared.u32 	[%r712], %r875;
	shl.b32 	%r713, %r210, 2;
	add.s32 	%r714, %r705, %r713;
	st.shared.u32 	[%r714], %r874;
	shl.b32 	%r715, %r211, 2;
	add.s32 	%r716, %r705, %r715;
	st.shared.u32 	[%r716], %r873;
	shl.b32 	%r717, %r212, 2;
	add.s32 	%r718, %r705, %r717;
	st.shared.u32 	[%r718], %r872;
	shl.b32 	%r719, %r213, 2;
	add.s32 	%r720, %r705, %r719;
	st.shared.u32 	[%r720], %r871;
	shl.b32 	%r721, %r214, 2;
	add.s32 	%r722, %r705, %r721;
	st.shared.u32 	[%r722], %r870;
	shl.b32 	%r723, %r215, 2;
	add.s32 	%r724, %r705, %r723;
	st.shared.u32 	[%r724], %r869;
	shl.b32 	%r725, %r216, 2;
	add.s32 	%r726, %r705, %r725;
	st.shared.u32 	[%r726], %r868;
	shl.b32 	%r727, %r217, 2;
	add.s32 	%r728, %r705, %r727;
	st.shared.u32 	[%r728], %r867;
	shl.b32 	%r729, %r218, 2;
	add.s32 	%r730, %r705, %r729;
	st.shared.u32 	[%r730], %r866;
	shl.b32 	%r731, %r219, 2;
	add.s32 	%r732, %r705, %r731;
	st.shared.u32 	[%r732], %r865;
	shl.b32 	%r733, %r220, 2;
	add.s32 	%r734, %r705, %r733;
	st.shared.u32 	[%r734], %r864;
	shl.b32 	%r735, %r221, 2;
	add.s32 	%r736, %r705, %r735;
	st.shared.u32 	[%r736], %r863;
	shl.b32 	%r737, %r222, 2;
	add.s32 	%r738, %r705, %r737;
	st.shared.u32 	[%r738], %r862;
	shl.b32 	%r739, %r223, 2;
	add.s32 	%r740, %r705, %r739;
	st.shared.u32 	[%r740], %r861;
	shl.b32 	%r741, %r224, 2;
	add.s32 	%r742, %r705, %r741;
	st.shared.u32 	[%r742], %r860;
	bar.sync 	0;
	mad.lo.s32 	%r225, %r2, -72, %r103;
	ld.shared.u32 	%r226, [%r225];
	ld.shared.u32 	%r227, [%r225+1024];
	ld.shared.u32 	%r228, [%r225+2048];
	ld.shared.u32 	%r229, [%r225+3072];
	ld.shared.u32 	%r230, [%r225+4096];
	ld.shared.u32 	%r231, [%r225+5120];
	ld.shared.u32 	%r232, [%r225+6144];
	ld.shared.u32 	%r233, [%r225+7168];
	ld.shared.u32 	%r234, [%r225+8192];
	ld.shared.u32 	%r235, [%r225+9216];
	ld.shared.u32 	%r236, [%r225+10240];
	ld.shared.u32 	%r237, [%r225+11264];
	ld.shared.u32 	%r238, [%r225+12288];
	ld.shared.u32 	%r239, [%r225+13312];
	ld.shared.u32 	%r240, [%r225+14336];
	ld.shared.u32 	%r241, [%r225+15360];
	ld.shared.u32 	%r242, [%r225+16384];
	ld.shared.u32 	%r243, [%r225+17408];
	ld.shared.u32 	%r244, [%r225+18432];
	bar.sync 	0;
	st.shared.u32 	[%r706], %r897;
	st.shared.u32 	[%r708], %r896;
	st.shared.u32 	[%r710], %r895;
	st.shared.u32 	[%r712], %r894;
	st.shared.u32 	[%r714], %r893;
	st.shared.u32 	[%r716], %r892;
	st.shared.u32 	[%r718], %r891;
	st.shared.u32 	[%r720], %r890;
	st.shared.u32 	[%r722], %r889;
	st.shared.u32 	[%r724], %r888;
	st.shared.u32 	[%r726], %r887;
	st.shared.u32 	[%r728], %r886;
	st.shared.u32 	[%r730], %r885;
	st.shared.u32 	[%r732], %r884;
	st.shared.u32 	[%r734], %r883;
	st.shared.u32 	[%r736], %r882;
	st.shared.u32 	[%r738], %r881;
	st.shared.u32 	[%r740], %r880;
	st.shared.u32 	[%r742], %r879;
	bar.sync 	0;
	ld.shared.u32 	%r245, [%r225+1024];
	ld.shared.u32 	%r246, [%r225+2048];
	ld.shared.u32 	%r247, [%r225+3072];
	ld.shared.u32 	%r248, [%r225+4096];
	ld.shared.u32 	%r249, [%r225+5120];
	ld.shared.u32 	%r250, [%r225+6144];
	ld.shared.u32 	%r251, [%r225+7168];
	ld.shared.u32 	%r252, [%r225+8192];
	ld.shared.u32 	%r253, [%r225+9216];
	ld.shared.u32 	%r254, [%r225+10240];
	ld.shared.u32 	%r255, [%r225+11264];
	ld.shared.u32 	%r256, [%r225+12288];
	ld.shared.u32 	%r257, [%r225+13312];
	ld.shared.u32 	%r258, [%r225+14336];
	ld.shared.u32 	%r259, [%r225+15360];
	ld.shared.u32 	%r260, [%r225+16384];
	ld.shared.u32 	%r261, [%r225+17408];
	ld.shared.u32 	%r262, [%r225+18432];
	setp.gt.u64 	%p54, %rd2, %rd15;
	cvta.to.global.u64 	%rd16, %rd6;
	mul.wide.u32 	%rd17, %r2, 4;
	add.s64 	%rd4, %rd16, %rd17;
	cvta.to.global.u64 	%rd18, %rd8;
	add.s64 	%rd5, %rd18, %rd17;
	@%p54 bra 	$L__BB30_83;
	bra.uni 	$L__BB30_84;
$L__BB30_83:
	xor.b32  	%r743, %r226, -2147483648;
	ld.shared.u32 	%r744, [%r225];
	st.global.u32 	[%rd4], %r743;
	st.global.u32 	[%rd5], %r744;
$L__BB30_84:
	add.s32 	%r745, %r2, 256;
	cvt.u64.u32 	%rd19, %r745;
	setp.le.u64 	%p55, %rd2, %rd19;
	@%p55 bra 	$L__BB30_86;
	xor.b32  	%r746, %r227, -2147483648;
	st.global.u32 	[%rd4+1024], %r746;
	st.global.u32 	[%rd5+1024], %r245;
$L__BB30_86:
	add.s32 	%r747, %r2, 512;
	cvt.u64.u32 	%rd20, %r747;
	setp.le.u64 	%p56, %rd2, %rd20;
	@%p56 bra 	$L__BB30_88;
	xor.b32  	%r748, %r228, -2147483648;
	st.global.u32 	[%rd4+2048], %r748;
	st.global.u32 	[%rd5+2048], %r246;
$L__BB30_88:
	add.s32 	%r749, %r2, 768;
	cvt.u64.u32 	%rd21, %r749;
	setp.le.u64 	%p57, %rd2, %rd21;
	@%p57 bra 	$L__BB30_90;
	xor.b32  	%r750, %r229, -2147483648;
	st.global.u32 	[%rd4+3072], %r750;
	st.global.u32 	[%rd5+3072], %r247;
$L__BB30_90:
	or.b32  	%r751, %r2, 1024;
	cvt.u64.u32 	%rd22, %r751;
	setp.le.u64 	%p58, %rd2, %rd22;
	@%p58 bra 	$L__BB30_92;
	xor.b32  	%r752, %r230, -2147483648;
	st.global.u32 	[%rd4+4096], %r752;
	st.global.u32 	[%rd5+4096], %r248;
$L__BB30_92:
	add.s32 	%r753, %r2, 1280;
	cvt.u64.u32 	%rd23, %r753;
	setp.le.u64 	%p59, %rd2, %rd23;
	@%p59 bra 	$L__BB30_94;
	xor.b32  	%r754, %r231, -2147483648;
	st.global.u32 	[%rd4+5120], %r754;
	st.global.u32 	[%rd5+5120], %r249;
$L__BB30_94:
	add.s32 	%r755, %r2, 1536;
	cvt.u64.u32 	%rd24, %r755;
	setp.le.u64 	%p60, %rd2, %rd24;
	@%p60 bra 	$L__BB30_96;
	xor.b32  	%r756, %r232, -2147483648;
	st.global.u32 	[%rd4+6144], %r756;
	st.global.u32 	[%rd5+6144], %r250;
$L__BB30_96:
	add.s32 	%r757, %r2, 1792;
	cvt.u64.u32 	%rd25, %r757;
	setp.le.u64 	%p61, %rd2, %rd25;
	@%p61 bra 	$L__BB30_98;
	xor.b32  	%r758, %r233, -2147483648;
	st.global.u32 	[%rd4+7168], %r758;
	st.global.u32 	[%rd5+7168], %r251;
$L__BB30_98:
	or.b32  	%r759, %r2, 2048;
	cvt.u64.u32 	%rd26, %r759;
	setp.le.u64 	%p62, %rd2, %rd26;
	@%p62 bra 	$L__BB30_100;
	xor.b32  	%r760, %r234, -2147483648;
	st.global.u32 	[%rd4+8192], %r760;
	st.global.u32 	[%rd5+8192], %r252;
$L__BB30_100:
	add.s32 	%r761, %r2, 2304;
	cvt.u64.u32 	%rd27, %r761;
	setp.le.u64 	%p63, %rd2, %rd27;
	@%p63 bra 	$L__BB30_102;
	xor.b32  	%r762, %r235, -2147483648;
	st.global.u32 	[%rd4+9216], %r762;
	st.global.u32 	[%rd5+9216], %r253;
$L__BB30_102:
	add.s32 	%r763, %r2, 2560;
	cvt.u64.u32 	%rd28, %r763;
	setp.le.u64 	%p64, %rd2, %rd28;
	@%p64 bra 	$L__BB30_104;
	xor.b32  	%r764, %r236, -2147483648;
	st.global.u32 	[%rd4+10240], %r764;
	st.global.u32 	[%rd5+10240], %r254;
$L__BB30_104:
	add.s32 	%r765, %r2, 2816;
	cvt.u64.u32 	%rd29, %r765;
	setp.le.u64 	%p65, %rd2, %rd29;
	@%p65 bra 	$L__BB30_106;
	xor.b32  	%r766, %r237, -2147483648;
	st.global.u32 	[%rd4+11264], %r766;
	st.global.u32 	[%rd5+11264], %r255;
$L__BB30_106:
	or.b32  	%r767, %r2, 3072;
	cvt.u64.u32 	%rd30, %r767;
	setp.le.u64 	%p66, %rd2, %rd30;
	@%p66 bra 	$L__BB30_108;
	xor.b32  	%r768, %r238, -2147483648;
	st.global.u32 	[%rd4+12288], %r768;
	st.global.u32 	[%rd5+12288], %r256;
$L__BB30_108:
	add.s32 	%r769, %r2, 3328;
	cvt.u64.u32 	%rd31, %r769;
	setp.le.u64 	%p67, %rd2, %rd31;
	@%p67 bra 	$L__BB30_110;
	xor.b32  	%r770, %r239, -2147483648;
	st.global.u32 	[%rd4+13312], %r770;
	st.global.u32 	[%rd5+13312], %r257;
$L__BB30_110:
	add.s32 	%r771, %r2, 3584;
	cvt.u64.u32 	%rd32, %r771;
	setp.le.u64 	%p68, %rd2, %rd32;
	@%p68 bra 	$L__BB30_112;
	xor.b32  	%r772, %r240, -2147483648;
	st.global.u32 	[%rd4+14336], %r772;
	st.global.u32 	[%rd5+14336], %r258;
$L__BB30_112:
	add.s32 	%r773, %r2, 3840;
	cvt.u64.u32 	%rd33, %r773;
	setp.le.u64 	%p69, %rd2, %rd33;
	@%p69 bra 	$L__BB30_114;
	xor.b32  	%r774, %r241, -2147483648;
	st.global.u32 	[%rd4+15360], %r774;
	st.global.u32 	[%rd5+15360], %r259;
$L__BB30_114:
	or.b32  	%r775, %r2, 4096;
	cvt.u64.u32 	%rd34, %r775;
	setp.le.u64 	%p70, %rd2, %rd34;
	@%p70 bra 	$L__BB30_116;
	xor.b32  	%r776, %r242, -2147483648;
	st.global.u32 	[%rd4+16384], %r776;
	st.global.u32 	[%rd5+16384], %r260;
$L__BB30_116:
	add.s32 	%r777, %r2, 4352;
	cvt.u64.u32 	%rd35, %r777;
	setp.le.u64 	%p71, %rd2, %rd35;
	@%p71 bra 	$L__BB30_118;
	xor.b32  	%r778, %r243, -2147483648;
	st.global.u32 	[%rd4+17408], %r778;
	st.global.u32 	[%rd5+17408], %r261;
$L__BB30_118:
	add.s32 	%r779, %r2, 4608;
	cvt.u64.u32 	%rd36, %r779;
	setp.le.u64 	%p72, %rd2, %rd36;
	@%p72 bra 	$L__BB30_120;
	xor.b32  	%r780, %r244, -2147483648;
	st.global.u32 	[%rd4+18432], %r780;
	st.global.u32 	[%rd5+18432], %r262;
$L__BB30_120:
	ret;
$L__BB30_121:
	shl.b32 	%r781, %r206, 2;
	mov.u32 	%r782, _ZZN3cub18CUB_300001_SM_10006detail10radix_sort31DeviceRadixSortSingleTileKernelINS1_5radix10policy_hubIiiyE10Policy1000ELNS0_9SortOrderE0EiiyNS1_21identity_decomposer_tEEEvPKT1_PSA_PKT2_PSE_T3_iiT4_E12temp_storage;
	add.s32 	%r783, %r782, %r781;
	st.shared.u32 	[%r783], %r878;
	shl.b32 	%r784, %r207, 2;
	add.s32 	%r785, %r782, %r784;
	st.shared.u32 	[%r785], %r877;
	shl.b32 	%r786, %r208, 2;
	add.s32 	%r787, %r782, %r786;
	st.shared.u32 	[%r787], %r876;
	shl.b32 	%r788, %r209, 2;
	add.s32 	%r789, %r782, %r788;
	st.shared.u32 	[%r789], %r875;
	shl.b32 	%r790, %r210, 2;
	add.s32 	%r791, %r782, %r790;
	st.shared.u32 	[%r791], %r874;
	shl.b32 	%r792, %r211, 2;
	add.s32 	%r793, %r782, %r792;
	st.shared.u32 	[%r793], %r873;
	shl.b32 	%r794, %r212, 2;
	add.s32 	%r795, %r782, %r794;
	st.shared.u32 	[%r795], %r872;
	shl.b32 	%r796, %r213, 2;
	add.s32 	%r797, %r782, %r796;
	st.shared.u32 	[%r797], %r871;
	shl.b32 	%r798, %r214, 2;
	add.s32 	%r799, %r782, %r798;
	st.shared.u32 	[%r799], %r870;
	shl.b32 	%r800, %r215, 2;
	add.s32 	%r801, %r782, %r800;
	st.shared.u32 	[%r801], %r869;
	shl.b32 	%r802, %r216, 2;
	add.s32 	%r803, %r782, %r802;
	st.shared.u32 	[%r803], %r868;
	shl.b32 	%r804, %r217, 2;
	add.s32 	%r805, %r782, %r804;
	st.shared.u32 	[%r805], %r867;
	shl.b32 	%r806, %r218, 2;
	add.s32 	%r807, %r782, %r806;
	st.shared.u32 	[%r807], %r866;
	shl.b32 	%r808, %r219, 2;
	add.s32 	%r809, %r782, %r808;
	st.shared.u32 	[%r809], %r865;
	shl.b32 	%r810, %r220, 2;
	add.s32 	%r811, %r782, %r810;
	st.shared.u32 	[%r811], %r864;
	shl.b32 	%r812, %r221, 2;
	add.s32 	%r813, %r782, %r812;
	st.shared.u32 	[%r813], %r863;
	shl.b32 	%r814, %r222, 2;
	add.s32 	%r815, %r782, %r814;
	st.shared.u32 	[%r815], %r862;
	shl.b32 	%r816, %r223, 2;
	add.s32 	%r817, %r782, %r816;
	st.shared.u32 	[%r817], %r861;
	shl.b32 	%r818, %r224, 2;
	add.s32 	%r819, %r782, %r818;
	st.shared.u32 	[%r819], %r860;
	bar.sync 	0;
	ld.shared.u32 	%r878, [%r103];
	ld.shared.u32 	%r877, [%r103+4];
	ld.shared.u32 	%r876, [%r103+8];
	ld.shared.u32 	%r875, [%r103+12];
	ld.shared.u32 	%r874, [%r103+16];
	ld.shared.u32 	%r873, [%r103+20];
	ld.shared.u32 	%r872, [%r103+24];
	ld.shared.u32 	%r871, [%r103+28];
	ld.shared.u32 	%r870, [%r103+32];
	ld.shared.u32 	%r869, [%r103+36];
	ld.shared.u32 	%r868, [%r103+40];
	ld.shared.u32 	%r867, [%r103+44];
	ld.shared.u32 	%r866, [%r103+48];
	ld.shared.u32 	%r865, [%r103+52];
	ld.shared.u32 	%r864, [%r103+56];
	ld.shared.u32 	%r863, [%r103+60];
	ld.shared.u32 	%r862, [%r103+64];
	ld.shared.u32 	%r861, [%r103+68];
	ld.shared.u32 	%r860, [%r103+72];
	bar.sync 	0;
	st.shared.u32 	[%r783], %r897;
	st.shared.u32 	[%r785], %r896;
	st.shared.u32 	[%r787], %r895;
	st.shared.u32 	[%r789], %r894;
	st.shared.u32 	[%r791], %r893;
	st.shared.u32 	[%r793], %r892;
	st.shared.u32 	[%r795], %r891;
	st.shared.u32 	[%r797], %r890;
	st.shared.u32 	[%r799], %r889;
	st.shared.u32 	[%r801], %r888;
	st.shared.u32 	[%r803], %r887;
	st.shared.u32 	[%r805], %r886;
	st.shared.u32 	[%r807], %r885;
	st.shared.u32 	[%r809], %r884;
	st.shared.u32 	[%r811], %r883;
	st.shared.u32 	[%r813], %r882;
	st.shared.u32 	[%r815], %r881;
	st.shared.u32 	[%r817], %r880;
	st.shared.u32 	[%r819], %r879;
	bar.sync 	0;
	ld.shared.u32 	%r897, [%r103];
	ld.shared.u32 	%r896, [%r103+4];
	ld.shared.u32 	%r895, [%r103+8];
	ld.shared.u32 	%r894, [%r103+12];
	ld.shared.u32 	%r893, [%r103+16];
	ld.shared.u32 	%r892, [%r103+20];
	ld.shared.u32 	%r891, [%r103+24];
	ld.shared.u32 	%r890, [%r103+28];
	ld.shared.u32 	%r889, [%r103+32];
	ld.shared.u32 	%r888, [%r103+36];
	ld.shared.u32 	%r887, [%r103+40];
	ld.shared.u32 	%r886, [%r103+44];
	ld.shared.u32 	%r885, [%r103+48];
	ld.shared.u32 	%r884, [%r103+52];
	ld.shared.u32 	%r883, [%r103+56];
	ld.shared.u32 	%r882, [%r103+60];
	ld.shared.u32 	%r881, [%r103+64];
	ld.shared.u32 	%r880, [%r103+68];
	ld.shared.u32 	%r879, [%r103+72];
	bar.sync 	0;
	add.s32 	%r859, %r859, 6;
	add.s32 	%r858, %r858, -6;
	bra.uni 	$L__BB30_77;

}
	// .globl	_ZN3cub18CUB_300001_SM_10006detail10radix_sort30DeviceRadixSortHistogramKernelINS1_5radix10policy_hubIiiyE10Policy1000ELNS0_9SortOrderE0EiyNS1_21identity_decomposer_tEEEvPT2_PKT1_SA_iiT3_
.visible .entry _ZN3cub18CUB_300001_SM_10006detail10radix_sort30DeviceRadixSortHistogramKernelINS1_5radix10policy_hubIiiyE10Policy1000ELNS0_9SortOrderE0EiyNS1_21identity_decomposer_tEEEvPT2_PKT1_SA_iiT3_(
	.param .u64 .ptr .align 1 _ZN3cub18CUB_300001_SM_10006detail10radix_sort30DeviceRadixSortHistogramKernelINS1_5radix10policy_hubIiiyE10Policy1000ELNS0_9SortOrderE0EiyNS1_21identity_decomposer_tEEEvPT2_PKT1_SA_iiT3__param_0,
	.param .u64 .ptr .align 1 _ZN3cub18CUB_300001_SM_10006detail10radix_sort30DeviceRadixSortHistogramKernelINS1_5radix10policy_hubIiiyE10Policy1000ELNS0_9SortOrderE0EiyNS1_21identity_decomposer_tEEEvPT2_PKT1_SA_iiT3__param_1,
	.param .u64 _ZN3cub18CUB_300001_SM_10006detail10radix_sort30DeviceRadixSortHistogramKernelINS1_5radix10policy_hubIiiyE10Policy1000ELNS0_9SortOrderE0EiyNS1_21identity_decomposer_tEEEvPT2_PKT1_SA_iiT3__param_2,
	.param .u32 _ZN3cub18CUB_300001_SM_10006detail10radix_sort30DeviceRadixSortHistogramKernelINS1_5radix10policy_hubIiiyE10Policy1000ELNS0_9SortOrderE0EiyNS1_21identity_decomposer_tEEEvPT2_PKT1_SA_iiT3__param_3,
	.param .u32 _ZN3cub18CUB_300001_SM_10006detail10radix_sort30DeviceRadixSortHistogramKernelINS1_5radix10policy_hubIiiyE10Policy1000ELNS0_9SortOrderE0EiyNS1_21identity_decomposer_tEEEvPT2_PKT1_SA_iiT3__param_4,
	.param .align 1 .b8 _ZN3cub18CUB_300001_SM_10006detail10radix_sort30DeviceRadixSortHistogramKernelINS1_5radix10policy_hubIiiyE10Policy1000ELNS0_9SortOrderE0EiyNS1_21identity_decomposer_tEEEvPT2_PKT1_SA_iiT3__param_5[1]
)
.maxntid 128
{
	.reg .pred 	%p<91>;
	.reg .b32 	%r<486>;
	.reg .b64 	%rd<137>;
	// demoted variable
	.shared .align 4 .b8 _ZZN3cub18CUB_300001_SM_10006detail10radix_sort30DeviceRadixSortHistogramKernelINS1_5radix10policy_hubIiiyE10Policy1000ELNS0_9SortOrderE0EiyNS1_21identity_decomposer_tEEEvPT2_PKT1_SA_iiT3_E12temp_storage[4096];
	ld.param.u64 	%rd18, [_ZN3cub18CUB_300001_SM_10006detail10radix_sort30DeviceRadixSortHistogramKernelINS1_5radix10policy_hubIiiyE10Policy1000ELNS0_9SortOrderE0EiyNS1_21identity_decomposer_tEEEvPT2_PKT1_SA_iiT3__param_0];
	ld.param.u64 	%rd19, [_ZN3cub18CUB_300001_SM_10006detail10radix_sort30DeviceRadixSortHistogramKernelINS1_5radix10policy_hubIiiyE10Policy1000ELNS0_9SortOrderE0EiyNS1_21identity_decomposer_tEEEvPT2_PKT1_SA_iiT3__param_1];
	ld.param.u64 	%rd17, [_ZN3cub18CUB_300001_SM_10006detail10radix_sort30DeviceRadixSortHistogramKernelINS1_5radix10policy_hubIiiyE10Policy1000ELNS0_9SortOrderE0EiyNS1_21identity_decomposer_tEEEvPT2_PKT1_SA_iiT3__param_2];
	ld.param.u32 	%r174, [_ZN3cub18CUB_300001_SM_10006detail10radix_sort30DeviceRadixSortHistogramKernelINS1_5radix10policy_hubIiiyE10Policy1000ELNS0_9SortOrderE0EiyNS1_21identity_decomposer_tEEEvPT2_PKT1_SA_iiT3__param_3];
	ld.param.u32 	%r175, [_ZN3cub18CUB_300001_SM_10006detail10radix_sort30DeviceRadixSortHistogramKernelINS1_5radix10policy_hubIiiyE10Policy1000ELNS0_9SortOrderE0EiyNS1_21identity_decomposer_tEEEvPT2_PKT1_SA_iiT3__param_4];
	cvta.to.global.u64 	%rd1, %rd19;
	cvta.to.global.u64 	%rd2, %rd18;
	setp.eq.s64 	%p2, %rd17, 0;
	@%p2 bra 	$L__BB31_153;
	sub.s32 	%r176, %r175, %r174;
	add.s32 	%r177, %r176, 7;
	shr.s32 	%r178, %r177, 31;
	shr.u32 	%r179, %r178, 29;
	add.s32 	%r180, %r177, %r179;
	shr.s32 	%r181, %r180, 3;
	mov.u32 	%r182, %tid.x;
	setp.gt.u32 	%p3, %r182, 255;
	setp.lt.s32 	%p4, %r177, 8;
	mov.u32 	%r183, %ctaid.x;
	shl.b32 	%r184, %r183, 11;
	cvt.u64.u32 	%rd3, %r184;
	mov.u32 	%r185, %nctaid.x;
	shl.b32 	%r186, %r185, 11;
	cvt.u64.u32 	%rd4, %r186;
	add.s32 	%r1, %r181, -1;
	and.b32  	%r2, %r181, 15;
	and.b32  	%r3, %r181, 7;
	add.s32 	%r4, %r3, -1;
	and.b32  	%r5, %r181, 3;
	or.pred  	%p1, %p3, %p4;
	shl.b32 	%r187, %r182, 2;
	mov.u32 	%r188, _ZZN3cub18CUB_300001_SM_10006detail10radix_sort30DeviceRadixSortHistogramKernelINS1_5radix10policy_hubIiiyE10Policy1000ELNS0_9SortOrderE0EiyNS1_21identity_decomposer_tEEEvPT2_PKT1_SA_iiT3_E12temp_storage;
	add.s32 	%r6, %r188, %r187;
	and.b32  	%r7, %r181, 268435440;
	cvt.u64.u32 	%rd5, %r182;
	add.s32 	%r8, %r182, 128;
	add.s32 	%r9, %r182, 256;
	add.s32 	%r10, %r182, 384;
	add.s32 	%r11, %r182, 512;
	add.s32 	%r12, %r182, 640;
	add.s32 	%r13, %r182, 768;
	or.b32  	%r14, %r182, 1024;
	add.s32 	%r15, %r182, 1920;
	and.b32  	%r16, %r181, 268435448;
	and.b32  	%r17, %r181, 1;
	neg.s32 	%r18, %r7;
	add.s32 	%r19, %r6, 8192;
	add.s64 	%rd21, %rd17, -1;
	shr.u64 	%rd22, %rd21, 30;
	add.s64 	%rd23, %rd22, 1;
	min.u64 	%rd6, %rd23, %rd17;
	mov.b64 	%rd135, 0;
$L__BB31_2:
	@%p1 bra 	$L__BB31_30;
	setp.lt.u32 	%p5, %r1, 15;
	mov.b32 	%r439, 0;
	@%p5 bra 	$L__BB31_6;
	mov.u32 	%r436, %r19;
	mov.u32 	%r437, %r18;
$L__BB31_5:
	.pragma "nounroll";
	mov.b32 	%r190, 0;
	st.shared.u32 	[%r436+-8192], %r190;
	st.shared.u32 	[%r436+-7168], %r190;
	st.shared.u32 	[%r436+-6144], %r190;
	st.shared.u32 	[%r436+-5120], %r190;
	st.shared.u32 	[%r436+-4096], %r190;
	st.shared.u32 	[%r436+-3072], %r190;
	st.shared.u32 	[%r436+-2048], %r190;
	st.shared.u32 	[%r436+-1024], %r190;
	st.shared.u32 	[%r436], %r190;
	st.shared.u32 	[%r436+1024], %r190;
	st.shared.u32 	[%r436+2048], %r190;
	st.shared.u32 	[%r436+3072], %r190;
	st.shared.u32 	[%r436+4096], %r190;
	st.shared.u32 	[%r436+5120], %r190;
	st.shared.u32 	[%r436+6144], %r190;
	st.shared.u32 	[%r436+7168], %r190;
	add.s32 	%r437, %r437, 16;
	add.s32 	%r436, %r436, 16384;
	setp.ne.s32 	%p6, %r437, 0;
	mov.u32 	%r439, %r7;
	@%p6 bra 	$L__BB31_5;
$L__BB31_6:
	add.s32 	%r25, %r2, -1;
	setp.eq.s32 	%p7, %r2, 0;
	@%p7 bra 	$L__BB31_16;
	setp.lt.u32 	%p8, %r25, 7;
	@%p8 bra 	$L__BB31_9;
	shl.b32 	%r191, %r439, 10;
	add.s32 	%r192, %r6, %r191;
	mov.b32 	%r193, 0;
	st.shared.u32 	[%r192], %r193;
	st.shared.u32 	[%r192+1024], %r193;
	st.shared.u32 	[%r192+2048], %r193;
	st.shared.u32 	[%r192+3072], %r193;
	st.shared.u32 	[%r192+4096], %r193;
	st.shared.u32 	[%r192+5120], %r193;
	st.shared.u32 	[%r192+6144], %r193;
	st.shared.u32 	[%r192+7168], %r193;
	add.s32 	%r439, %r439, 8;
$L__BB31_9:
	setp.eq.s32 	%p9, %r3, 0;
	@%p9 bra 	$L__BB31_16;
	setp.lt.u32 	%p10, %r4, 3;
	@%p10 bra 	$L__BB31_12;
	shl.b32 	%r194, %r439, 10;
	add.s32 	%r195, %r6, %r194;
	mov.b32 	%r196, 0;
	st.shared.u32 	[%r195], %r196;
	st.shared.u32 	[%r195+1024], %r196;
	st.shared.u32 	[%r195+2048], %r196;
	st.shared.u32 	[%r195+3072], %r196;
	add.s32 	%r439, %r439, 4;
$L__BB31_12:
	setp.eq.s32 	%p11, %r5, 0;
	@%p11 bra 	$L__BB31_16;
	setp.eq.s32 	%p12, %r5, 1;
	shl.b32 	%r197, %r439, 10;
	add.s32 	%r30, %r6, %r197;
	mov.b32 	%r198, 0;
	st.shared.u32 	[%r30], %r198;
	@%p12 bra 	$L__BB31_16;
	setp.eq.s32 	%p13, %r5, 2;
	mov.b32 	%r199, 0;
	st.shared.u32 	[%r30+1024], %r199;
	@%p13 bra 	$L__BB31_16;
	mov.b32 	%r200, 0;
	st.shared.u32 	[%r30+2048], %r200;
$L__BB31_16:
	cvt.u32.u64 	%r201, %rd5;
	setp.gt.u32 	%p14, %r201, 127;
	@%p14 bra 	$L__BB31_30;
	setp.lt.u32 	%p15, %r1, 15;
	mov.b32 	%r443, 0;
	@%p15 bra 	$L__BB31_20;
	mov.b32 	%r441, 0;
$L__BB31_19:
	.pragma "nounroll";
	shl.b32 	%r204, %r441, 10;
	add.s32 	%r205, %r6, %r204;
	mov.b32 	%r206, 0;
	st.shared.u32 	[%r205+512], %r206;
	st.shared.u32 	[%r205+1536], %r206;
	st.shared.u32 	[%r205+2560], %r206;
	st.shared.u32 	[%r205+3584], %r206;
	st.shared.u32 	[%r205+4608], %r206;
	st.shared.u32 	[%r205+5632], %r206;
	st.shared.u32 	[%r205+6656], %r206;
	st.shared.u32 	[%r205+7680], %r206;
	st.shared.u32 	[%r205+8704], %r206;
	st.shared.u32 	[%r205+9728], %r206;
	st.shared.u32 	[%r205+10752], %r206;
	st.shared.u32 	[%r205+11776], %r206;
	st.shared.u32 	[%r205+12800], %r206;
	st.shared.u32 	[%r205+13824], %r206;
	st.shared.u32 	[%r205+14848], %r206;
	st.shared.u32 	[%r205+15872], %r206;
	add.s32 	%r441, %r441, 16;
	setp.ne.s32 	%p16, %r441, %r7;
	mov.u32 	%r443, %r7;
	@%p16 bra 	$L__BB31_19;
$L__BB31_20:
	setp.eq.s32 	%p17, %r2, 0;
	@%p17 bra 	$L__BB31_30;
	setp.lt.u32 	%p18, %r25, 7;
	@%p18 bra 	$L__BB31_23;
	shl.b32 	%r207, %r443, 10;
	add.s32 	%r208, %r6, %r207;
	mov.b32 	%r209, 0;
	st.shared.u32 	[%r208+512], %r209;
	st.shared.u32 	[%r208+1536], %r209;
	st.shared.u32 	[%r208+2560], %r209;
	st.shared.u32 	[%r208+3584], %r209;
	st.shared.u32 	[%r208+4608], %r209;
	st.shared.u32 	[%r208+5632], %r209;
	st.shared.u32 	[%r208+6656], %r209;
	st.shared.u32 	[%r208+7680], %r209;
	add.s32 	%r443, %r443, 8;
$L__BB31_23:
	setp.eq.s32 	%p19, %r3, 0;
	@%p19 bra 	$L__BB31_30;
	setp.lt.u32 	%p20, %r4, 3;
	@%p20 bra 	$L__BB31_26;
	shl.b32 	%r210, %r443, 10;
	add.s32 	%r211, %r6, %r210;
	mov.b32 	%r212, 0;
	st.shared.u32 	[%r211+512], %r212;
	st.shared.u32 	[%r211+1536], %r212;
	st.shared.u32 	[%r211+2560], %r212;
	st.shared.u32 	[%r211+3584], %r212;
	add.s32 	%r443, %r443, 4;
$L__BB31_26:
	setp.eq.s32 	%p21, %r5, 0;
	@%p21 bra 	$L__BB31_30;
	setp.eq.s32 	%p22, %r5, 1;
	shl.b32 	%r213, %r443, 10;
	add.s32 	%r38, %r6, %r213;
	mov.b32 	%r214, 0;
	st.shared.u32 	[%r38+512], %r214;
	@%p22 bra 	$L__BB31_30;
	setp.eq.s32 	%p23, %r5, 2;
	mov.b32 	%r215, 0;
	st.shared.u32 	[%r38+1536], %r215;
	@%p23 bra 	$L__BB31_30;
	mov.b32 	%r216, 0;
	st.shared.u32 	[%r38+2560], %r216;
$L__BB31_30:
	bar.sync 	0;
	bar.sync 	0;
	shl.b64 	%rd8, %rd135, 30;
	sub.s64 	%rd24, %rd17, %rd8;
	min.u64 	%rd9, %rd24, 1073741824;
	setp.le.u64 	%p24, %rd9, %rd3;
	@%p24 bra 	$L__BB31_70;
	mov.u64 	%rd136, %rd3;
$L__BB31_32:
	add.s64 	%rd11, %rd136, %rd8;
	sub.s64 	%rd12, %rd17, %rd11;
	setp.lt.u64 	%p25, %rd12, 2048;
	@%p25 bra 	$L__BB31_34;
	add.s64 	%rd27, %rd11, %rd5;
	shl.b64 	%rd28, %rd27, 2;
	add.s64 	%rd29, %rd1, %rd28;
	ld.global.u32 	%r475, [%rd29];
	ld.global.u32 	%r474, [%rd29+512];
	ld.global.u32 	%r473, [%rd29+1024];
	ld.global.u32 	%r472, [%rd29+1536];
	ld.global.u32 	%r471, [%rd29+2048];
	ld.global.u32 	%r470, [%rd29+2560];
	ld.global.u32 	%r469, [%rd29+3072];
	ld.global.u32 	%r468, [%rd29+3584];
	ld.global.u32 	%r467, [%rd29+4096];
	ld.global.u32 	%r466, [%rd29+4608];
	ld.global.u32 	%r465, [%rd29+5120];
	ld.global.u32 	%r464, [%rd29+5632];
	ld.global.u32 	%r463, [%rd29+6144];
	ld.global.u32 	%r462, [%rd29+6656];
	ld.global.u32 	%r461, [%rd29+7168];
	ld.global.u32 	%r460, [%rd29+7680];
	bra.uni 	$L__BB31_66;
$L__BB31_34:
	cvt.u32.u64 	%r218, %rd5;
	cvt.u32.u64 	%r55, %rd12;
	setp.ge.s32 	%p26, %r218, %r55;
	add.s64 	%rd25, %rd11, %rd5;
	shl.b64 	%rd26, %rd25, 2;
	add.s64 	%rd13, %rd1, %rd26;
	mov.b32 	%r475, 2147483647;
	@%p26 bra 	$L__BB31_36;
	ld.global.u32 	%r475, [%rd13];
$L__BB31_36:
	setp.ge.s32 	%p27, %r8, %r55;
	mov.b32 	%r474, 2147483647;
	@%p27 bra 	$L__BB31_38;
	ld.global.u32 	%r474, [%rd13+512];
$L__BB31_38:
	setp.ge.s32 	%p28, %r9, %r55;
	mov.b32 	%r473, 2147483647;
	@%p28 bra 	$L__BB31_40;
	ld.global.u32 	%r473, [%rd13+1024];
$L__BB31_40:
	setp.ge.s32 	%p29, %r10, %r55;
	mov.b32 	%r472, 2147483647;
	@%p29 bra 	$L__BB31_42;
	ld.global.u32 	%r472, [%rd13+1536];
$L__BB31_42:
	setp.ge.s32 	%p30, %r11, %r55;
	mov.b32 	%r471, 2147483647;
	@%p30 bra 	$L__BB31_44;
	ld.global.u32 	%r471, [%rd13+2048];
$L__BB31_44:
	setp.ge.s32 	%p31, %r12, %r55;
	mov.b32 	%r470, 2147483647;
	@%p31 bra 	$L__BB31_46;
	ld.global.u32 	%r470, [%rd13+2560];
$L__BB31_46:
	setp.ge.s32 	%p32, %r13, %r55;
	mov.b32 	%r469, 2147483647;
	@%p32 bra 	$L__BB31_48;
	ld.global.u32 	%r469, [%rd13+3072];
$L__BB31_48:
	mov.u32 	%r226, %tid.x;
	add.s32 	%r227, %r226, 896;
	setp.ge.s32 	%p33, %r227, %r55;
	mov.b32 	%r468, 2147483647;
	@%p33 bra 	$L__BB31_50;
	ld.global.u32 	%r468, [%rd13+3584];
$L__BB31_50:
	setp.ge.s32 	%p34, %r14, %r55;
	mov.b32 	%r467, 2147483647;
	@%p34 bra 	$L__BB31_52;
	ld.global.u32 	%r467, [%rd13+4096];
$L__BB31_52:
	add.s32 	%r231, %r226, 1152;
	setp.ge.s32 	%p35, %r231, %r55;
	mov.b32 	%r466, 2147483647;
	@%p35 bra 	$L__BB31_54;
	ld.global.u32 	%r466, [%rd13+4608];
$L__BB31_54:
	add.s32 	%r234, %r226, 1280;
	setp.ge.s32 	%p36, %r234, %r55;
	mov.b32 	%r465, 2147483647;
	@%p36 bra 	$L__BB31_56;
	ld.global.u32 	%r465, [%rd13+5120];
$L__BB31_56:
	add.s32 	%r237, %r226, 1408;
	setp.ge.s32 	%p37, %r237, %r55;
	mov.b32 	%r464, 2147483647;
	@%p37 bra 	$L__BB31_58;
	ld.global.u32 	%r464, [%rd13+5632];
$L__BB31_58:
	add.s32 	%r240, %r226, 1536;
	setp.ge.s32 	%p38, %r240, %r55;
	mov.b32 	%r463, 2147483647;
	@%p38 bra 	$L__BB31_60;
	ld.global.u32 	%r463, [%rd13+6144];
$L__BB31_60:
	add.s32 	%r243, %r226, 1664;
	setp.ge.s32 	%p39, %r243, %r55;
	mov.b32 	%r462, 2147483647;
	@%p39 bra 	$L__BB31_62;
	ld.global.u32 	%r462, [%rd13+6656];
$L__BB31_62:
	add.s32 	%r246, %r226, 1792;
	setp.ge.s32 	%p40, %r246, %r55;
	mov.b32 	%r461, 2147483647;
	@%p40 bra 	$L__BB31_64;
	ld.global.u32 	%r461, [%rd13+7168];
$L__BB31_64:
	setp.ge.s32 	%p41, %r15, %r55;
	mov.b32 	%r460, 2147483647;
	@%p41 bra 	$L__BB31_66;
	ld.global.u32 	%r460, [%rd13+7680];
$L__BB31_66:
	setp.le.s32 	%p42, %r175, %r174;
	@%p42 bra 	$L__BB31_69;
	xor.b32  	%r103, %r460, -2147483648;
	xor.b32  	%r104, %r461, -2147483648;
	xor.b32  	%r105, %r462, -2147483648;
	xor.b32  	%r106, %r463, -2147483648;
	xor.b32  	%r107, %r464, -2147483648;
	xor.b32  	%r108, %r465, -2147483648;
	xor.b32  	%r109, %r466, -2147483648;
	xor.b32  	%r110, %r467, -2147483648;
	xor.b32  	%r111, %r468, -2147483648;
	xor.b32  	%r112, %r469, -2147483648;
	xor.b32  	%r113, %r470, -2147483648;
	xor.b32  	%r114, %r471, -2147483648;
	xor.b32  	%r115, %r472, -2147483648;
	xor.b32  	%r116, %r473, -2147483648;
	xor.b32  	%r117, %r474, -2147483648;
	xor.b32  	%r118, %r475, -2147483648;
	mov.b32 	%r476, 0;
	mov.u32 	%r477, %r174;
$L__BB31_68:
	sub.s32 	%r249, %r175, %r477;
	shl.b32 	%r250, %r476, 10;
	mov.u32 	%r251, _ZZN3cub18CUB_300001_SM_10006detail10radix_sort30DeviceRadixSortHistogramKernelINS1_5radix10policy_hubIiiyE10Policy1000ELNS0_9SortOrderE0EiyNS1_21identity_decomposer_tEEEvPT2_PKT1_SA_iiT3_E12temp_storage;
	add.s32 	%r252, %r251, %r250;
	min.s32 	%r253, %r249, 8;
	mov.b32 	%r254, -1;
	shl.b32 	%r255, %r254, %r253;
	not.b32 	%r256, %r255;
	shr.u32 	%r257, %r118, %r477;
	and.b32  	%r258, %r257, %r256;
	shl.b32 	%r259, %r258, 2;
	add.s32 	%r260, %r252, %r259;
	atom.shared.add.u32 	%r261, [%r260], 1;
	shr.u32 	%r262, %r117, %r477;
	and.b32  	%r263, %r262, %r256;
	shl.b32 	%r264, %r263, 2;
	add.s32 	%r265, %r252, %r264;
	atom.shared.add.u32 	%r266, [%r265], 1;
	shr.u32 	%r267, %r116, %r477;
	and.b32  	%r268, %r267, %r256;
	shl.b32 	%r269, %r268, 2;
	add.s32 	%r270, %r252, %r269;
	atom.shared.add.u32 	%r271, [%r270], 1;
	shr.u32 	%r272, %r115, %r477;
	and.b32  	%r273, %r272, %r256;
	shl.b32 	%r274, %r273, 2;
	add.s32 	%r275, %r252, %r274;
	atom.shared.add.u32 	%r276, [%r275], 1;
	shr.u32 	%r277, %r114, %r477;
	and.b32  	%r278, %r277, %r256;
	shl.b32 	%r279, %r278, 2;
	add.s32 	%r280, %r252, %r279;
	atom.shared.add.u32 	%r281, [%r280], 1;
	shr.u32 	%r282, %r113, %r477;
	and.b32  	%r283, %r282, %r256;
	shl.b32 	%r284, %r283, 2;
	add.s32 	%r285, %r252, %r284;
	atom.shared.add.u32 	%r286, [%r285], 1;
	shr.u32 	%r287, %r112, %r477;
	and.b32  	%r288, %r287, %r256;
	shl.b32 	%r289, %r288, 2;
	add.s32 	%r290, %r252, %r289;
	atom.shared.add.u32 	%r291, [%r290], 1;
	shr.u32 	%r292, %r111, %r477;
	and.b32  	%r293, %r292, %r256;
	shl.b32 	%r294, %r293, 2;
	add.s32 	%r295, %r252, %r294;
	atom.shared.add.u32 	%r296, [%r295], 1;
	shr.u32 	%r297, %r110, %r477;
	and.b32  	%r298, %r297, %r256;
	shl.b32 	%r299, %r298, 2;
	add.s32 	%r300, %r252, %r299;
	atom.shared.add.u32 	%r301, [%r300], 1;
	shr.u32 	%r302, %r109, %r477;
	and.b32  	%r303, %r302, %r256;
	shl.b32 	%r304, %r303, 2;
	add.s32 	%r305, %r252, %r304;
	atom.shared.add.u32 	%r306, [%r305], 1;
	shr.u32 	%r307, %r108, %r477;
	and.b32  	%r308, %r307, %r256;
	shl.b32 	%r309, %r308, 2;
	add.s32 	%r310, %r252, %r309;
	atom.shared.add.u32 	%r311, [%r310], 1;
	shr.u32 	%r312, %r107, %r477;
	and.b32  	%r313, %r312, %r256;
	shl.b32 	%r314, %r313, 2;
	add.s32 	%r315, %r252, %r314;
	atom.shared.add.u32 	%r316, [%r315], 1;
	shr.u32 	%r317, %r106, %r477;
	and.b32  	%r318, %r317, %r256;
	shl.b32 	%r319, %r318, 2;
	add.s32 	%r320, %r252, %r319;
	atom.shared.add.u32 	%r321, [%r320], 1;
	shr.u32 	%r322, %r105, %r477;
	and.b32  	%r323, %r322, %r256;
	shl.b32 	%r324, %r323, 2;
	add.s32 	%r325, %r252, %r324;
	atom.shared.add.u32 	%r326, [%r325], 1;
	shr.u32 	%r327, %r104, %r477;
	and.b32  	%r328, %r327, %r256;
	shl.b32 	%r329, %r328, 2;
	add.s32 	%r330, %r252, %r329;
	atom.shared.add.u32 	%r331, [%r330], 1;
	shr.u32 	%r332, %r103, %r477;
	and.b32  	%r333, %r332, %r256;
	shl.b32 	%r334, %r333, 2;
	add.s32 	%r335, %r252, %r334;
	atom.shared.add.u32 	%r336, [%r335], 1;
	add.s32 	%r477, %r477, 8;
	add.s32 	%r476, %r476, 1;
	setp.lt.s32 	%p43, %r477, %r175;
	@%p43 bra 	$L__BB31_68;
$L__BB31_69:
	add.s64 	%rd136, %rd136, %rd4;
	setp.lt.u64 	%p44, %rd136, %rd9;
	@%p44 bra 	$L__BB31_32;
$L__BB31_70:
	bar.sync 	0;
	@%p1 bra 	$L__BB31_152;
	setp.lt.u32 	%p45, %r1, 7;
	mov.b32 	%r480, 0;
	@%p45 bra 	$L__BB31_90;
	mov.b32 	%r478, 0;
$L__BB31_73:
	.pragma "nounroll";
	shl.b32 	%r339, %r478, 10;
	add.s32 	%r124, %r6, %r339;
	ld.shared.u32 	%r125, [%r124];
	setp.eq.s32 	%p46, %r125, 0;
	@%p46 bra 	$L__BB31_75;
	cvt.u32.u64 	%r340, %rd5;
	shl.b32 	%r341, %r478, 8;
	add.s32 	%r342, %r341, %r340;
	mul.wide.u32 	%rd30, %r342, 8;
	add.s64 	%rd31, %rd2, %rd30;
	cvt.u64.u32 	%rd32, %r125;
	atom.global.add.u64 	%rd33, [%rd31], %rd32;
$L__BB31_75:
	ld.shared.u32 	%r126, [%r124+1024];
	setp.eq.s32 	%p47, %r126, 0;
	@%p47 bra 	$L__BB31_77;
	cvt.u32.u64 	%r343, %rd5;
	shl.b32 	%r344, %r478, 8;
	add.s32 	%r345, %r344, %r343;
	add.s32 	%r346, %r345, 256;
	mul.wide.u32 	%rd34, %r346, 8;
	add.s64 	%rd35, %rd2, %rd34;
	cvt.u64.u32 	%rd36, %r126;
	atom.global.add.u64 	%rd37, [%rd35], %rd36;
$L__BB31_77:
	ld.shared.u32 	%r127, [%r124+2048];
	setp.eq.s32 	%p48, %r127, 0;
	@%p48 bra 	$L__BB31_79;
	cvt.u32.u64 	%r347, %rd5;
	shl.b32 	%r348, %r478, 8;
	add.s32 	%r349, %r348, %r347;
	add.s32 	%r350, %r349, 512;
	mul.wide.u32 	%rd38, %r350, 8;
	add.s64 	%rd39, %rd2, %rd38;
	cvt.u64.u32 	%rd40, %r127;
	atom.global.add.u64 	%rd41, [%rd39], %rd40;
$L__BB31_79:
	ld.shared.u32 	%r128, [%r124+3072];
	setp.eq.s32 	%p49, %r128, 0;
	@%p49 bra 	$L__BB31_81;
	cvt.u32.u64 	%r351, %rd5;
	shl.b32 	%r352, %r478, 8;
	add.s32 	%r353, %r352, %r351;
	add.s32 	%r354, %r353, 768;
	mul.wide.u32 	%rd42, %r354, 8;
	add.s64 	%rd43, %rd2, %rd42;
	cvt.u64.u32 	%rd44, %r128;
	atom.global.add.u64 	%rd45, [%rd43], %rd44;
$L__BB31_81:
	ld.shared.u32 	%r129, [%r124+4096];
	setp.eq.s32 	%p50, %r129, 0;
	@%p50 bra 	$L__BB31_83;
	cvt.u32.u64 	%r355, %rd5;
	shl.b32 	%r356, %r478, 8;
	add.s32 	%r357, %r356, %r355;
	add.s32 	%r358, %r357, 1024;
	mul.wide.u32 	%rd46, %r358, 8;
	add.s64 	%rd47, %rd2, %rd46;
	cvt.u64.u32 	%rd48, %r129;
	atom.global.add.u64 	%rd49, [%rd47], %rd48;
$L__BB31_83:
	ld.shared.u32 	%r130, [%r124+5120];
	setp.eq.s32 	%p51, %r130, 0;
	@%p51 bra 	$L__BB31_85;
	cvt.u32.u64 	%r359, %rd5;
	shl.b32 	%r360, %r478, 8;
	add.s32 	%r361, %r360, %r359;
	add.s32 	%r362, %r361, 1280;
	mul.wide.u32 	%rd50, %r362, 8;
	add.s64 	%rd51, %rd2, %rd50;
	cvt.u64.u32 	%rd52, %r130;
	atom.global.add.u64 	%rd53, [%rd51], %rd52;
$L__BB31_85:
	ld.shared.u32 	%r131, [%r124+6144];
	setp.eq.s32 	%p52, %r131, 0;
	@%p52 bra 	$L__BB31_87;
	cvt.u32.u64 	%r363, %rd5;
	shl.b32 	%r364, %r478, 8;
	add.s32 	%r365, %r364, %r363;
	add.s32 	%r366, %r365, 1536;
	mul.wide.u32 	%rd54, %r366, 8;
	add.s64 	%rd55, %rd2, %rd54;
	cvt.u64.u32 	%rd56, %r131;
	atom.global.add.u64 	%rd57, [%rd55], %rd56;
$L__BB31_87:
	ld.shared.u32 	%r132, [%r124+7168];
	setp.eq.s32 	%p53, %r132, 0;
	@%p53 bra 	$L__BB31_89;
	cvt.u32.u64 	%r367, %rd5;
	shl.b32 	%r368, %r478, 8;
	add.s32 	%r369, %r368, %r367;
	add.s32 	%r370, %r369, 1792;
	mul.wide.u32 	%rd58, %r370, 8;
	add.s64 	%rd59, %rd2, %rd58;
	cvt.u64.u32 	%rd60, %r132;
	atom.global.add.u64 	%rd61, [%rd59], %rd60;
$L__BB31_89:
	add.s32 	%r478, %r478, 8;
	setp.ne.s32 	%p54, %r478, %r16;
	mov.u32 	%r480, %r16;
	@%p54 bra 	$L__BB31_73;
$L__BB31_90:
	add.s32 	%r135, %r5, -1;
	setp.eq.s32 	%p55, %r3, 0;
	@%p55 bra 	$L__BB31_111;
	setp.lt.u32 	%p56, %r4, 3;
	@%p56 bra 	$L__BB31_101;
	shl.b32 	%r371, %r480, 10;
	add.s32 	%r136, %r6, %r371;
	ld.shared.u32 	%r137, [%r136];
	setp.eq.s32 	%p57, %r137, 0;
	@%p57 bra 	$L__BB31_94;
	cvt.u32.u64 	%r372, %rd5;
	shl.b32 	%r373, %r480, 8;
	add.s32 	%r374, %r373, %r372;
	mul.wide.u32 	%rd62, %r374, 8;
	add.s64 	%rd63, %rd2, %rd62;
	cvt.u64.u32 	%rd64, %r137;
	atom.global.add.u64 	%rd65, [%rd63], %rd64;
$L__BB31_94:
	ld.shared.u32 	%r138, [%r136+1024];
	setp.eq.s32 	%p58, %r138, 0;
	@%p58 bra 	$L__BB31_96;
	cvt.u32.u64 	%r375, %rd5;
	shl.b32 	%r376, %r480, 8;
	add.s32 	%r377, %r376, %r375;
	add.s32 	%r378, %r377, 256;
	mul.wide.u32 	%rd66, %r378, 8;
	add.s64 	%rd67, %rd2, %rd66;
	cvt.u64.u32 	%rd68, %r138;
	atom.global.add.u64 	%rd69, [%rd67], %rd68;
$L__BB31_96:
	ld.shared.u32 	%r139, [%r136+2048];
	setp.eq.s32 	%p59, %r139, 0;
	@%p59 bra 	$L__BB31_98;
	cvt.u32.u64 	%r379, %rd5;
	shl.b32 	%r380, %r480, 8;
	add.s32 	%r381, %r380, %r379;
	add.s32 	%r382, %r381, 512;
	mul.wide.u32 	%rd70, %r382, 8;
	add.s64 	%rd71, %rd2, %rd70;
	cvt.u64.u32 	%rd72, %r139;
	atom.global.add.u64 	%rd73, [%rd71], %rd72;
$L__BB31_98:
	ld.shared.u32 	%r140, [%r136+3072];
	setp.eq.s32 	%p60, %r140, 0;
	@%p60 bra 	$L__BB31_100;
	cvt.u32.u64 	%r383, %rd5;
	shl.b32 	%r384, %r480, 8;
	add.s32 	%r385, %r384, %r383;
	add.s32 	%r386, %r385, 768;
	mul.wide.u32 	%rd74, %r386, 8;
	add.s64 	%rd75, %rd2, %rd74;
	cvt.u64.u32 	%rd76, %r140;
	atom.global.add.u64 	%rd77, [%rd75], %rd76;
$L__BB31_100:
	add.s32 	%r480, %r480, 4;
$L__BB31_101:
	setp.eq.s32 	%p61, %r5, 0;
	@%p61 bra 	$L__BB31_111;
	setp.eq.s32 	%p62, %r135, 0;
	@%p62 bra 	$L__BB31_108;
	shl.b32 	%r387, %r480, 10;
	add.s32 	%r143, %r6, %r387;
	ld.shared.u32 	%r144, [%r143];
	setp.eq.s32 	%p63, %r144, 0;
	@%p63 bra 	$L__BB31_105;
	cvt.u32.u64 	%r388, %rd5;
	shl.b32 	%r389, %r480, 8;
	add.s32 	%r390, %r389, %r388;
	mul.wide.u32 	%rd78, %r390, 8;
	add.s64 	%rd79, %rd2, %rd78;
	cvt.u64.u32 	%rd80, %r144;
	atom.global.add.u64 	%rd81, [%rd79], %rd80;
$L__BB31_105:
	ld.shared.u32 	%r145, [%r143+1024];
	setp.eq.s32 	%p64, %r145, 0;
	@%p64 bra 	$L__BB31_107;
	cvt.u32.u64 	%r391, %rd5;
	shl.b32 	%r392, %r480, 8;
	add.s32 	%r393, %r392, %r391;
	add.s32 	%r394, %r393, 256;
	mul.wide.u32 	%rd82, %r394, 8;
	add.s64 	%rd83, %rd2, %rd82;
	cvt.u64.u32 	%rd84, %r145;
	atom.global.add.u64 	%rd85, [%rd83], %rd84;
$L__BB31_107:
	add.s32 	%r480, %r480, 2;
$L__BB31_108:
	setp.eq.s32 	%p65, %r17, 0;
	@%p65 bra 	$L__BB31_111;
	shl.b32 	%r395, %r480, 10;
	add.s32 	%r396, %r6, %r395;
	ld.shared.u32 	%r148, [%r396];
	setp.eq.s32 	%p66, %r148, 0;
	@%p66 bra 	$L__BB31_111;
	cvt.u32.u64 	%r397, %rd5;
	shl.b32 	%r398, %r480, 8;
	add.s32 	%r399, %r398, %r397;
	mul.wide.u32 	%rd86, %r399, 8;
	add.s64 	%rd87, %rd2, %rd86;
	cvt.u64.u32 	%rd88, %r148;
	atom.global.add.u64 	%rd89, [%rd87], %rd88;
$L__BB31_111:
	cvt.u32.u64 	%r400, %rd5;
	setp.gt.u32 	%p67, %r400, 127;
	@%p67 bra 	$L__BB31_152;
	setp.lt.u32 	%p68, %r1, 7;
	mov.b32 	%r484, 0;
	@%p68 bra 	$L__BB31_131;
	mov.b32 	%r482, 0;
$L__BB31_114:
	.pragma "nounroll";
	shl.b32 	%r404, %r482, 10;
	add.s32 	%r150, %r6, %r404;
	ld.shared.u32 	%r151, [%r150+512];
	setp.eq.s32 	%p69, %r151, 0;
	shl.b32 	%r405, %r482, 8;
	add.s32 	%r406, %r405, %r400;
	mul.wide.u32 	%rd90, %r406, 8;
	add.s64 	%rd15, %rd2, %rd90;
	@%p69 bra 	$L__BB31_116;
	cvt.u64.u32 	%rd91, %r151;
	atom.global.add.u64 	%rd92, [%rd15+1024], %rd91;
$L__BB31_116:
	ld.shared.u32 	%r152, [%r150+1536];
	setp.eq.s32 	%p70, %r152, 0;
	@%p70 bra 	$L__BB31_118;
	cvt.u64.u32 	%rd93, %r152;
	atom.global.add.u64 	%rd94, [%rd15+3072], %rd93;
$L__BB31_118:
	ld.shared.u32 	%r153, [%r150+2560];
	setp.eq.s32 	%p71, %r153, 0;
	@%p71 bra 	$L__BB31_120;
	cvt.u64.u32 	%rd95, %r153;
	atom.global.add.u64 	%rd96, [%rd15+5120], %rd95;
$L__BB31_120:
	ld.shared.u32 	%r154, [%r150+3584];
	setp.eq.s32 	%p72, %r154, 0;
	@%p72 bra 	$L__BB31_122;
	cvt.u64.u32 	%rd97, %r154;
	atom.global.add.u64 	%rd98, [%rd15+7168], %rd97;
$L__BB31_122:
	ld.shared.u32 	%r155, [%r150+4608];
	setp.eq.s32 	%p73, %r155, 0;
	@%p73 bra 	$L__BB31_124;
	cvt.u64.u32 	%rd99, %r155;
	atom.global.add.u64 	%rd100, [%rd15+9216], %rd99;
$L__BB31_124:
	ld.shared.u32 	%r156, [%r150+5632];
	setp.eq.s32 	%p74, %r156, 0;
	@%p74 bra 	$L__BB31_126;
	cvt.u64.u32 	%rd101, %r156;
	atom.global.add.u64 	%rd102, [%rd15+11264], %rd101;
$L__BB31_126:
	ld.shared.u32 	%r157, [%r150+6656];
	setp.eq.s32 	%p75, %r157, 0;
	@%p75 bra 	$L__BB31_128;
	cvt.u64.u32 	%rd103, %r157;
	atom.global.add.u64 	%rd104, [%rd15+13312], %rd103;
$L__BB31_128:
	ld.shared.u32 	%r158, [%r150+7680];
	setp.eq.s32 	%p76, %r158, 0;
	@%p76 bra 	$L__BB31_130;
	cvt.u64.u32 	%rd105, %r158;
	atom.global.add.u64 	%rd106, [%rd15+15360], %rd105;
$L__BB31_130:
	add.s32 	%r482, %r482, 8;
	setp.ne.s32 	%p77, %r482, %r16;
	mov.u32 	%r484, %r16;
	@%p77 bra 	$L__BB31_114;
$L__BB31_131:
	setp.eq.s32 	%p78, %r3, 0;
	@%p78 bra 	$L__BB31_152;
	setp.lt.u32 	%p79, %r4, 3;
	@%p79 bra 	$L__BB31_142;
	shl.b32 	%r407, %r484, 10;
	add.s32 	%r161, %r6, %r407;
	ld.shared.u32 	%r162, [%r161+512];
	setp.eq.s32 	%p80, %r162, 0;
	@%p80 bra 	$L__BB31_135;
	shl.b32 	%r409, %r484, 8;
	add.s32 	%r410, %r409, %r400;
	mul.wide.u32 	%rd107, %r410, 8;
	add.s64 	%rd108, %rd2, %rd107;
	cvt.u64.u32 	%rd109, %r162;
	atom.global.add.u64 	%rd110, [%rd108+1024], %rd109;
$L__BB31_135:
	ld.shared.u32 	%r163, [%r161+1536];
	setp.eq.s32 	%p81, %r163, 0;
	@%p81 bra 	$L__BB31_137;
	shl.b32 	%r412, %r484, 8;
	add.s32 	%r413, %r412, %r400;
	add.s32 	%r414, %r413, 256;
	mul.wide.u32 	%rd111, %r414, 8;
	add.s64 	%rd112, %rd2, %rd111;
	cvt.u64.u32 	%rd113, %r163;
	atom.global.add.u64 	%rd114, [%rd112+1024], %rd113;
$L__BB31_137:
	ld.shared.u32 	%r164, [%r161+2560];
	setp.eq.s32 	%p82, %r164, 0;
	@%p82 bra 	$L__BB31_139;
	shl.b32 	%r416, %r484, 8;
	add.s32 	%r417, %r416, %r400;
	add.s32 	%r418, %r417, 512;
	mul.wide.u32 	%rd115, %r418, 8;
	add.s64 	%rd116, %rd2, %rd115;
	cvt.u64.u32 	%rd117, %r164;
	atom.global.add.u64 	%rd118, [%rd116+1024], %rd117;
$L__BB31_139:
	ld.shared.u32 	%r165, [%r161+3584];
	setp.eq.s32 	%p83, %r165, 0;
	@%p83 bra 	$L__BB31_141;
	shl.b32 	%r420, %r484, 8;
	add.s32 	%r421, %r420, %r400;
	add.s32 	%r422, %r421, 768;
	mul.wide.u32 	%rd119, %r422, 8;
	add.s64 	%rd120, %rd2, %rd119;
	cvt.u64.u32 	%rd121, %r165;
	atom.global.add.u64 	%rd122, [%rd120+1024], %rd121;
$L__BB31_141:
	add.s32 	%r484, %r484, 4;
$L__BB31_142:
	setp.eq.s32 	%p84, %r5, 0;
	@%p84 bra 	$L__BB31_152;
	setp.eq.s32 	%p85, %r135, 0;
	@%p85 bra 	$L__BB31_149;
	shl.b32 	%r423, %r484, 10;
	add.s32 	%r168, %r6, %r423;
	ld.shared.u32 	%r169, [%r168+512];
	setp.eq.s32 	%p86, %r169, 0;
	@%p86 bra 	$L__BB31_146;
	shl.b32 	%r425, %r484, 8;
	add.s32 	%r426, %r425, %r400;
	mul.wide.u32 	%rd123, %r426, 8;
	add.s64 	%rd124, %rd2, %rd123;
	cvt.u64.u32 	%rd125, %r169;
	atom.global.add.u64 	%rd126, [%rd124+1024], %rd125;
$L__BB31_146:
	ld.shared.u32 	%r170, [%r168+1536];
	setp.eq.s32 	%p87, %r170, 0;
	@%p87 bra 	$L__BB31_148;
	shl.b32 	%r428, %r484, 8;
	add.s32 	%r429, %r428, %r400;
	add.s32 	%r430, %r429, 256;
	mul.wide.u32 	%rd127, %r430, 8;
	add.s64 	%rd128, %rd2, %rd127;
	cvt.u64.u32 	%rd129, %r170;
	atom.global.add.u64 	%rd130, [%rd128+1024], %rd129;
$L__BB31_148:
	add.s32 	%r484, %r484, 2;
$L__BB31_149:
	setp.eq.s32 	%p88, %r17, 0;
	@%p88 bra 	$L__BB31_152;
	shl.b32 	%r431, %r484, 10;
	add.s32 	%r432, %r6, %r431;
	ld.shared.u32 	%r173, [%r432+512];
	setp.eq.s32 	%p89, %r173, 0;
	@%p89 bra 	$L__BB31_152;
	shl.b32 	%r434, %r484, 8;
	add.s32 	%r435, %r434, %r400;
	mul.wide.u32 	%rd131, %r435, 8;
	add.s64 	%rd132, %rd2, %rd131;
	cvt.u64.u32 	%rd133, %r173;
	atom.global.add.u64 	%rd134, [%rd132+1024], %rd133;
$L__BB31_152:
	bar.sync 	0;
	add.s64 	%rd135, %rd135, 1;
	setp.ne.s64 	%p90, %rd135, %rd6;
	@%p90 bra 	$L__BB31_2;
$L__BB31_153:
	ret;

}
	// .globl	_ZN3cub18CUB_300001_SM_10006detail10radix_sort33DeviceRadixSortExclusiveSumKernelINS1_5radix10policy_hubIiiyE10Policy1000EyEEvPT0_
.visible .entry _ZN3cub18CUB_300001_SM_10006detail10radix_sort33DeviceRadixSortExclusiveSumKernelINS1_5radix10policy_hubIiiyE10Policy1000EyEEvPT0_(
	.param .u64 .ptr .align 1 _ZN3cub18CUB_300001_SM_10006detail10radix_sort33DeviceRadixSortExclusiveSumKernelINS1_5radix10policy_hubIiiyE10Policy1000EyEEvPT0__param_0
)
{
	.reg .pred 	%p<4>;
	.reg .b32 	%r<28>;
	.reg .b64 	%rd<54>;
	// demoted variable
	.shared .align 16 .b8 _ZZN3cub18CUB_300001_SM_10006detail10radix_sort33DeviceRadixSortExclusiveSumKernelINS1_5radix10policy_hubIiiyE10Policy1000EyEEvPT0_E12temp_storage[2336];
	ld.param.u64 	%rd5, [_ZN3cub18CUB_300001_SM_10006detail10radix_sort33DeviceRadixSortExclusiveSumKernelINS1_5radix10policy_hubIiiyE10Policy1000EyEEvPT0__param_0];
	cvta.to.global.u64 	%rd6, %rd5;
	mov.u32 	%r3, %ctaid.x;
	shl.b32 	%r4, %r3, 8;
	mov.u32 	%r1, %tid.x;
	setp.gt.u32 	%p1, %r1, 255;
	add.s32 	%r5, %r4, %r1;
	mul.wide.s32 	%rd7, %r5, 8;
	add.s64 	%rd1, %rd6, %rd7;
	@%p1 bra 	$L__BB32_2;
	ld.global.u64 	%rd53, [%rd1];
$L__BB32_2:
	shr.u32 	%r6, %r1, 3;
	add.s32 	%r7, %r6, %r1;
	shl.b32 	%r8, %r7, 3;
	mov.u32 	%r9, _ZZN3cub18CUB_300001_SM_10006detail10radix_sort33DeviceRadixSortExclusiveSumKernelINS1_5radix10policy_hubIiiyE10Policy1000EyEEvPT0_E12temp_storage;
	add.s32 	%r10, %r9, %r8;
	add.s32 	%r2, %r10, 16;
	st.shared.u64 	[%r10+16], %rd53;
	bar.sync 	0;
	setp.gt.u32 	%p2, %r1, 31;
	@%p2 bra 	$L__BB32_4;
	mad.lo.s32 	%r27, %r1, 72, %r9;
	ld.shared.u64 	%rd23, [%r27+16];
	ld.shared.u64 	%rd24, [%r27+24];
	ld.shared.u64 	%rd25, [%r27+32];
	ld.shared.u64 	%rd26, [%r27+40];
	ld.shared.u64 	%rd27, [%r27+48];
	ld.shared.u64 	%rd28, [%r27+56];
	ld.shared.u64 	%rd29, [%r27+64];
	ld.shared.u64 	%rd30, [%r27+72];
	add.s64 	%rd31, %rd24, %rd23;
	add.s64 	%rd32, %rd31, %rd25;
	add.s64 	%rd33, %rd32, %rd26;
	add.s64 	%rd34, %rd33, %rd27;
	add.s64 	%rd35, %rd34, %rd28;
	add.s64 	%rd36, %rd35, %rd29;
	add.s64 	%rd10, %rd36, %rd30;
	mov.b32 	%r11, 1;
	mov.b32 	%r24, 0;
	mov.b32 	%r25, -1;
	// begin inline asm
	{  .reg .u64 r0;  .reg .u32 lo;  .reg .u32 hi;  .reg .pred p;  mov.b64 {lo, hi}, %rd10;  shfl.sync.up.b32 lo|p, lo, %r11, %r24, %r25;  shfl.sync.up.b32 hi|p, hi, %r11, %r24, %r25;  mov.b64 r0, {lo, hi};  @p add.u64 r0, r0, %rd10;  mov.u64 %rd8, r0;}
	// end inline asm
	mov.b32 	%r14, 2;
	// begin inline asm
	{  .reg .u64 r0;  .reg .u32 lo;  .reg .u32 hi;  .reg .pred p;  mov.b64 {lo, hi}, %rd8;  shfl.sync.up.b32 lo|p, lo, %r14, %r24, %r25;  shfl.sync.up.b32 hi|p, hi, %r14, %r24, %r25;  mov.b64 r0, {lo, hi};  @p add.u64 r0, r0, %rd8;  mov.u64 %rd11, r0;}
	// end inline asm
	mov.b32 	%r17, 4;
	// begin inline asm
	{  .reg .u64 r0;  .reg .u32 lo;  .reg .u32 hi;  .reg .pred p;  mov.b64 {lo, hi}, %rd11;  shfl.sync.up.b32 lo|p, lo, %r17, %r24, %r25;  shfl.sync.up.b32 hi|p, hi, %r17, %r24, %r25;  mov.b64 r0, {lo, hi};  @p add.u64 r0, r0, %rd11;  mov.u64 %rd14, r0;}
	// end inline asm
	mov.b32 	%r20, 8;
	// begin inline asm
	{  .reg .u64 r0;  .reg .u32 lo;  .reg .u32 hi;  .reg .pred p;  mov.b64 {lo, hi}, %rd14;  shfl.sync.up.b32 lo|p, lo, %r20, %r24, %r25;  shfl.sync.up.b32 hi|p, hi, %r20, %r24, %r25;  mov.b64 r0, {lo, hi};  @p add.u64 r0, r0, %rd14;  mov.u64 %rd17, r0;}
	// end inline asm
	mov.b32 	%r23, 16;
	// begin inline asm
	{  .reg .u64 r0;  .reg .u32 lo;  .reg .u32 hi;  .reg .pred p;  mov.b64 {lo, hi}, %rd17;  shfl.sync.up.b32 lo|p, lo, %r23, %r24, %r25;  shfl.sync.up.b32 hi|p, hi, %r23, %r24, %r25;  mov.b64 r0, {lo, hi};  @p add.u64 r0, r0, %rd17;  mov.u64 %rd20, r0;}
	// end inline asm
	sub.s64 	%rd37, %rd20, %rd10;
	ld.shared.u64 	%rd38, [%r27+16];
	ld.shared.u64 	%rd39, [%r27+24];
	ld.shared.u64 	%rd40, [%r27+32];
	ld.shared.u64 	%rd41, [%r27+40];
	ld.shared.u64 	%rd42, [%r27+48];
	ld.shared.u64 	%rd43, [%r27+56];
	ld.shared.u64 	%rd44, [%r27+64];
	add.s64 	%rd45, %rd38, %rd37;
	add.s64 	%rd46, %rd39, %rd45;
	add.s64 	%rd47, %rd40, %rd46;
	add.s64 	%rd48, %rd41, %rd47;
	add.s64 	%rd49, %rd42, %rd48;
	add.s64 	%rd50, %rd43, %rd49;
	add.s64 	%rd51, %rd44, %rd50;
	st.shared.u64 	[%r27+16], %rd37;
	st.shared.u64 	[%r27+24], %rd45;
	st.shared.u64 	[%r27+32], %rd46;
	st.shared.u64 	[%r27+40], %rd47;
	st.shared.u64 	[%r27+48], %rd48;
	st.shared.u64 	[%r27+56], %rd49;
	st.shared.u64 	[%r27+64], %rd50;
	st.shared.u64 	[%r27+72], %rd51;
$L__BB32_4:
	setp.gt.u32 	%p3, %r1, 255;
	bar.sync 	0;
	@%p3 bra 	$L__BB32_6;
	ld.shared.u64 	%rd52, [%r2];
	st.global.u64 	[%rd1], %rd52;
$L__BB32_6:
	ret;

}
	// .globl	_ZN3cub18CUB_300001_SM_10006detail10radix_sort29DeviceRadixSortOnesweepKernelINS1_5radix10policy_hubIiiyE10Policy1000ELNS0_9SortOrderE0EiiyiiNS1_21identity_decomposer_tEEEvPT5_SB_PT3_PKSC_PT1_PKSG_PT2_PKSK_T4_iiT6_
.visible .entry _ZN3cub18CUB_300001_SM_10006detail10radix_sort29DeviceRadixSortOnesweepKernelINS1_5radix10policy_hubIiiyE10Policy1000ELNS0_9SortOrderE0EiiyiiNS1_21identity_decomposer_tEEEvPT5_SB_PT3_PKSC_PT1_PKSG_PT2_PKSK_T4_iiT6_(
	.param .u64 .ptr .align 1 _ZN3cub18CUB_300001_SM_10006detail10radix_sort29DeviceRadixSortOnesweepKernelINS1_5radix10policy_hubIiiyE10Policy1000ELNS0_9SortOrderE0EiiyiiNS1_21identity_decomposer_tEEEvPT5_SB_PT3_PKSC_PT1_PKSG_PT2_PKSK_T4_iiT6__param_0,
	.param .u64 .ptr .align 1 _ZN3cub18CUB_300001_SM_10006detail10radix_sort29DeviceRadixSortOnesweepKernelINS1_5radix10policy_hubIiiyE10Policy1000ELNS0_9SortOrderE0EiiyiiNS1_21identity_decomposer_tEEEvPT5_SB_PT3_PKSC_PT1_PKSG_PT2_PKSK_T4_iiT6__param_1,
	.param .u64 .ptr .align 1 _ZN3cub18CUB_300001_SM_10006detail10radix_sort29DeviceRadixSortOnesweepKernelINS1_5radix10policy_hubIiiyE10Policy1000ELNS0_9SortOrderE0EiiyiiNS1_21identity_decomposer_tEEEvPT5_SB_PT3_PKSC_PT1_PKSG_PT2_PKSK_T4_iiT6__param_2,
	.param .u64 .ptr .align 1 _ZN3cub18CUB_300001_SM_10006detail10radix_sort29DeviceRadixSortOnesweepKernelINS1_5radix10policy_hubIiiyE10Policy1000ELNS0_9SortOrderE0EiiyiiNS1_21identity_decomposer_tEEEvPT5_SB_PT3_PKSC_PT1_PKSG_PT2_PKSK_T4_iiT6__param_3,
	.param .u64 .ptr .align 1 _ZN3cub18CUB_300001_SM_10006detail10radix_sort29DeviceRadixSortOnesweepKernelINS1_5radix10policy_hubIiiyE10Policy1000ELNS0_9SortOrderE0EiiyiiNS1_21identity_decomposer_tEEEvPT5_SB_PT3_PKSC_PT1_PKSG_PT2_PKSK_T4_iiT6__param_4,
	.param .u64 .ptr .align 1 _ZN3cub18CUB_300001_SM_10006detail10radix_sort29DeviceRadixSortOnesweepKernelINS1_5radix10policy_hubIiiyE10Policy1000ELNS0_9SortOrderE0EiiyiiNS1_21identity_decomposer_tEEEvPT5_SB_PT3_PKSC_PT1_PKSG_PT2_PKSK_T4_iiT6__param_5,
	.param .u64 .ptr .align 1 _ZN3cub18CUB_300001_SM_10006detail10radix_sort29DeviceRadixSortOnesweepKernelINS1_5radix10policy_hubIiiyE10Policy1000ELNS0_9SortOrderE0EiiyiiNS1_21identity_decomposer_tEEEvPT5_SB_PT3_PKSC_PT1_PKSG_PT2_PKSK_T4_iiT6__param_6,
	.param .u64 .ptr .align 1 _ZN3cub18CUB_300001_SM_10006detail10radix_sort29DeviceRadixSortOnesweepKernelINS1_5radix10policy_hubIiiyE10Policy1000ELNS0_9SortOrderE0EiiyiiNS1_21identity_decomposer_tEEEvPT5_SB_PT3_PKSC_PT1_PKSG_PT2_PKSK_T4_iiT6__param_7,
	.param .u32 _ZN3cub18CUB_300001_SM_10006detail10radix_sort29DeviceRadixSortOnesweepKernelINS1_5radix10policy_hubIiiyE10Policy1000ELNS0_9SortOrderE0EiiyiiNS1_21identity_decomposer_tEEEvPT5_SB_PT3_PKSC_PT1_PKSG_PT2_PKSK_T4_iiT6__param_8,
	.param .u32 _ZN3cub18CUB_300001_SM_10006detail10radix_sort29DeviceRadixSortOnesweepKernelINS1_5radix10policy_hubIiiyE10Policy1000ELNS0_9SortOrderE0EiiyiiNS1_21identity_decomposer_tEEEvPT5_SB_PT3_PKSC_PT1_PKSG_PT2_PKSK_T4_iiT6__param_9,
	.param .u32 _ZN3cub18CUB_300001_SM_10006detail10radix_sort29DeviceRadixSortOnesweepKernelINS1_5radix10policy_hubIiiyE10Policy1000ELNS0_9SortOrderE0EiiyiiNS1_21identity_decomposer_tEEEvPT5_SB_PT3_PKSC_PT1_PKSG_PT2_PKSK_T4_iiT6__param_10,
	.param .align 1 .b8 _ZN3cub18CUB_300001_SM_10006detail10radix_sort29DeviceRadixSortOnesweepKernelINS1_5radix10policy_hubIiiyE10Policy1000ELNS0_9SortOrderE0EiiyiiNS1_21identity_decomposer_tEEEvPT5_SB_PT3_PKSC_PT1_PKSG_PT2_PKSK_T4_iiT6__param_11[1]
)
.maxntid 384
{
	.reg .pred 	%p<205>;
	.reg .b32 	%r<2283>;
	.reg .b64 	%rd<457>;
	// demoted variable
	.shared .align 16 .b8 _ZZN3cub18CUB_300001_SM_10006detail10radix_sort29DeviceRadixSortOnesweepKernelINS1_5radix10policy_hubIiiyE10Policy1000ELNS0_9SortOrderE0EiiyiiNS1_21identity_decomposer_tEEEvPT5_SB_PT3_PKSC_PT1_PKSG_PT2_PKSK_T4_iiT6_E1s[28160];
	ld.param.u64 	%rd43, [_ZN3cub18CUB_300001_SM_10006detail10radix_sort29DeviceRadixSortOnesweepKernelINS1_5radix10policy_hubIiiyE10Policy1000ELNS0_9SortOrderE0EiiyiiNS1_21identity_decomposer_tEEEvPT5_SB_PT3_PKSC_PT1_PKSG_PT2_PKSK_T4_iiT6__param_0];
	ld.param.u64 	%rd44, [_ZN3cub18CUB_300001_SM_10006detail10radix_sort29DeviceRadixSortOnesweepKernelINS1_5radix10policy_hubIiiyE10Policy1000ELNS0_9SortOrderE0EiiyiiNS1_21identity_decomposer_tEEEvPT5_SB_PT3_PKSC_PT1_PKSG_PT2_PKSK_T4_iiT6__param_1];
	ld.param.u64 	%rd47, [_ZN3cub18CUB_300001_SM_10006detail10radix_sort29DeviceRadixSortOnesweepKernelINS1_5radix10policy_hubIiiyE10Policy1000ELNS0_9SortOrderE0EiiyiiNS1_21identity_decomposer_tEEEvPT5_SB_PT3_PKSC_PT1_PKSG_PT2_PKSK_T4_iiT6__param_4];
	ld.param.u64 	%rd50, [_ZN3cub18CUB_300001_SM_10006detail10radix_sort29DeviceRadixSortOnesweepKernelINS1_5radix10policy_hubIiiyE10Policy1000ELNS0_9SortOrderE0EiiyiiNS1_21identity_decomposer_tEEEvPT5_SB_PT3_PKSC_PT1_PKSG_PT2_PKSK_T4_iiT6__param_5];
	cvta.to.global.u64 	%rd1, %rd47;
	cvta.to.global.u64 	%rd2, %rd43;
	cvta.to.global.u64 	%rd3, %rd50;
	mov.u32 	%r1, %tid.x;
	// begin inline asm
	mov.u32 %r443, %laneid;
	// end inline asm
	setp.ne.s32 	%p1, %r1, 0;
	@%p1 bra 	$L__BB33_2;
	cvta.to.global.u64 	%rd51, %rd44;
	atom.global.add.u32 	%r444, [%rd51], 1;
	st.shared.u32 	[_ZZN3cub18CUB_300001_SM_10006detail10radix_sort29DeviceRadixSortOnesweepKernelINS1_5radix10policy_hubIiiyE10Policy1000ELNS0_9SortOrderE0EiiyiiNS1_21identity_decomposer_tEEEvPT5_SB_PT3_PKSC_PT1_PKSG_PT2_PKSK_T4_iiT6_E1s+26112], %r444;
$L__BB33_2:
	ld.param.u32 	%r2078, [_ZN3cub18CUB_300001_SM_10006detail10radix_sort29DeviceRadixSortOnesweepKernelINS1_5radix10policy_hubIiiyE10Policy1000ELNS0_9SortOrderE0EiiyiiNS1_21identity_decomposer_tEEEvPT5_SB_PT3_PKSC_PT1_PKSG_PT2_PKSK_T4_iiT6__param_8];
	bar.sync 	0;
	ld.shared.u32 	%r3, [_ZZN3cub18CUB_300001_SM_10006detail10radix_sort29DeviceRadixSortOnesweepKernelINS1_5radix10policy_hubIiiyE10Policy1000ELNS0_9SortOrderE0EiiyiiNS1_21identity_decomposer_tEEEvPT5_SB_PT3_PKSC_PT1_PKSG_PT2_PKSK_T4_iiT6_E1s+26112];
	mul.lo.s32 	%r445, %r3, 6528;
	add.s32 	%r4, %r445, 6528;
	setp.gt.s32 	%p2, %r4, %r2078;
	cvt.s64.s32 	%rd4, %r445;
	@%p2 bra 	$L__BB33_4;
	and.b32  	%r446, %r1, 31;
	and.b32  	%r447, %r1, 992;
	mul.lo.s32 	%r448, %r447, 17;
	or.b32  	%r449, %r448, %r446;
	cvt.u64.u32 	%rd52, %r449;
	add.s64 	%rd53, %rd52, %rd4;
	shl.b64 	%rd54, %rd53, 2;
	add.s64 	%rd55, %rd3, %rd54;
	ld.global.u32 	%r2165, [%rd55];
	ld.global.u32 	%r2164, [%rd55+128];
	ld.global.u32 	%r2163, [%rd55+256];
	ld.global.u32 	%r2162, [%rd55+384];
	ld.global.u32 	%r2161, [%rd55+512];
	ld.global.u32 	%r2160, [%rd55+640];
	ld.global.u32 	%r2159, [%rd55+768];
	ld.global.u32 	%r2158, [%rd55+896];
	ld.global.u32 	%r2157, [%rd55+1024];
	ld.global.u32 	%r2156, [%rd55+1152];
	ld.global.u32 	%r2155, [%rd55+1280];
	ld.global.u32 	%r2154, [%rd55+1408];
	ld.global.u32 	%r2153, [%rd55+1536];
	ld.global.u32 	%r2152, [%rd55+1664];
	ld.global.u32 	%r2151, [%rd55+1792];
	ld.global.u32 	%r2150, [%rd55+1920];
	ld.global.u32 	%r2149, [%rd55+2048];
	bra.uni 	$L__BB33_38;
$L__BB33_4:
	ld.param.u32 	%r2079, [_ZN3cub18CUB_300001_SM_10006detail10radix_sort29DeviceRadixSortOnesweepKernelINS1_5radix10policy_hubIiiyE10Policy1000ELNS0_9SortOrderE0EiiyiiNS1_21identity_decomposer_tEEEvPT5_SB_PT3_PKSC_PT1_PKSG_PT2_PKSK_T4_iiT6__param_8];
	cvt.u32.u64 	%r451, %rd4;
	sub.s32 	%r22, %r2079, %r451;
	and.b32  	%r452, %r1, 31;
	and.b32  	%r453, %r1, 992;
	mul.lo.s32 	%r454, %r453, 17;
	or.b32  	%r23, %r454, %r452;
	setp.ge.s32 	%p3, %r23, %r22;
	cvt.u64.u32 	%rd56, %r23;
	add.s64 	%rd57, %rd56, %rd4;
	shl.b64 	%rd58, %rd57, 2;
	add.s64 	%rd5, %rd3, %rd58;
	mov.b32 	%r2165, 2147483647;
	@%p3 bra 	$L__BB33_6;
	ld.global.u32 	%r2165, [%rd5];
$L__BB33_6:
	add.s32 	%r456, %r23, 32;
	setp.ge.s32 	%p4, %r456, %r22;
	mov.b32 	%r2164, 2147483647;
	@%p4 bra 	$L__BB33_8;
	ld.global.u32 	%r2164, [%rd5+128];
$L__BB33_8:
	add.s32 	%r458, %r23, 64;
	setp.ge.s32 	%p5, %r458, %r22;
	mov.b32 	%r2163, 2147483647;
	@%p5 bra 	$L__BB33_10;
	ld.global.u32 	%r2163, [%rd5+256];
$L__BB33_10:
	add.s32 	%r460, %r23, 96;
	setp.ge.s32 	%p6, %r460, %r22;
	mov.b32 	%r2162, 2147483647;
	@%p6 bra 	$L__BB33_12;
	ld.global.u32 	%r2162, [%rd5+384];
$L__BB33_12:
	add.s32 	%r462, %r23, 128;
	setp.ge.s32 	%p7, %r462, %r22;
	mov.b32 	%r2161, 2147483647;
	@%p7 bra 	$L__BB33_14;
	ld.global.u32 	%r2161, [%rd5+512];
$L__BB33_14:
	add.s32 	%r464, %r23, 160;
	setp.ge.s32 	%p8, %r464, %r22;
	mov.b32 	%r2160, 2147483647;
	@%p8 bra 	$L__BB33_16;
	ld.global.u32 	%r2160, [%rd5+640];
$L__BB33_16:
	add.s32 	%r466, %r23, 192;
	setp.ge.s32 	%p9, %r466, %r22;
	mov.b32 	%r2159, 2147483647;
	@%p9 bra 	$L__BB33_18;
	ld.global.u32 	%r2159, [%rd5+768];
$L__BB33_18:
	add.s32 	%r468, %r23, 224;
	setp.ge.s32 	%p10, %r468, %r22;
	mov.b32 	%r2158, 2147483647;
	@%p10 bra 	$L__BB33_20;
	ld.global.u32 	%r2158, [%rd5+896];
$L__BB33_20:
	add.s32 	%r470, %r23, 256;
	setp.ge.s32 	%p11, %r470, %r22;
	mov.b32 	%r2157, 2147483647;
	@%p11 bra 	$L__BB33_22;
	ld.global.u32 	%r2157, [%rd5+1024];
$L__BB33_22:
	add.s32 	%r472, %r23, 288;
	setp.ge.s32 	%p12, %r472, %r22;
	mov.b32 	%r2156, 2147483647;
	@%p12 bra 	$L__BB33_24;
	ld.global.u32 	%r2156, [%rd5+1152];
$L__BB33_24:
	add.s32 	%r474, %r23, 320;
	setp.ge.s32 	%p13, %r474, %r22;
	mov.b32 	%r2155, 2147483647;
	@%p13 bra 	$L__BB33_26;
	ld.global.u32 	%r2155, [%rd5+1280];
$L__BB33_26:
	add.s32 	%r476, %r23, 352;
	setp.ge.s32 	%p14, %r476, %r22;
	mov.b32 	%r2154, 2147483647;
	@%p14 bra 	$L__BB33_28;
	ld.global.u32 	%r2154, [%rd5+1408];
$L__BB33_28:
	add.s32 	%r478, %r23, 384;
	setp.ge.s32 	%p15, %r478, %r22;
	mov.b32 	%r2153, 2147483647;
	@%p15 bra 	$L__BB33_30;
	ld.global.u32 	%r2153, [%rd5+1536];
$L__BB33_30:
	add.s32 	%r480, %r23, 416;
	setp.ge.s32 	%p16, %r480, %r22;
	mov.b32 	%r2152, 2147483647;
	@%p16 bra 	$L__BB33_32;
	ld.global.u32 	%r2152, [%rd5+1664];
$L__BB33_32:
	add.s32 	%r482, %r23, 448;
	setp.ge.s32 	%p17, %r482, %r22;
	mov.b32 	%r2151, 2147483647;
	@%p17 bra 	$L__BB33_34;
	ld.global.u32 	%r2151, [%rd5+1792];
$L__BB33_34:
	add.s32 	%r484, %r23, 480;
	setp.ge.s32 	%p18, %r484, %r22;
	mov.b32 	%r2150, 2147483647;
	@%p18 bra 	$L__BB33_36;
	ld.global.u32 	%r2150, [%rd5+1920];
$L__BB33_36:
	add.s32 	%r486, %r23, 512;
	setp.ge.s32 	%p19, %r486, %r22;
	mov.b32 	%r2149, 2147483647;
	@%p19 bra 	$L__BB33_38;
	ld.global.u32 	%r2149, [%rd5+2048];
$L__BB33_38:
	ld.param.u32 	%r2131, [_ZN3cub18CUB_300001_SM_10006detail10radix_sort29DeviceRadixSortOnesweepKernelINS1_5radix10policy_hubIiiyE10Policy1000ELNS0_9SortOrderE0EiiyiiNS1_21identity_decomposer_tEEEvPT5_SB_PT3_PKSC_PT1_PKSG_PT2_PKSK_T4_iiT6__param_10];
	mov.b32 	%r487, -1;
	shl.b32 	%r488, %r487, %r2131;
	not.b32 	%r74, %r488;
	shr.u32 	%r75, %r1, 5;
	shl.b32 	%r489, %r75, 10;
	mov.u32 	%r490, _ZZN3cub18CUB_300001_SM_10006detail10radix_sort29DeviceRadixSortOnesweepKernelINS1_5radix10policy_hubIiiyE10Policy1000ELNS0_9SortOrderE0EiiyiiNS1_21identity_decomposer_tEEEvPT5_SB_PT3_PKSC_PT1_PKSG_PT2_PKSK_T4_iiT6_E1s;
	add.s32 	%r76, %r490, %r489;
	setp.gt.s32 	%p20, %r443, 255;
	@%p20 bra 	$L__BB33_51;
	max.s32 	%r491, %r443, 224;
	sub.s32 	%r492, %r491, %r443;
	add.s32 	%r493, %r492, 31;
	shr.u32 	%r494, %r493, 5;
	add.s32 	%r77, %r494, 1;
	and.b32  	%r78, %r77, 15;
	setp.lt.u32 	%p21, %r493, 480;
	mov.u32 	%r2169, %r443;
	@%p21 bra 	$L__BB33_42;
	and.b32  	%r495, %r77, 268435440;
	neg.s32 	%r2167, %r495;
	shl.b32 	%r497, %r443, 2;
	add.s32 	%r498, %r489, %r497;
	add.s32 	%r500, %r498, %r490;
	add.s32 	%r2166, %r500, 1024;
	mov.u32 	%r2169, %r443;
$L__BB33_41:
	.pragma "nounroll";
	mov.b32 	%r501, 0;
	st.shared.u32 	[%r2166+-1024], %r501;
	st.shared.u32 	[%r2166+-896], %r501;
	st.shared.u32 	[%r2166+-768], %r501;
	st.shared.u32 	[%r2166+-640], %r501;
	st.shared.u32 	[%r2166+-512], %r501;
	st.shared.u32 	[%r2166+-384], %r501;
	st.shared.u32 	[%r2166+-256], %r501;
	st.shared.u32 	[%r2166+-128], %r501;
	st.shared.u32 	[%r2166], %r501;
	st.shared.u32 	[%r2166+128], %r501;
	st.shared.u32 	[%r2166+256], %r501;
	st.shared.u32 	[%r2166+384], %r501;
	st.shared.u32 	[%r2166+512], %r501;
	st.shared.u32 	[%r2166+640], %r501;
	st.shared.u32 	[%r2166+768], %r501;
	st.shared.u32 	[%r2166+896], %r501;
	add.s32 	%r2169, %r2169, 512;
	add.s32 	%r2167, %r2167, 16;
	add.s32 	%r2166, %r2166, 2048;
	setp.ne.s32 	%p22, %r2167, 0;
	@%p22 bra 	$L__BB33_41;
$L__BB33_42:
	setp.eq.s32 	%p23, %r78, 0;
	@%p23 bra 	$L__BB33_51;
	and.b32  	%r88, %r77, 7;
	setp.lt.u32 	%p24, %r78, 8;
	@%p24 bra 	$L__BB33_45;
	shl.b32 	%r502, %r2169, 2;
	add.s32 	%r503, %r76, %r502;
	mov.b32 	%r504, 0;
	st.shared.u32 	[%r503], %r504;
	st.shared.u32 	[%r503+128], %r504;
	st.shared.u32 	[%r503+256], %r504;
	st.shared.u32 	[%r503+384], %r504;
	st.shared.u32 	[%r503+512], %r504;
	st.shared.u32 	[%r503+640], %r504;
	st.shared.u32 	[%r503+768], %r504;
	st.shared.u32 	[%r503+896], %r504;
	add.s32 	%r2169, %r2169, 256;
$L__BB33_45:
	setp.eq.s32 	%p25, %r88, 0;
	@%p25 bra 	$L__BB33_51;
	and.b32  	%r91, %r77, 3;
	setp.lt.u32 	%p26, %r88, 4;
	@%p26 bra 	$L__BB33_48;
	shl.b32 	%r505, %r2169, 2;
	add.s32 	%r506, %r76, %r505;
	mov.b32 	%r507, 0;
	st.shared.u32 	[%r506], %r507;
	st.shared.u32 	[%r506+128], %r507;
	st.shared.u32 	[%r506+256], %r507;
	st.shared.u32 	[%r506+384], %r507;
	add.s32 	%r2169, %r2169, 128;
$L__BB33_48:
	setp.eq.s32 	%p27, %r91, 0;
	@%p27 bra 	$L__BB33_51;
	shl.b32 	%r509, %r2169, 2;
	add.s32 	%r510, %r489, %r509;
	add.s32 	%r2173, %r490, %r510;
	neg.s32 	%r2172, %r91;
$L__BB33_50:
	.pragma "nounroll";
	mov.b32 	%r512, 0;
	st.shared.u32 	[%r2173], %r512;
	add.s32 	%r2173, %r2173, 128;
	add.s32 	%r2172, %r2172, 1;
	setp.ne.s32 	%p28, %r2172, 0;
	@%p28 bra 	$L__BB33_50;
$L__BB33_51:
	ld.param.u32 	%r2094, [_ZN3cub18CUB_300001_SM_10006detail10radix_sort29DeviceRadixSortOnesweepKernelINS1_5radix10policy_hubIiiyE10Policy1000ELNS0_9SortOrderE0EiiyiiNS1_21identity_decomposer_tEEEvPT5_SB_PT3_PKSC_PT1_PKSG_PT2_PKSK_T4_iiT6__param_9];
	bar.warp.sync 	-1;
	xor.b32  	%r514, %r2165, -2147483648;
	shr.u32 	%r515, %r514, %r2094;
	and.b32  	%r100, %r515, %r74;
	shl.b32 	%r516, %r100, 2;
	add.s32 	%r517, %r76, %r516;
	atom.shared.add.u32 	%r518, [%r517], 1;
	xor.b32  	%r2227, %r2164, -2147483648;
	shr.u32 	%r520, %r2227, %r2094;
	and.b32  	%r521, %r520, %r74;
	shl.b32 	%r522, %r521, 2;
	add.s32 	%r523, %r76, %r522;
	atom.shared.add.u32 	%r524, [%r523], 1;
	xor.b32  	%r2226, %r2163, -2147483648;
	shr.u32 	%r526, %r2226, %r2094;
	and.b32  	%r527, %r526, %r74;
	shl.b32 	%r528, %r527, 2;
	add.s32 	%r529, %r76, %r528;
	atom.shared.add.u32 	%r530, [%r529], 1;
	xor.b32  	%r2225, %r2162, -2147483648;
	shr.u32 	%r532, %r2225, %r2094;
	and.b32  	%r533, %r532, %r74;
	shl.b32 	%r534, %r533, 2;
	add.s32 	%r535, %r76, %r534;
	atom.shared.add.u32 	%r536, [%r535], 1;
	xor.b32  	%r537, %r2161, -2147483648;
	shr.u32 	%r538, %r537, %r2094;
	and.b32  	%r539, %r538, %r74;
	shl.b32 	%r540, %r539, 2;
	add.s32 	%r541, %r76, %r540;
	atom.shared.add.u32 	%r542, [%r541], 1;
	xor.b32  	%r543, %r2160, -2147483648;
	shr.u32 	%r544, %r543, %r2094;
	and.b32  	%r545, %r544, %r74;
	shl.b32 	%r546, %r545, 2;
	add.s32 	%r547, %r76, %r546;
	atom.shared.add.u32 	%r548, [%r547], 1;
	xor.b32  	%r549, %r2159, -2147483648;
	shr.u32 	%r550, %r549, %r2094;
	and.b32  	%r551, %r550, %r74;
	shl.b32 	%r552, %r551, 2;
	add.s32 	%r553, %r76, %r552;
	atom.shared.add.u32 	%r554, [%r553], 1;
	xor.b32  	%r555, %r2158, -2147483648;
	shr.u32 	%r556, %r555, %r2094;
	and.b32  	%r557, %r556, %r74;
	shl.b32 	%r558, %r557, 2;
	add.s32 	%r559, %r76, %r558;
	atom.shared.add.u32 	%r560, [%r559], 1;
	xor.b32  	%r561, %r2157, -2147483648;
	shr.u32 	%r562, %r561, %r2094;
	and.b32  	%r563, %r562, %r74;
	shl.b32 	%r564, %r563, 2;
	add.s32 	%r565, %r76, %r564;
	atom.shared.add.u32 	%r566, [%r565], 1;
	xor.b32  	%r567, %r2156, -2147483648;
	shr.u32 	%r568, %r567, %r2094;
	and.b32  	%r569, %r568, %r74;
	shl.b32 	%r570, %r569, 2;
	add.s32 	%r571, %r76, %r570;
	atom.shared.add.u32 	%r572, [%r571], 1;
	xor.b32  	%r573, %r2155, -2147483648;
	shr.u32 	%r574, %r573, %r2094;
	and.b32  	%r575, %r574, %r74;
	shl.b32 	%r576, %r575, 2;
	add.s32 	%r577, %r76, %r576;
	atom.shared.add.u32 	%r578, [%r577], 1;
	xor.b32  	%r579, %r2154, -2147483648;
	shr.u32 	%r580, %r579, %r2094;
	and.b32  	%r581, %r580, %r74;
	shl.b32 	%r582, %r581, 2;
	add.s32 	%r583, %r76, %r582;
	atom.shared.add.u32 	%r584, [%r583], 1;
	xor.b32  	%r585, %r2153, -2147483648;
	shr.u32 	%r586, %r585, %r2094;
	and.b32  	%r587, %r586, %r74;
	shl.b32 	%r588, %r587, 2;
	add.s32 	%r589, %r76, %r588;
	atom.shared.add.u32 	%r590, [%r589], 1;
	xor.b32  	%r591, %r2152, -2147483648;
	shr.u32 	%r592, %r591, %r2094;
	and.b32  	%r593, %r592, %r74;
	shl.b32 	%r594, %r593, 2;
	add.s32 	%r595, %r76, %r594;
	atom.shared.add.u32 	%r596, [%r595], 1;
	xor.b32  	%r597, %r2151, -2147483648;
	shr.u32 	%r598, %r597, %r2094;
	and.b32  	%r599, %r598, %r74;
	shl.b32 	%r600, %r599, 2;
	add.s32 	%r601, %r76, %r600;
	atom.shared.add.u32 	%r602, [%r601], 1;
	xor.b32  	%r603, %r2150, -2147483648;
	shr.u32 	%r604, %r603, %r2094;
	and.b32  	%r605, %r604, %r74;
	shl.b32 	%r606, %r605, 2;
	add.s32 	%r607, %r76, %r606;
	atom.shared.add.u32 	%r608, [%r607], 1;
	xor.b32  	%r2212, %r2149, -2147483648;
	shr.u32 	%r610, %r2212, %r2094;
	and.b32  	%r611, %r610, %r74;
	shl.b32 	%r612, %r611, 2;
	add.s32 	%r613, %r76, %r612;
	atom.shared.add.u32 	%r614, [%r613], 1;
	bar.sync 	0;
	setp.gt.u32 	%p29, %r1, 255;
	shl.b32 	%r615, %r1, 2;
	add.s32 	%r101, %r490, %r615;
	mov.b32 	%r2174, 0;
	@%p29 bra 	$L__BB33_53;
	ld.shared.u32 	%r617, [%r101];
	mov.b32 	%r618, 0;
	st.shared.u32 	[%r101], %r618;
	ld.shared.u32 	%r619, [%r101+1024];
	st.shared.u32 	[%r101+1024], %r617;
	add.s32 	%r620, %r619, %r617;
	ld.shared.u32 	%r621, [%r101+2048];
	st.shared.u32 	[%r101+2048], %r620;
	add.s32 	%r622, %r621, %r620;
	ld.shared.u32 	%r623, [%r101+3072];
	st.shared.u32 	[%r101+3072], %r622;
	add.s32 	%r624, %r623, %r622;
	ld.shared.u32 	%r625, [%r101+4096];
	st.shared.u32 	[%r101+4096], %r624;
	add.s32 	%r626, %r625, %r624;
	ld.shared.u32 	%r627, [%r101+5120];
	st.shared.u32 	[%r101+5120], %r626;
	add.s32 	%r628, %r627, %r626;
	ld.shared.u32 	%r629, [%r101+6144];
	st.shared.u32 	[%r101+6144], %r628;
	add.s32 	%r630, %r629, %r628;
	ld.shared.u32 	%r631, [%r101+7168];
	st.shared.u32 	[%r101+7168], %r630;
	add.s32 	%r632, %r631, %r630;
	ld.shared.u32 	%r633, [%r101+8192];
	st.shared.u32 	[%r101+8192], %r632;
	add.s32 	%r634, %r633, %r632;
	ld.shared.u32 	%r635, [%r101+9216];
	st.shared.u32 	[%r101+9216], %r634;
	add.s32 	%r636, %r635, %r634;
	ld.shared.u32 	%r637, [%r101+10240];
	st.shared.u32 	[%r101+10240], %r636;
	add.s32 	%r638, %r637, %r636;
	ld.shared.u32 	%r639, [%r101+11264];
	st.shared.u32 	[%r101+11264], %r638;
	add.s32 	%r2174, %r639, %r638;
$L__BB33_53:
	setp.gt.u32 	%p30, %r1, 255;
	shl.b32 	%r640, %r3, 8;
	add.s32 	%r641, %r640, %r1;
	mul.wide.s32 	%rd59, %r641, 4;
	add.s64 	%rd6, %rd2, %rd59;
	@%p30 bra 	$L__BB33_55;
	or.b32  	%r642, %r2174, 1073741824;
	st.volatile.global.u32 	[%rd6], %r642;
$L__BB33_55:
	ld.param.u64 	%rd442, [_ZN3cub18CUB_300001_SM_10006detail10radix_sort29DeviceRadixSortOnesweepKernelINS1_5radix10policy_hubIiiyE10Policy1000ELNS0_9SortOrderE0EiiyiiNS1_21identity_decomposer_tEEEvPT5_SB_PT3_PKSC_PT1_PKSG_PT2_PKSK_T4_iiT6__param_7];
	xor.b32  	%r2223, %r2160, -2147483648;
	xor.b32  	%r2224, %r2161, -2147483648;
	xor.b32  	%r2222, %r2159, -2147483648;
	xor.b32  	%r2221, %r2158, -2147483648;
	xor.b32  	%r2228, %r2165, -2147483648;
	xor.b32  	%r2218, %r2155, -2147483648;
	xor.b32  	%r2220, %r2157, -2147483648;
	xor.b32  	%r2217, %r2154, -2147483648;
	xor.b32  	%r2219, %r2156, -2147483648;
	xor.b32  	%r2215, %r2152, -2147483648;
	xor.b32  	%r2216, %r2153, -2147483648;
	xor.b32  	%r2213, %r2150, -2147483648;
	xor.b32  	%r2214, %r2151, -2147483648;
	setp.lt.u32 	%p31, %r1, 256;
	setp.eq.s32 	%p32, %r2174, 6528;
	and.pred  	%p33, %p31, %p32;
	selp.u32 	%r643, 1, 0, %p33;
	{ 
	.reg .pred 	%p1; 
	.reg .pred 	%p2; 
	setp.ne.u32 	%p1, %r643, 0; 
	bar.red.or.pred 	%p2, 0, %p1; 
	selp.u32 	%r644, 1, 0, %p2; 
	}
	setp.eq.s32 	%p34, %r644, 0;
	and.b32  	%r645, %r1, 992;
	and.b32  	%r646, %r1, 31;
	mul.lo.s32 	%r647, %r645, 17;
	or.b32  	%r648, %r647, %r646;
	cvt.u64.u32 	%rd7, %r648;
	mul.lo.s32 	%r649, %r3, 6528;
	cvt.s64.s32 	%rd60, %r649;
	add.s64 	%rd61, %rd7, %rd60;
	cvta.to.global.u64 	%rd62, %rd442;
	shl.b64 	%rd63, %rd61, 2;
	add.s64 	%rd8, %rd62, %rd63;
	cvt.u64.u32 	%rd9, %r1;
	@%p34 bra 	$L__BB33_175;
	setp.gt.u32 	%p35, %r1, 255;
	shl.b32 	%r650, %r1, 3;
	mov.u32 	%r651, _ZZN3cub18CUB_300001_SM_10006detail10radix_sort29DeviceRadixSortOnesweepKernelINS1_5radix10policy_hubIiiyE10Policy1000ELNS0_9SortOrderE0EiiyiiNS1_21identity_decomposer_tEEEvPT5_SB_PT3_PKSC_PT1_PKSG_PT2_PKSK_T4_iiT6_E1s;
	add.s32 	%r652, %r651, %r650;
	add.s32 	%r121, %r652, 26112;
	@%p35 bra 	$L__BB33_64;
	ld.param.u64 	%rd436, [_ZN3cub18CUB_300001_SM_10006detail10radix_sort29DeviceRadixSortOnesweepKernelINS1_5radix10policy_hubIiiyE10Policy1000ELNS0_9SortOrderE0EiiyiiNS1_21identity_decomposer_tEEEvPT5_SB_PT3_PKSC_PT1_PKSG_PT2_PKSK_T4_iiT6__param_3];
	cvta.to.global.u64 	%rd64, %rd436;
	shl.b64 	%rd65, %rd9, 3;
	add.s64 	%rd66, %rd64, %rd65;
	ld.global.u64 	%rd67, [%rd66];
	setp.gt.u32 	%p36, %r1, %r100;
	selp.b64 	%rd68, 6528, 0, %p36;
	sub.s64 	%rd455, %rd67, %rd68;
	st.shared.u64 	[%r121], %rd455;
	setp.lt.s32 	%p37, %r3, 1;
	mov.u32 	%r2178, %r2174;
	@%p37 bra 	$L__BB33_63;
	mov.b32 	%r2176, -1;
	mov.u32 	%r2175, %r3;
	mov.u32 	%r2178, %r2174;
$L__BB33_59:
	ld.param.u64 	%rd429, [_ZN3cub18CUB_300001_SM_10006detail10radix_sort29DeviceRadixSortOnesweepKernelINS1_5radix10policy_hubIiiyE10Policy1000ELNS0_9SortOrderE0EiiyiiNS1_21identity_decomposer_tEEEvPT5_SB_PT3_PKSC_PT1_PKSG_PT2_PKSK_T4_iiT6__param_0];
	add.s32 	%r125, %r2175, -1;
	shl.b32 	%r654, %r125, 8;
	add.s32 	%r655, %r654, %r1;
	cvta.to.global.u64 	%rd69, %rd429;
	mul.wide.s32 	%rd70, %r655, 4;
	add.s64 	%rd11, %rd69, %rd70;
$L__BB33_60:
	membar.cta;
	ld.volatile.global.u32 	%r126, [%rd11];
	setp.eq.s32 	%p38, %r126, 0;
	@%p38 bra 	$L__BB33_60;
	and.b32  	%r656, %r126, 1073741823;
	add.s32 	%r2178, %r656, %r2178;
	setp.gt.s32 	%p39, %r126, -1;
	vote.sync.ballot.b32 	%r2176, %p39, %r2176;
	setp.gt.u32 	%p41, %r2175, 1;
	and.pred  	%p42, %p39, %p41;
	mov.u32 	%r2175, %r125;
	@%p42 bra 	$L__BB33_59;
	ld.shared.u64 	%rd455, [%r121];
$L__BB33_63:
	or.b32  	%r657, %r2178, -2147483648;
	st.volatile.global.u32 	[%rd6], %r657;
	sub.s32 	%r658, %r2178, %r2174;
	cvt.s64.s32 	%rd71, %r658;
	add.s64 	%rd72, %rd455, %rd71;
	st.shared.u64 	[%r121], %rd72;
$L__BB33_64:
	ld.param.u32 	%r2080, [_ZN3cub18CUB_300001_SM_10006detail10radix_sort29DeviceRadixSortOnesweepKernelINS1_5radix10policy_hubIiiyE10Policy1000ELNS0_9SortOrderE0EiiyiiNS1_21identity_decomposer_tEEEvPT5_SB_PT3_PKSC_PT1_PKSG_PT2_PKSK_T4_iiT6__param_8];
	ld.param.u64 	%rd432, [_ZN3cub18CUB_300001_SM_10006detail10radix_sort29DeviceRadixSortOnesweepKernelINS1_5radix10policy_hubIiiyE10Policy1000ELNS0_9SortOrderE0EiiyiiNS1_21identity_decomposer_tEEEvPT5_SB_PT3_PKSC_PT1_PKSG_PT2_PKSK_T4_iiT6__param_2];
	setp.gt.u32 	%p43, %r1, 255;
	setp.lt.s32 	%p44, %r4, %r2080;
	setp.eq.s64 	%p45, %rd432, 0;
	or.pred  	%p46, %p45, %p44;
	or.pred  	%p47, %p43, %p46;
	@%p47 bra 	$L__BB33_66;
	ld.param.u64 	%rd433, [_ZN3cub18CUB_300001_SM_10006detail10radix_sort29DeviceRadixSortOnesweepKernelINS1_5radix10policy_hubIiiyE10Policy1000ELNS0_9SortOrderE0EiiyiiNS1_21identity_decomposer_tEEEvPT5_SB_PT3_PKSC_PT1_PKSG_PT2_PKSK_T4_iiT6__param_2];
	ld.shared.u64 	%rd73, [%r121];
	setp.gt.u32 	%p48, %r1, %r100;
	selp.b64 	%rd74, 6528, 0, %p48;
	cvt.s64.s32 	%rd75, %r2174;
	add.s64 	%rd76, %rd74, %rd75;
	add.s64 	%rd77, %rd76, %rd73;
	cvta.to.global.u64 	%rd78, %rd433;
	shl.b64 	%rd79, %rd9, 3;
	add.s64 	%rd80, %rd78, %rd79;
	st.global.u64 	[%rd80], %rd77;
$L__BB33_66:
	ld.param.u32 	%r2081, [_ZN3cub18CUB_300001_SM_10006detail10radix_sort29DeviceRadixSortOnesweepKernelINS1_5radix10policy_hubIiiyE10Policy1000ELNS0_9SortOrderE0EiiyiiNS1_21identity_decomposer_tEEEvPT5_SB_PT3_PKSC_PT1_PKSG_PT2_PKSK_T4_iiT6__param_8];
	setp.gt.s32 	%p49, %r4, %r2081;
	bar.sync 	0;
	shl.b32 	%r659, %r100, 3;
	add.s32 	%r661, %r651, %r659;
	ld.shared.u64 	%rd14, [%r661+26112];
	@%p49 bra 	$L__BB33_68;
	add.s64 	%rd81, %rd14, %rd7;
	shl.b64 	%rd82, %rd81, 2;
	add.s64 	%rd83, %rd1, %rd82;
	st.global.u32 	[%rd83], %r2165;
	st.global.u32 	[%rd83+128], %r2164;
	st.global.u32 	[%rd83+256], %r2163;
	st.global.u32 	[%rd83+384], %r2162;
	st.global.u32 	[%rd83+512], %r2161;
	st.global.u32 	[%rd83+640], %r2160;
	st.global.u32 	[%rd83+768], %r2159;
	st.global.u32 	[%rd83+896], %r2158;
	st.global.u32 	[%rd83+1024], %r2157;
	st.global.u32 	[%rd83+1152], %r2156;
	st.global.u32 	[%rd83+1280], %r2155;
	st.global.u32 	[%rd83+1408], %r2154;
	st.global.u32 	[%rd83+1536], %r2153;
	st.global.u32 	[%rd83+1664], %r2152;
	st.global.u32 	[%rd83+1792], %r2151;
	st.global.u32 	[%rd83+1920], %r2150;
	st.global.u32 	[%rd83+2048], %r2149;
	bra.uni 	$L__BB33_102;
$L__BB33_68:
	ld.param.u32 	%r2082, [_ZN3cub18CUB_300001_SM_10006detail10radix_sort29DeviceRadixSortOnesweepKernelINS1_5radix10policy_hubIiiyE10Policy1000ELNS0_9SortOrderE0EiiyiiNS1_21identity_decomposer_tEEEvPT5_SB_PT3_PKSC_PT1_PKSG_PT2_PKSK_T4_iiT6__param_8];
	cvt.u32.u64 	%r662, %rd7;
	mad.lo.s32 	%r130, %r3, -6528, %r2082;
	setp.ge.s32 	%p50, %r662, %r130;
	add.s64 	%rd84, %rd14, %rd7;
	shl.b64 	%rd85, %rd84, 2;
	add.s64 	%rd15, %rd1, %rd85;
	@%p50 bra 	$L__BB33_70;
	st.global.u32 	[%rd15], %r2165;
$L__BB33_70:
	add.s32 	%r664, %r662, 32;
	setp.ge.s32 	%p51, %r664, %r130;
	@%p51 bra 	$L__BB33_72;
	st.global.u32 	[%rd15+128], %r2164;
$L__BB33_72:
	add.s32 	%r666, %r662, 64;
	setp.ge.s32 	%p52, %r666, %r130;
	@%p52 bra 	$L__BB33_74;
	st.global.u32 	[%rd15+256], %r2163;
$L__BB33_74:
	add.s32 	%r668, %r662, 96;
	setp.ge.s32 	%p53, %r668, %r130;
	@%p53 bra 	$L__BB33_76;
	st.global.u32 	[%rd15+384], %r2162;
$L__BB33_76:
	add.s32 	%r670, %r662, 128;
	setp.ge.s32 	%p54, %r670, %r130;
	@%p54 bra 	$L__BB33_78;
	st.global.u32 	[%rd15+512], %r2161;
$L__BB33_78:
	add.s32 	%r672, %r662, 160;
	setp.ge.s32 	%p55, %r672, %r130;
	@%p55 bra 	$L__BB33_80;
	st.global.u32 	[%rd15+640], %r2160;
$L__BB33_80:
	add.s32 	%r674, %r662, 192;
	setp.ge.s32 	%p56, %r674, %r130;
	@%p56 bra 	$L__BB33_82;
	st.global.u32 	[%rd15+768], %r2159;
$L__BB33_82:
	add.s32 	%r676, %r662, 224;
	setp.ge.s32 	%p57, %r676, %r130;
	@%p57 bra 	$L__BB33_84;
	st.global.u32 	[%rd15+896], %r2158;
$L__BB33_84:
	add.s32 	%r678, %r662, 256;
	setp.ge.s32 	%p58, %r678, %r130;
	@%p58 bra 	$L__BB33_86;
	st.global.u32 	[%rd15+1024], %r2157;
$L__BB33_86:
	add.s32 	%r680, %r662, 288;
	setp.ge.s32 	%p59, %r680, %r130;
	@%p59 bra 	$L__BB33_88;
	st.global.u32 	[%rd15+1152], %r2156;
$L__BB33_88:
	add.s32 	%r682, %r662, 320;
	setp.ge.s32 	%p60, %r682, %r130;
	@%p60 bra 	$L__BB33_90;
	st.global.u32 	[%rd15+1280], %r2155;
$L__BB33_90:
	add.s32 	%r684, %r662, 352;
	setp.ge.s32 	%p61, %r684, %r130;
	@%p61 bra 	$L__BB33_92;
	st.global.u32 	[%rd15+1408], %r2154;
$L__BB33_92:
	add.s32 	%r686, %r662, 384;
	setp.ge.s32 	%p62, %r686, %r130;
	@%p62 bra 	$L__BB33_94;
	st.global.u32 	[%rd15+1536], %r2153;
$L__BB33_94:
	add.s32 	%r688, %r662, 416;
	setp.ge.s32 	%p63, %r688, %r130;
	@%p63 bra 	$L__BB33_96;
	st.global.u32 	[%rd15+1664], %r2152;
$L__BB33_96:
	add.s32 	%r690, %r662, 448;
	setp.ge.s32 	%p64, %r690, %r130;
	@%p64 bra 	$L__BB33_98;
	st.global.u32 	[%rd15+1792], %r2151;
$L__BB33_98:
	add.s32 	%r692, %r662, 480;
	setp.ge.s32 	%p65, %r692, %r130;
	@%p65 bra 	$L__BB33_100;
	st.global.u32 	[%rd15+1920], %r2150;
$L__BB33_100:
	add.s32 	%r694, %r662, 512;
	setp.ge.s32 	%p66, %r694, %r130;
	@%p66 bra 	$L__BB33_102;
	st.global.u32 	[%rd15+2048], %r2149;
$L__BB33_102:
	ld.param.u32 	%r2083, [_ZN3cub18CUB_300001_SM_10006detail10radix_sort29DeviceRadixSortOnesweepKernelINS1_5radix10policy_hubIiiyE10Policy1000ELNS0_9SortOrderE0EiiyiiNS1_21identity_decomposer_tEEEvPT5_SB_PT3_PKSC_PT1_PKSG_PT2_PKSK_T4_iiT6__param_8];
	setp.gt.s32 	%p67, %r4, %r2083;
	@%p67 bra 	$L__BB33_104;
	ld.global.u32 	%r2211, [%rd8];
	ld.global.u32 	%r2210, [%rd8+128];
	ld.global.u32 	%r2209, [%rd8+256];
	ld.global.u32 	%r2208, [%rd8+384];
	ld.global.u32 	%r2207, [%rd8+512];
	ld.global.u32 	%r2206, [%rd8+640];
	ld.global.u32 	%r2205, [%rd8+768];
	ld.global.u32 	%r2204, [%rd8+896];
	ld.global.u32 	%r2203, [%rd8+1024];
	ld.global.u32 	%r2202, [%rd8+1152];
	ld.global.u32 	%r2201, [%rd8+1280];
	ld.global.u32 	%r2200, [%rd8+1408];
	ld.global.u32 	%r2199, [%rd8+1536];
	ld.global.u32 	%r2198, [%rd8+1664];
	ld.global.u32 	%r2197, [%rd8+1792];
	ld.global.u32 	%r2196, [%rd8+1920];
	ld.global.u32 	%r2195, [%rd8+2048];
	bra.uni 	$L__BB33_138;
$L__BB33_104:
	ld.param.u32 	%r2084, [_ZN3cub18CUB_300001_SM_10006detail10radix_sort29DeviceRadixSortOnesweepKernelINS1_5radix10policy_hubIiiyE10Policy1000ELNS0_9SortOrderE0EiiyiiNS1_21identity_decomposer_tEEEvPT5_SB_PT3_PKSC_PT1_PKSG_PT2_PKSK_T4_iiT6__param_8];
	cvt.u32.u64 	%r696, %rd7;
	sub.s32 	%r148, %r2084, %r649;
	setp.ge.s32 	%p68, %r696, %r148;
	@%p68 bra 	$L__BB33_106;
	ld.global.u32 	%r2211, [%rd8];
$L__BB33_106:
	add.s32 	%r700, %r696, 32;
	setp.ge.s32 	%p69, %r700, %r148;
	@%p69 bra 	$L__BB33_108;
	ld.global.u32 	%r2210, [%rd8+128];
$L__BB33_108:
	add.s32 	%r703, %r696, 64;
	setp.ge.s32 	%p70, %r703, %r148;
	@%p70 bra 	$L__BB33_110;
	ld.global.u32 	%r2209, [%rd8+256];
$L__BB33_110:
	add.s32 	%r706, %r696, 96;
	setp.ge.s32 	%p71, %r706, %r148;
	@%p71 bra 	$L__BB33_112;
	ld.global.u32 	%r2208, [%rd8+384];
$L__BB33_112:
	add.s32 	%r709, %r696, 128;
	setp.ge.s32 	%p72, %r709, %r148;
	@%p72 bra 	$L__BB33_114;
	ld.global.u32 	%r2207, [%rd8+512];
$L__BB33_114:
	add.s32 	%r712, %r696, 160;
	setp.ge.s32 	%p73, %r712, %r148;
	@%p73 bra 	$L__BB33_116;
	ld.global.u32 	%r2206, [%rd8+640];
$L__BB33_116:
	add.s32 	%r715, %r696, 192;
	setp.ge.s32 	%p74, %r715, %r148;
	@%p74 bra 	$L__BB33_118;
	ld.global.u32 	%r2205, [%rd8+768];
$L__BB33_118:
	add.s32 	%r718, %r696, 224;
	setp.ge.s32 	%p75, %r718, %r148;
	@%p75 bra 	$L__BB33_120;
	ld.global.u32 	%r2204, [%rd8+896];
$L__BB33_120:
	add.s32 	%r721, %r696, 256;
	setp.ge.s32 	%p76, %r721, %r148;
	@%p76 bra 	$L__BB33_122;
	ld.global.u32 	%r2203, [%rd8+1024];
$L__BB33_122:
	add.s32 	%r724, %r696, 288;
	setp.ge.s32 	%p77, %r724, %r148;
	@%p77 bra 	$L__BB33_124;
	ld.global.u32 	%r2202, [%rd8+1152];
$L__BB33_124:
	add.s32 	%r727, %r696, 320;
	setp.ge.s32 	%p78, %r727, %r148;
	@%p78 bra 	$L__BB33_126;
	ld.global.u32 	%r2201, [%rd8+1280];
$L__BB33_126:
	add.s32 	%r730, %r696, 352;
	setp.ge.s32 	%p79, %r730, %r148;
	@%p79 bra 	$L__BB33_128;
	ld.global.u32 	%r2200, [%rd8+1408];
$L__BB33_128:
	add.s32 	%r733, %r696, 384;
	setp.ge.s32 	%p80, %r733, %r148;
	@%p80 bra 	$L__BB33_130;
	ld.global.u32 	%r2199, [%rd8+1536];
$L__BB33_130:
	add.s32 	%r736, %r696, 416;
	setp.ge.s32 	%p81, %r736, %r148;
	@%p81 bra 	$L__BB33_132;
	ld.global.u32 	%r2198, [%rd8+1664];
$L__BB33_132:
	add.s32 	%r739, %r696, 448;
	setp.ge.s32 	%p82, %r739, %r148;
	@%p82 bra 	$L__BB33_134;
	ld.global.u32 	%r2197, [%rd8+1792];
$L__BB33_134:
	add.s32 	%r742, %r696, 480;
	setp.ge.s32 	%p83, %r742, %r148;
	@%p83 bra 	$L__BB33_136;
	ld.global.u32 	%r2196, [%rd8+1920];
$L__BB33_136:
	add.s32 	%r745, %r696, 512;
	setp.ge.s32 	%p84, %r745, %r148;
	@%p84 bra 	$L__BB33_138;
	ld.global.u32 	%r2195, [%rd8+2048];
$L__BB33_138:
	ld.param.u32 	%r2085, [_ZN3cub18CUB_300001_SM_10006detail10radix_sort29DeviceRadixSortOnesweepKernelINS1_5radix10policy_hubIiiyE10Policy1000ELNS0_9SortOrderE0EiiyiiNS1_21identity_decomposer_tEEEvPT5_SB_PT3_PKSC_PT1_PKSG_PT2_PKSK_T4_iiT6__param_8];
	mad.lo.s32 	%r746, %r3, 6528, 6528;
	setp.gt.s32 	%p85, %r746, %r2085;
	@%p85 bra 	$L__BB33_140;
	ld.param.u64 	%rd439, [_ZN3cub18CUB_300001_SM_10006detail10radix_sort29DeviceRadixSortOnesweepKernelINS1_5radix10policy_hubIiiyE10Policy1000ELNS0_9SortOrderE0EiiyiiNS1_21identity_decomposer_tEEEvPT5_SB_PT3_PKSC_PT1_PKSG_PT2_PKSK_T4_iiT6__param_6];
	add.s64 	%rd86, %rd14, %rd7;
	cvta.to.global.u64 	%rd87, %rd439;
	shl.b64 	%rd88, %rd86, 2;
	add.s64 	%rd89, %rd87, %rd88;
	st.global.u32 	[%rd89], %r2211;
	st.global.u32 	[%rd89+128], %r2210;
	st.global.u32 	[%rd89+256], %r2209;
	st.global.u32 	[%rd89+384], %r2208;
	st.global.u32 	[%rd89+512], %r2207;
	st.global.u32 	[%rd89+640], %r2206;
	st.global.u32 	[%rd89+768], %r2205;
	st.global.u32 	[%rd89+896], %r2204;
	st.global.u32 	[%rd89+1024], %r2203;
	st.global.u32 	[%rd89+1152], %r2202;
	st.global.u32 	[%rd89+1280], %r2201;
	st.global.u32 	[%rd89+1408], %r2200;
	st.global.u32 	[%rd89+1536], %r2199;
	st.global.u32 	[%rd89+1664], %r2198;
	st.global.u32 	[%rd89+1792], %r2197;
	st.global.u32 	[%rd89+1920], %r2196;
	st.global.u32 	[%rd89+2048], %r2195;
	bra.uni 	$L__BB33_174;
$L__BB33_140:
	ld.param.u32 	%r2086, [_ZN3cub18CUB_300001_SM_10006detail10radix_sort29DeviceRadixSortOnesweepKernelINS1_5radix10policy_hubIiiyE10Policy1000ELNS0_9SortOrderE0EiiyiiNS1_21identity_decomposer_tEEEvPT5_SB_PT3_PKSC_PT1_PKSG_PT2_PKSK_T4_iiT6__param_8];
	ld.param.u64 	%rd440, [_ZN3cub18CUB_300001_SM_10006detail10radix_sort29DeviceRadixSortOnesweepKernelINS1_5radix10policy_hubIiiyE10Policy1000ELNS0_9SortOrderE0EiiyiiNS1_21identity_decomposer_tEEEvPT5_SB_PT3_PKSC_PT1_PKSG_PT2_PKSK_T4_iiT6__param_6];
	cvt.u32.u64 	%r747, %rd7;
	mad.lo.s32 	%r199, %r3, -6528, %r2086;
	setp.ge.s32 	%p86, %r747, %r199;
	add.s64 	%rd90, %rd14, %rd7;
	cvta.to.global.u64 	%rd91, %rd440;
	shl.b64 	%rd92, %rd90, 2;
	add.s64 	%rd16, %rd91, %rd92;
	@%p86 bra 	$L__BB33_142;
	st.global.u32 	[%rd16], %r2211;
$L__BB33_142:
	add.s32 	%r749, %r747, 32;
	setp.ge.s32 	%p87, %r749, %r199;
	@%p87 bra 	$L__BB33_144;
	st.global.u32 	[%rd16+128], %r2210;
$L__BB33_144:
	add.s32 	%r751, %r747, 64;
	setp.ge.s32 	%p88, %r751, %r199;
	@%p88 bra 	$L__BB33_146;
	st.global.u32 	[%rd16+256], %r2209;
$L__BB33_146:
	add.s32 	%r753, %r747, 96;
	setp.ge.s32 	%p89, %r753, %r199;
	@%p89 bra 	$L__BB33_148;
	st.global.u32 	[%rd16+384], %r2208;
$L__BB33_148:
	add.s32 	%r755, %r747, 128;
	setp.ge.s32 	%p90, %r755, %r199;
	@%p90 bra 	$L__BB33_150;
	st.global.u32 	[%rd16+512], %r2207;
$L__BB33_150:
	add.s32 	%r757, %r747, 160;
	setp.ge.s32 	%p91, %r757, %r199;
	@%p91 bra 	$L__BB33_152;
	st.global.u32 	[%rd16+640], %r2206;
$L__BB33_152:
	add.s32 	%r759, %r747, 192;
	setp.ge.s32 	%p92, %r759, %r199;
	@%p92 bra 	$L__BB33_154;
	st.global.u32 	[%rd16+768], %r2205;
$L__BB33_154:
	add.s32 	%r761, %r747, 224;
	setp.ge.s32 	%p93, %r761, %r199;
	@%p93 bra 	$L__BB33_156;
	st.global.u32 	[%rd16+896], %r2204;
$L__BB33_156:
	add.s32 	%r763, %r747, 256;
	setp.ge.s32 	%p94, %r763, %r199;
	@%p94 bra 	$L__BB33_158;
	st.global.u32 	[%rd16+1024], %r2203;
$L__BB33_158:
	add.s32 	%r765, %r747, 288;
	setp.ge.s32 	%p95, %r765, %r199;
	@%p95 bra 	$L__BB33_160;
	st.global.u32 	[%rd16+1152], %r2202;
$L__BB33_160:
	add.s32 	%r767, %r747, 320;
	setp.ge.s32 	%p96, %r767, %r199;
	@%p96 bra 	$L__BB33_162;
	st.global.u32 	[%rd16+1280], %r2201;
$L__BB33_162:
	add.s32 	%r769, %r747, 352;
	setp.ge.s32 	%p97, %r769, %r199;
	@%p97 bra 	$L__BB33_164;
	st.global.u32 	[%rd16+1408], %r2200;
$L__BB33_164:
	add.s32 	%r771, %r747, 384;
	setp.ge.s32 	%p98, %r771, %r199;
	@%p98 bra 	$L__BB33_166;
	st.global.u32 	[%rd16+1536], %r2199;
$L__BB33_166:
	add.s32 	%r773, %r747, 416;
	setp.ge.s32 	%p99, %r773, %r199;
	@%p99 bra 	$L__BB33_168;
	st.global.u32 	[%rd16+1664], %r2198;
$L__BB33_168:
	add.s32 	%r775, %r747, 448;
	setp.ge.s32 	%p100, %r775, %r199;
	@%p100 bra 	$L__BB33_170;
	st.global.u32 	[%rd16+1792], %r2197;
$L__BB33_170:
	add.s32 	%r777, %r747, 480;
	setp.ge.s32 	%p101, %r777, %r199;
	@%p101 bra 	$L__BB33_172;
	st.global.u32 	[%rd16+1920], %r2196;
$L__BB33_172:
	add.s32 	%r779, %r747, 512;
	setp.ge.s32 	%p102, %r779, %r199;
	@%p102 bra 	$L__BB33_174;
	st.global.u32 	[%rd16+2048], %r2195;
$L__BB33_174:
	// begin inline asm
	exit;
	// end inline asm
	mov.u32 	%r2212, %r2149;
	mov.u32 	%r2213, %r2150;
	mov.u32 	%r2214, %r2151;
	mov.u32 	%r2215, %r2152;
	mov.u32 	%r2216, %r2153;
	mov.u32 	%r2217, %r2154;
	mov.u32 	%r2218, %r2155;
	mov.u32 	%r2219, %r2156;
	mov.u32 	%r2220, %r2157;
	mov.u32 	%r2221, %r2158;
	mov.u32 	%r2222, %r2159;
	mov.u32 	%r2223, %r2160;
	mov.u32 	%r2224, %r2161;
	mov.u32 	%r2225, %r2162;
	mov.u32 	%r2226, %r2163;
	mov.u32 	%r2227, %r2164;
	mov.u32 	%r2228, %r2165;
$L__BB33_175:
	mul.hi.u32 	%r780, %r1, 357913942;
	add.s32 	%r781, %r780, %r1;
	shl.b32 	%r782, %r781, 2;
	mov.u32 	%r783, _ZZN3cub18CUB_300001_SM_10006detail10radix_sort29DeviceRadixSortOnesweepKernelINS1_5radix10policy_hubIiiyE10Policy1000ELNS0_9SortOrderE0EiiyiiNS1_21identity_decomposer_tEEEvPT5_SB_PT3_PKSC_PT1_PKSG_PT2_PKSK_T4_iiT6_E1s;
	add.s32 	%r784, %r783, %r782;
	add.s32 	%r217, %r784, 13328;
	st.shared.u32 	[%r784+13328], %r2174;
	bar.sync 	0;
	setp.gt.u32 	%p103, %r1, 31;
	@%p103 bra 	$L__BB33_177;
	mad.lo.s32 	%r816, %r1, 52, %r783;
	ld.shared.u32 	%r817, [%r816+13328];
	ld.shared.u32 	%r818, [%r816+13332];
	ld.shared.u32 	%r819, [%r816+13336];
	ld.shared.u32 	%r820, [%r816+13340];
	ld.shared.u32 	%r821, [%r816+13344];
	ld.shared.u32 	%r822, [%r816+13348];
	ld.shared.u32 	%r823, [%r816+13352];
	ld.shared.u32 	%r824, [%r816+13356];
	ld.shared.u32 	%r825, [%r816+13360];
	ld.shared.u32 	%r826, [%r816+13364];
	ld.shared.u32 	%r827, [%r816+13368];
	ld.shared.u32 	%r828, [%r816+13372];
	add.s32 	%r829, %r818, %r817;
	add.s32 	%r830, %r829, %r819;
	add.s32 	%r831, %r830, %r820;
	add.s32 	%r832, %r831, %r821;
	add.s32 	%r833, %r832, %r822;
	add.s32 	%r834, %r833, %r823;
	add.s32 	%r835, %r834, %r824;
	add.s32 	%r836, %r835, %r825;
	add.s32 	%r837, %r836, %r826;
	add.s32 	%r838, %r837, %r827;
	add.s32 	%r789, %r838, %r828;
	mov.b32 	%r787, 1;
	mov.b32 	%r812, 0;
	mov.b32 	%r814, -1;
	// begin inline asm
	{  .reg .s32 r0;  .reg .pred p;  shfl.sync.up.b32 r0|p, %r789, %r787, %r812, %r814;  @p add.s32 r0, r0, %r789;  mov.s32 %r785, r0;}
	// end inline asm
	mov.b32 	%r793, 2;
	// begin inline asm
	{  .reg .s32 r0;  .reg .pred p;  shfl.sync.up.b32 r0|p, %r785, %r793, %r812, %r814;  @p add.s32 r0, r0, %r785;  mov.s32 %r791, r0;}
	// end inline asm
	mov.b32 	%r799, 4;
	// begin inline asm
	{  .reg .s32 r0;  .reg .pred p;  shfl.sync.up.b32 r0|p, %r791, %r799, %r812, %r814;  @p add.s32 r0, r0, %r791;  mov.s32 %r797, r0;}
	// end inline asm
	mov.b32 	%r805, 8;
	// begin inline asm
	{  .reg .s32 r0;  .reg .pred p;  shfl.sync.up.b32 r0|p, %r797, %r805, %r812, %r814;  @p add.s32 r0, r0, %r797;  mov.s32 %r803, r0;}
	// end inline asm
	mov.b32 	%r811, 16;
	// begin inline asm
	{  .reg .s32 r0;  .reg .pred p;  shfl.sync.up.b32 r0|p, %r803, %r811, %r812, %r814;  @p add.s32 r0, r0, %r803;  mov.s32 %r809, r0;}
	// end inline asm
	sub.s32 	%r839, %r809, %r789;
	add.s32 	%r840, %r817, %r839;
	add.s32 	%r841, %r818, %r840;
	add.s32 	%r842, %r819, %r841;
	add.s32 	%r843, %r820, %r842;
	add.s32 	%r844, %r821, %r843;
	add.s32 	%r845, %r822, %r844;
	add.s32 	%r846, %r823, %r845;
	add.s32 	%r847, %r824, %r846;
	add.s32 	%r848, %r825, %r847;
	add.s32 	%r849, %r826, %r848;
	add.s32 	%r850, %r827, %r849;
	st.shared.u32 	[%r816+13328], %r839;
	st.shared.u32 	[%r816+13332], %r840;
	st.shared.u32 	[%r816+13336], %r841;
	st.shared.u32 	[%r816+13340], %r842;
	st.shared.u32 	[%r816+13344], %r843;
	st.shared.u32 	[%r816+13348], %r844;
	st.shared.u32 	[%r816+13352], %r845;
	st.shared.u32 	[%r816+13356], %r846;
	st.shared.u32 	[%r816+13360], %r847;
	st.shared.u32 	[%r816+13364], %r848;
	st.shared.u32 	[%r816+13368], %r849;
	st.shared.u32 	[%r816+13372], %r850;
$L__BB33_177:
	setp.gt.u32 	%p104, %r1, 255;
	bar.sync 	0;
	ld.shared.u32 	%r218, [%r217];
	@%p104 bra 	$L__BB33_179;
	shl.b32 	%r851, %r1, 2;
	add.s32 	%r853, %r783, %r851;
	ld.shared.u32 	%r854, [%r853];
	add.s32 	%r855, %r854, %r218;
	st.shared.u32 	[%r853], %r855;
	ld.shared.u32 	%r856, [%r853+1024];
	add.s32 	%r857, %r856, %r218;
	st.shared.u32 	[%r853+1024], %r857;
	ld.shared.u32 	%r858, [%r853+2048];
	add.s32 	%r859, %r858, %r218;
	st.shared.u32 	[%r853+2048], %r859;
	ld.shared.u32 	%r860, [%r853+3072];
	add.s32 	%r861, %r860, %r218;
	st.shared.u32 	[%r853+3072], %r861;
	ld.shared.u32 	%r862, [%r853+4096];
	add.s32 	%r863, %r862, %r218;
	st.shared.u32 	[%r853+4096], %r863;
	ld.shared.u32 	%r864, [%r853+5120];
	add.s32 	%r865, %r864, %r218;
	st.shared.u32 	[%r853+5120], %r865;
	ld.shared.u32 	%r866, [%r853+6144];
	add.s32 	%r867, %r866, %r218;
	st.shared.u32 	[%r853+6144], %r867;
	ld.shared.u32 	%r868, [%r853+7168];
	add.s32 	%r869, %r868, %r218;
	st.shared.u32 	[%r853+7168], %r869;
	ld.shared.u32 	%r870, [%r853+8192];
	add.s32 	%r871, %r870, %r218;
	st.shared.u32 	[%r853+8192], %r871;
	ld.shared.u32 	%r872, [%r853+9216];
	add.s32 	%r873, %r872, %r218;
	st.shared.u32 	[%r853+9216], %r873;
	ld.shared.u32 	%r874, [%r853+10240];
	add.s32 	%r875, %r874, %r218;
	st.shared.u32 	[%r853+10240], %r875;
	ld.shared.u32 	%r876, [%r853+11264];
	add.s32 	%r877, %r876, %r218;
	st.shared.u32 	[%r853+11264], %r877;
$L__BB33_179:
	ld.param.u32 	%r2132, [_ZN3cub18CUB_300001_SM_10006detail10radix_sort29DeviceRadixSortOnesweepKernelINS1_5radix10policy_hubIiiyE10Policy1000ELNS0_9SortOrderE0EiiyiiNS1_21identity_decomposer_tEEEvPT5_SB_PT3_PKSC_PT1_PKSG_PT2_PKSK_T4_iiT6__param_10];
	ld.param.u32 	%r2095, [_ZN3cub18CUB_300001_SM_10006detail10radix_sort29DeviceRadixSortOnesweepKernelINS1_5radix10policy_hubIiiyE10Policy1000ELNS0_9SortOrderE0EiiyiiNS1_21identity_decomposer_tEEEvPT5_SB_PT3_PKSC_PT1_PKSG_PT2_PKSK_T4_iiT6__param_9];
	shl.b32 	%r904, %r1, 5;
	and.b32  	%r905, %r904, 31744;
	add.s32 	%r219, %r783, %r905;
	bar.sync 	0;
	// begin inline asm
	mov.u32 %r878, %lanemask_le;
	// end inline asm
	shr.u32 	%r907, %r2228, %r2095;
	mov.b32 	%r908, -1;
	shl.b32 	%r909, %r908, %r2132;
	not.b32 	%r221, %r909;
	and.b32  	%r901, %r907, %r221;
	mov.b32 	%r881, 1;
	// begin inline asm
	{
    .reg .pred p;
    and.b32 %r879, %r901, %r881;    setp.ne.u32 p, %r879, 0;
    vote.ballot.sync.b32 %r879, p, 0xffffffff;
    @!p not.b32 %r879, %r879;
}

	// end inline asm
	mov.b32 	%r884, 2;
	// begin inline asm
	{
    .reg .pred p;
    and.b32 %r882, %r901, %r884;    setp.ne.u32 p, %r882, 0;
    vote.ballot.sync.b32 %r882, p, 0xffffffff;
    @!p not.b32 %r882, %r882;
}

	// end inline asm
	and.b32  	%r910, %r882, %r879;
	mov.b32 	%r887, 4;
	// begin inline asm
	{
    .reg .pred p;
    and.b32 %r885, %r901, %r887;    setp.ne.u32 p, %r885, 0;
    vote.ballot.sync.b32 %r885, p, 0xffffffff;
    @!p not.b32 %r885, %r885;
}

	// end inline asm
	and.b32  	%r911, %r885, %r910;
	mov.b32 	%r890, 8;
	// begin inline asm
	{
    .reg .pred p;
    and.b32 %r888, %r901, %r890;    setp.ne.u32 p, %r888, 0;
    vote.ballot.sync.b32 %r888, p, 0xffffffff;
    @!p not.b32 %r888, %r888;
}

	// end inline asm
	and.b32  	%r912, %r888, %r911;
	mov.b32 	%r893, 16;
	// begin inline asm
	{
    .reg .pred p;
    and.b32 %r891, %r901, %r893;    setp.ne.u32 p, %r891, 0;
    vote.ballot.sync.b32 %r891, p, 0xffffffff;
    @!p not.b32 %r891, %r891;
}

	// end inline asm
	and.b32  	%r913, %r891, %r912;
	mov.b32 	%r896, 32;
	// begin inline asm
	{
    .reg .pred p;
    and.b32 %r894, %r901, %r896;    setp.ne.u32 p, %r894, 0;
    vote.ballot.sync.b32 %r894, p, 0xffffffff;
    @!p not.b32 %r894, %r894;
}

	// end inline asm
	and.b32  	%r914, %r894, %r913;
	mov.b32 	%r899, 64;
	// begin inline asm
	{
    .reg .pred p;
    and.b32 %r897, %r901, %r899;    setp.ne.u32 p, %r897, 0;
    vote.ballot.sync.b32 %r897, p, 0xffffffff;
    @!p not.b32 %r897, %r897;
}

	// end inline asm
	and.b32  	%r915, %r897, %r914;
	mov.b32 	%r902, 128;
	// begin inline asm
	{
    .reg .pred p;
    and.b32 %r900, %r901, %r902;    setp.ne.u32 p, %r900, 0;
    vote.ballot.sync.b32 %r900, p, 0xffffffff;
    @!p not.b32 %r900, %r900;
}

	// end inline asm
	and.b32  	%r916, %r900, %r915;
	clz.b32 	%r917, %r916;
	sub.s32 	%r223, 31, %r917;
	and.b32  	%r918, %r878, %r916;
	popc.b32 	%r224, %r918;
	setp.ne.s32 	%p105, %r443, %r223;
	mov.b32 	%r2229, 0;
	@%p105 bra 	$L__BB33_181;
	shl.b32 	%r919, %r901, 2;
	add.s32 	%r920, %r219, %r919;
	atom.shared.add.u32 	%r2229, [%r920], %r224;
$L__BB33_181:
	ld.param.u32 	%r2096, [_ZN3cub18CUB_300001_SM_10006detail10radix_sort29DeviceRadixSortOnesweepKernelINS1_5radix10policy_hubIiiyE10Policy1000ELNS0_9SortOrderE0EiiyiiNS1_21identity_decomposer_tEEEvPT5_SB_PT3_PKSC_PT1_PKSG_PT2_PKSK_T4_iiT6__param_9];
	shfl.sync.idx.b32	%r946|%p106, %r2229, %r223, 31, -1;
	add.s32 	%r227, %r224, %r946;
	shr.u32 	%r947, %r2227, %r2096;
	and.b32  	%r943, %r947, %r221;
	mov.b32 	%r923, 1;
	// begin inline asm
	{
    .reg .pred p;
    and.b32 %r921, %r943, %r923;    setp.ne.u32 p, %r921, 0;
    vote.ballot.sync.b32 %r921, p, 0xffffffff;
    @!p not.b32 %r921, %r921;
}

	// end inline asm
	mov.b32 	%r926, 2;
	// begin inline asm
	{
    .reg .pred p;
    and.b32 %r924, %r943, %r926;    setp.ne.u32 p, %r924, 0;
    vote.ballot.sync.b32 %r924, p, 0xffffffff;
    @!p not.b32 %r924, %r924;
}

	// end inline asm
	and.b32  	%r948, %r924, %r921;
	mov.b32 	%r929, 4;
	// begin inline asm
	{
    .reg .pred p;
    and.b32 %r927, %r943, %r929;    setp.ne.u32 p, %r927, 0;
    vote.ballot.sync.b32 %r927, p, 0xffffffff;
    @!p not.b32 %r927, %r927;
}

	// end inline asm
	and.b32  	%r949, %r927, %r948;
	mov.b32 	%r932, 8;
	// begin inline asm
	{
    .reg .pred p;
    and.b32 %r930, %r943, %r932;    setp.ne.u32 p, %r930, 0;
    vote.ballot.sync.b32 %r930, p, 0xffffffff;
    @!p not.b32 %r930, %r930;
}

	// end inline asm
	and.b32  	%r950, %r930, %r949;
	mov.b32 	%r935, 16;
	// begin inline asm
	{
    .reg .pred p;
    and.b32 %r933, %r943, %r935;    setp.ne.u32 p, %r933, 0;
    vote.ballot.sync.b32 %r933, p, 0xffffffff;
    @!p not.b32 %r933, %r933;
}

	// end inline asm
	and.b32  	%r951, %r933, %r950;
	mov.b32 	%r938, 32;
	// begin inline asm
	{
    .reg .pred p;
    and.b32 %r936, %r943, %r938;    setp.ne.u32 p, %r936, 0;
    vote.ballot.sync.b32 %r936, p, 0xffffffff;
    @!p not.b32 %r936, %r936;
}

	// end inline asm
	and.b32  	%r952, %r936, %r951;
	mov.b32 	%r941, 64;
	// begin inline asm
	{
    .reg .pred p;
    and.b32 %r939, %r943, %r941;    setp.ne.u32 p, %r939, 0;
    vote.ballot.sync.b32 %r939, p, 0xffffffff;
    @!p not.b32 %r939, %r939;
}

	// end inline asm
	and.b32  	%r953, %r939, %r952;
	mov.b32 	%r944, 128;
	// begin inline asm
	{
    .reg .pred p;
    and.b32 %r942, %r943, %r944;    setp.ne.u32 p, %r942, 0;
    vote.ballot.sync.b32 %r942, p, 0xffffffff;
    @!p not.b32 %r942, %r942;
}

	// end inline asm
	and.b32  	%r954, %r942, %r953;
	clz.b32 	%r955, %r954;
	sub.s32 	%r229, 31, %r955;
	and.b32  	%r956, %r878, %r954;
	popc.b32 	%r230, %r956;
	setp.ne.s32 	%p107, %r443, %r229;
	mov.b32 	%r2230, 0;
	@%p107 bra 	$L__BB33_183;
	shl.b32 	%r957, %r943, 2;
	add.s32 	%r958, %r219, %r957;
	atom.shared.add.u32 	%r2230, [%r958], %r230;
$L__BB33_183:
	ld.param.u32 	%r2097, [_ZN3cub18CUB_300001_SM_10006detail10radix_sort29DeviceRadixSortOnesweepKernelINS1_5radix10policy_hubIiiyE10Policy1000ELNS0_9SortOrderE0EiiyiiNS1_21identity_decomposer_tEEEvPT5_SB_PT3_PKSC_PT1_PKSG_PT2_PKSK_T4_iiT6__param_9];
	shfl.sync.idx.b32	%r984|%p108, %r2230, %r229, 31, -1;
	add.s32 	%r233, %r230, %r984;
	shr.u32 	%r985, %r2226, %r2097;
	and.b32  	%r981, %r985, %r221;
	mov.b32 	%r961, 1;
	// begin inline asm
	{
    .reg .pred p;
    and.b32 %r959, %r981, %r961;    setp.ne.u32 p, %r959, 0;
    vote.ballot.sync.b32 %r959, p, 0xffffffff;
    @!p not.b32 %r959, %r959;
}

	// end inline asm
	mov.b32 	%r964, 2;
	// begin inline asm
	{
    .reg .pred p;
    and.b32 %r962, %r981, %r964;    setp.ne.u32 p, %r962, 0;
    vote.ballot.sync.b32 %r962, p, 0xffffffff;
    @!p not.b32 %r962, %r962;
}

	// end inline asm
	and.b32  	%r986, %r962, %r959;
	mov.b32 	%r967, 4;
	// begin inline asm
	{
    .reg .pred p;
    and.b32 %r965, %r981, %r967;    setp.ne.u32 p, %r965, 0;
    vote.ballot.sync.b32 %r965, p, 0xffffffff;
    @!p not.b32 %r965, %r965;
}

	// end inline asm
	and.b32  	%r987, %r965, %r986;
	mov.b32 	%r970, 8;
	// begin inline asm
	{
    .reg .pred p;
    and.b32 %r968, %r981, %r970;    setp.ne.u32 p, %r968, 0;
    vote.ballot.sync.b32 %r968, p, 0xffffffff;
    @!p not.b32 %r968, %r968;
}

	// end inline asm
	and.b32  	%r988, %r968, %r987;
	mov.b32 	%r973, 16;
	// begin inline asm
	{
    .reg .pred p;
    and.b32 %r971, %r981, %r973;    setp.ne.u32 p, %r971, 0;
    vote.ballot.sync.b32 %r971, p, 0xffffffff;
    @!p not.b32 %r971, %r971;
}

	// end inline asm
	and.b32  	%r989, %r971, %r988;
	mov.b32 	%r976, 32;
	// begin inline asm
	{
    .reg .pred p;
    and.b32 %r974, %r981, %r976;    setp.ne.u32 p, %r974, 0;
    vote.ballot.sync.b32 %r974, p, 0xffffffff;
    @!p not.b32 %r974, %r974;
}

	// end inline asm
	and.b32  	%r990, %r974, %r989;
	mov.b32 	%r979, 64;
	// begin inline asm
	{
    .reg .pred p;
    and.b32 %r977, %r981, %r979;    setp.ne.u32 p, %r977, 0;
    vote.ballot.sync.b32 %r977, p, 0xffffffff;
    @!p not.b32 %r977, %r977;
}

	// end inline asm
	and.b32  	%r991, %r977, %r990;
	mov.b32 	%r982, 128;
	// begin inline asm
	{
    .reg .pred p;
    and.b32 %r980, %r981, %r982;    setp.ne.u32 p, %r980, 0;
    vote.ballot.sync.b32 %r980, p, 0xffffffff;
    @!p not.b32 %r980, %r980;
}

	// end inline asm
	and.b32  	%r992, %r980, %r991;
	clz.b32 	%r993, %r992;
	sub.s32 	%r235, 31, %r993;
	and.b32  	%r994, %r878, %r992;
	popc.b32 	%r236, %r994;
	setp.ne.s32 	%p109, %r443, %r235;
	mov.b32 	%r2231, 0;
	@%p109 bra 	$L__BB33_185;
	shl.b32 	%r995, %r981, 2;
	add.s32 	%r996, %r219, %r995;
	atom.shared.add.u32 	%r2231, [%r996], %r236;
$L__BB33_185:
	ld.param.u32 	%r2098, [_ZN3cub18CUB_300001_SM_10006detail10radix_sort29DeviceRadixSortOnesweepKernelINS1_5radix10policy_hubIiiyE10Policy1000ELNS0_9SortOrderE0EiiyiiNS1_21identity_decomposer_tEEEvPT5_SB_PT3_PKSC_PT1_PKSG_PT2_PKSK_T4_iiT6__param_9];
	shfl.sync.idx.b32	%r1022|%p110, %r2231, %r235, 31, -1;
	add.s32 	%r239, %r236, %r1022;
	shr.u32 	%r1023, %r2225, %r2098;
	and.b32  	%r1019, %r1023, %r221;
	mov.b32 	%r999, 1;
	// begin inline asm
	{
    .reg .pred p;
    and.b32 %r997, %r1019, %r999;    setp.ne.u32 p, %r997, 0;
    vote.ballot.sync.b32 %r997, p, 0xffffffff;
    @!p not.b32 %r997, %r997;
}

	// end inline asm
	mov.b32 	%r1002, 2;
	// begin inline asm
	{
    .reg .pred p;
    and.b32 %r1000, %r1019, %r1002;    setp.ne.u32 p, %r1000, 0;
    vote.ballot.sync.b32 %r1000, p, 0xffffffff;
    @!p not.b32 %r1000, %r1000;
}

	// end inline asm
	and.b32  	%r1024, %r1000, %r997;
	mov.b32 	%r1005, 4;
	// begin inline asm
	{
    .reg .pred p;
    and.b32 %r1003, %r1019, %r1005;    setp.ne.u32 p, %r1003, 0;
    vote.ballot.sync.b32 %r1003, p, 0xffffffff;
    @!p not.b32 %r1003, %r1003;
}

	// end inline asm
	and.b32  	%r1025, %r1003, %r1024;
	mov.b32 	%r1008, 8;
	// begin inline asm
	{
    .reg .pred p;
    and.b32 %r1006, %r1019, %r1008;    setp.ne.u32 p, %r1006, 0;
    vote.ballot.sync.b32 %r1006, p, 0xffffffff;
    @!p not.b32 %r1006, %r1006;
}

	// end inline asm
	and.b32  	%r1026, %r1006, %r1025;
	mov.b32 	%r1011, 16;
	// begin inline asm
	{
    .reg .pred p;
    and.b32 %r1009, %r1019, %r1011;    setp.ne.u32 p, %r1009, 0;
    vote.ballot.sync.b32 %r1009, p, 0xffffffff;
    @!p not.b32 %r1009, %r1009;
}

	// end inline asm
	and.b32  	%r1027, %r1009, %r1026;
	mov.b32 	%r1014, 32;
	// begin inline asm
	{
    .reg .pred p;
    and.b32 %r1012, %r1019, %r1014;    setp.ne.u32 p, %r1012, 0;
    vote.ballot.sync.b32 %r1012, p, 0xffffffff;
    @!p not.b32 %r1012, %r1012;
}

	// end inline asm
	and.b32  	%r1028, %r1012, %r1027;
	mov.b32 	%r1017, 64;
	// begin inline asm
	{
    .reg .pred p;
    and.b32 %r1015, %r1019, %r1017;    setp.ne.u32 p, %r1015, 0;
    vote.ballot.sync.b32 %r1015, p, 0xffffffff;
    @!p not.b32 %r1015, %r1015;
}

	// end inline asm
	and.b32  	%r1029, %r1015, %r1028;
	mov.b32 	%r1020, 128;
	// begin inline asm
	{
    .reg .pred p;
    and.b32 %r1018, %r1019, %r1020;    setp.ne.u32 p, %r1018, 0;
    vote.ballot.sync.b32 %r1018, p, 0xffffffff;
    @!p not.b32 %r1018, %r1018;
}

	// end inline asm
	and.b32  	%r1030, %r1018, %r1029;
	clz.b32 	%r1031, %r1030;
	sub.s32 	%r241, 31, %r1031;
	and.b32  	%r1032, %r878, %r1030;
	popc.b32 	%r242, %r1032;
	setp.ne.s32 	%p111, %r443, %r241;
	mov.b32 	%r2232, 0;
	@%p111 bra 	$L__BB33_187;
	shl.b32 	%r1033, %r1019, 2;
	add.s32 	%r1034, %r219, %r1033;
	atom.shared.add.u32 	%r2232, [%r1034], %r242;
$L__BB33_187:
	ld.param.u32 	%r2099, [_ZN3cub18CUB_300001_SM_10006detail10radix_sort29DeviceRadixSortOnesweepKernelINS1_5radix10policy_hubIiiyE10Policy1000ELNS0_9SortOrderE0EiiyiiNS1_21identity_decomposer_tEEEvPT5_SB_PT3_PKSC_PT1_PKSG_PT2_PKSK_T4_iiT6__param_9];
	shfl.sync.idx.b32	%r1060|%p112, %r2232, %r241, 31, -1;
	add.s32 	%r245, %r242, %r1060;
	shr.u32 	%r1061, %r2224, %r2099;
	and.b32  	%r1057, %r1061, %r221;
	mov.b32 	%r1037, 1;
	// begin inline asm
	{
    .reg .pred p;
    and.b32 %r1035, %r1057, %r1037;    setp.ne.u32 p, %r1035, 0;
    vote.ballot.sync.b32 %r1035, p, 0xffffffff;
    @!p not.b32 %r1035, %r1035;
}

	// end inline asm
	mov.b32 	%r1040, 2;
	// begin inline asm
	{
    .reg .pred p;
    and.b32 %r1038, %r1057, %r1040;    setp.ne.u32 p, %r1038, 0;
    vote.ballot.sync.b32 %r1038, p, 0xffffffff;
    @!p not.b32 %r1038, %r1038;
}

	// end inline asm
	and.b32  	%r1062, %r1038, %r1035;
	mov.b32 	%r1043, 4;
	// begin inline asm
	{
    .reg .pred p;
    and.b32 %r1041, %r1057, %r1043;    setp.ne.u32 p, %r1041, 0;
    vote.ballot.sync.b32 %r1041, p, 0xffffffff;
    @!p not.b32 %r1041, %r1041;
}

	// end inline asm
	and.b32  	%r1063, %r1041, %r1062;
	mov.b32 	%r1046, 8;
	// begin inline asm
	{
    .reg .pred p;
    and.b32 %r1044, %r1057, %r1046;    setp.ne.u32 p, %r1044, 0;
    vote.ballot.sync.b32 %r1044, p, 0xffffffff;
    @!p not.b32 %r1044, %r1044;
}

	// end inline asm
	and.b32  	%r1064, %r1044, %r1063;
	mov.b32 	%r1049, 16;
	// begin inline asm
	{
    .reg .pred p;
    and.b32 %r1047, %r1057, %r1049;    setp.ne.u32 p, %r1047, 0;
    vote.ballot.sync.b32 %r1047, p, 0xffffffff;
    @!p not.b32 %r1047, %r1047;
}

	// end inline asm
	and.b32  	%r1065, %r1047, %r1064;
	mov.b32 	%r1052, 32;
	// begin inline asm
	{
    .reg .pred p;
    and.b32 %r1050, %r1057, %r1052;    setp.ne.u32 p, %r1050, 0;
    vote.ballot.sync.b32 %r1050, p, 0xffffffff;
    @!p not.b32 %r1050, %r1050;
}

	// end inline asm
	and.b32  	%r1066, %r1050, %r1065;
	mov.b32 	%r1055, 64;
	// begin inline asm
	{
    .reg .pred p;
    and.b32 %r1053, %r1057, %r1055;    setp.ne.u32 p, %r1053, 0;
    vote.ballot.sync.b32 %r1053, p, 0xffffffff;
    @!p not.b32 %r1053, %r1053;
}

	// end inline asm
	and.b32  	%r1067, %r1053, %r1066;
	mov.b32 	%r1058, 128;
	// begin inline asm
	{
    .reg .pred p;
    and.b32 %r1056, %r1057, %r1058;    setp.ne.u32 p, %r1056, 0;
    vote.ballot.sync.b32 %r1056, p, 0xffffffff;
    @!p not.b32 %r1056, %r1056;
}

	// end inline asm
	and.b32  	%r1068, %r1056, %r1067;
	clz.b32 	%r1069, %r1068;
	sub.s32 	%r247, 31, %r1069;
	and.b32  	%r1070, %r878, %r1068;
	popc.b32 	%r248, %r1070;
	setp.ne.s32 	%p113, %r443, %r247;
	mov.b32 	%r2233, 0;
	@%p113 bra 	$L__BB33_189;
	shl.b32 	%r1071, %r1057, 2;
	add.s32 	%r1072, %r219, %r1071;
	atom.shared.add.u32 	%r2233, [%r1072], %r248;
$L__BB33_189:
	ld.param.u32 	%r2100, [_ZN3cub18CUB_300001_SM_10006detail10radix_sort29DeviceRadixSortOnesweepKernelINS1_5radix10policy_hubIiiyE10Policy1000ELNS0_9SortOrderE0EiiyiiNS1_21identity_decomposer_tEEEvPT5_SB_PT3_PKSC_PT1_PKSG_PT2_PKSK_T4_iiT6__param_9];
	shfl.sync.idx.b32	%r1098|%p114, %r2233, %r247, 31, -1;
	add.s32 	%r251, %r248, %r1098;
	shr.u32 	%r1099, %r2223, %r2100;
	and.b32  	%r1095, %r1099, %r221;
	mov.b32 	%r1075, 1;
	// begin inline asm
	{
    .reg .pred p;
    and.b32 %r1073, %r1095, %r1075;    setp.ne.u32 p, %r1073, 0;
    vote.ballot.sync.b32 %r1073, p, 0xffffffff;
    @!p not.b32 %r1073, %r1073;
}

	// end inline asm
	mov.b32 	%r1078, 2;
	// begin inline asm
	{
    .reg .pred p;
    and.b32 %r1076, %r1095, %r1078;    setp.ne.u32 p, %r1076, 0;
    vote.ballot.sync.b32 %r1076, p, 0xffffffff;
    @!p not.b32 %r1076, %r1076;
}

	// end inline asm
	and.b32  	%r1100, %r1076, %r1073;
	mov.b32 	%r1081, 4;
	// begin inline asm
	{
    .reg .pred p;
    and.b32 %r1079, %r1095, %r1081;    setp.ne.u32 p, %r1079, 0;
    vote.ballot.sync.b32 %r1079, p, 0xffffffff;
    @!p not.b32 %r1079, %r1079;
}

	// end inline asm
	and.b32  	%r1101, %r1079, %r1100;
	mov.b32 	%r1084, 8;
	// begin inline asm
	{
    .reg .pred p;
    and.b32 %r1082, %r1095, %r1084;    setp.ne.u32 p, %r1082, 0;
    vote.ballot.sync.b32 %r1082, p, 0xffffffff;
    @!p not.b32 %r1082, %r1082;
}

	// end inline asm
	and.b32  	%r1102, %r1082, %r1101;
	mov.b32 	%r1087, 16;
	// begin inline asm
	{
    .reg .pred p;
    and.b32 %r1085, %r1095, %r1087;    setp.ne.u32 p, %r1085, 0;
    vote.ballot.sync.b32 %r1085, p, 0xffffffff;
    @!p not.b32 %r1085, %r1085;
}

	// end inline asm
	and.b32  	%r1103, %r1085, %r1102;
	mov.b32 	%r1090, 32;
	// begin inline asm
	{
    .reg .pred p;
    and.b32 %r1088, %r1095, %r1090;    setp.ne.u32 p, %r1088, 0;
    vote.ballot.sync.b32 %r1088, p, 0xffffffff;
    @!p not.b32 %r1088, %r1088;
}

	// end inline asm
	and.b32  	%r1104, %r1088, %r1103;
	mov.b32 	%r1093, 64;
	// begin inline asm
	{
    .reg .pred p;
    and.b32 %r1091, %r1095, %r1093;    setp.ne.u32 p, %r1091, 0;
    vote.ballot.sync.b32 %r1091, p, 0xffffffff;
    @!p not.b32 %r1091, %r1091;
}

	// end inline asm
	and.b32  	%r1105, %r1091, %r1104;
	mov.b32 	%r1096, 128;
	// begin inline asm
	{
    .reg .pred p;
    and.b32 %r1094, %r1095, %r1096;    setp.ne.u32 p, %r1094, 0;
    vote.ballot.sync.b32 %r1094, p, 0xffffffff;
    @!p not.b32 %r1094, %r1094;
}

	// end inline asm
	and.b32  	%r1106, %r1094, %r1105;
	clz.b32 	%r1107, %r1106;
	sub.s32 	%r253, 31, %r1107;
	and.b32  	%r1108, %r878, %r1106;
	popc.b32 	%r254, %r1108;
	setp.ne.s32 	%p115, %r443, %r253;
	mov.b32 	%r2234, 0;
	@%p115 bra 	$L__BB33_191;
	shl.b32 	%r1109, %r1095, 2;
	add.s32 	%r1110, %r219, %r1109;
	atom.shared.add.u32 	%r2234, [%r1110], %r254;
$L__BB33_191:
	ld.param.u32 	%r2101, [_ZN3cub18CUB_300001_SM_10006detail10radix_sort29DeviceRadixSortOnesweepKernelINS1_5radix10policy_hubIiiyE10Policy1000ELNS0_9SortOrderE0EiiyiiNS1_21identity_decomposer_tEEEvPT5_SB_PT3_PKSC_PT1_PKSG_PT2_PKSK_T4_iiT6__param_9];
	shfl.sync.idx.b32	%r1136|%p116, %r2234, %r253, 31, -1;
	add.s32 	%r257, %r254, %r1136;
	shr.u32 	%r1137, %r2222, %r2101;
	and.b32  	%r1133, %r1137, %r221;
	mov.b32 	%r1113, 1;
	// begin inline asm
	{
    .reg .pred p;
    and.b32 %r1111, %r1133, %r1113;    setp.ne.u32 p, %r1111, 0;
    vote.ballot.sync.b32 %r1111, p, 0xffffffff;
    @!p not.b32 %r1111, %r1111;
}

	// end inline asm
	mov.b32 	%r1116, 2;
	// begin inline asm
	{
    .reg .pred p;
    and.b32 %r1114, %r1133, %r1116;    setp.ne.u32 p, %r1114, 0;
    vote.ballot.sync.b32 %r1114, p, 0xffffffff;
    @!p not.b32 %r1114, %r1114;
}

	// end inline asm
	and.b32  	%r1138, %r1114, %r1111;
	mov.b32 	%r1119, 4;
	// begin inline asm
	{
    .reg .pred p;
    and.b32 %r1117, %r1133, %r1119;    setp.ne.u32 p, %r1117, 0;
    vote.ballot.sync.b32 %r1117, p, 0xffffffff;
    @!p not.b32 %r1117, %r1117;
}

	// end inline asm
	and.b32  	%r1139, %r1117, %r1138;
	mov.b32 	%r1122, 8;
	// begin inline asm
	{
    .reg .pred p;
    and.b32 %r1120, %r1133, %r1122;    setp.ne.u32 p, %r1120, 0;
    vote.ballot.sync.b32 %r1120, p, 0xffffffff;
    @!p not.b32 %r1120, %r1120;
}

	// end inline asm
	and.b32  	%r1140, %r1120, %r1139;
	mov.b32 	%r1125, 16;
	// begin inline asm
	{
    .reg .pred p;
    and.b32 %r1123, %r1133, %r1125;    setp.ne.u32 p, %r1123, 0;
    vote.ballot.sync.b32 %r1123, p, 0xffffffff;
    @!p not.b32 %r1123, %r1123;
}

	// end inline asm
	and.b32  	%r1141, %r1123, %r1140;
	mov.b32 	%r1128, 32;
	// begin inline asm
	{
    .reg .pred p;
    and.b32 %r1126, %r1133, %r1128;    setp.ne.u32 p, %r1126, 0;
    vote.ballot.sync.b32 %r1126, p, 0xffffffff;
    @!p not.b32 %r1126, %r1126;
}

	// end inline asm
	and.b32  	%r1142, %r1126, %r1141;
	mov.b32 	%r1131, 64;
	// begin inline asm
	{
    .reg .pred p;
    and.b32 %r1129, %r1133, %r1131;    setp.ne.u32 p, %r1129, 0;
    vote.ballot.sync.b32 %r1129, p, 0xffffffff;
    @!p not.b32 %r1129, %r1129;
}

	// end inline asm
	and.b32  	%r1143, %r1129, %r1142;
	mov.b32 	%r1134, 128;
	// begin inline asm
	{
    .reg .pred p;
    and.b32 %r1132, %r1133, %r1134;    setp.ne.u32 p, %r1132, 0;
    vote.ballot.sync.b32 %r1132, p, 0xffffffff;
    @!p not.b32 %r1132, %r1132;
}

	// end inline asm
	and.b32  	%r1144, %r1132, %r1143;
	clz.b32 	%r1145, %r1144;
	sub.s32 	%r259, 31, %r1145;
	and.b32  	%r1146, %r878, %r1144;
	popc.b32 	%r260, %r1146;
	setp.ne.s32 	%p117, %r443, %r259;
	mov.b32 	%r2235, 0;
	@%p117 bra 	$L__BB33_193;
	shl.b32 	%r1147, %r1133, 2;
	add.s32 	%r1148, %r219, %r1147;
	atom.shared.add.u32 	%r2235, [%r1148], %r260;
$L__BB33_193:
	ld.param.u32 	%r2102, [_ZN3cub18CUB_300001_SM_10006detail10radix_sort29DeviceRadixSortOnesweepKernelINS1_5radix10policy_hubIiiyE10Policy1000ELNS0_9SortOrderE0EiiyiiNS1_21identity_decomposer_tEEEvPT5_SB_PT3_PKSC_PT1_PKSG_PT2_PKSK_T4_iiT6__param_9];
	shfl.sync.idx.b32	%r1174|%p118, %r2235, %r259, 31, -1;
	add.s32 	%r263, %r260, %r1174;
	shr.u32 	%r1175, %r2221, %r2102;
	and.b32  	%r1171, %r1175, %r221;
	mov.b32 	%r1151, 1;
	// begin inline asm
	{
    .reg .pred p;
    and.b32 %r1149, %r1171, %r1151;    setp.ne.u32 p, %r1149, 0;
    vote.ballot.sync.b32 %r1149, p, 0xffffffff;
    @!p not.b32 %r1149, %r1149;
}

	// end inline asm
	mov.b32 	%r1154, 2;
	// begin inline asm
	{
    .reg .pred p;
    and.b32 %r1152, %r1171, %r1154;    setp.ne.u32 p, %r1152, 0;
    vote.ballot.sync.b32 %r1152, p, 0xffffffff;
    @!p not.b32 %r1152, %r1152;
}

	// end inline asm
	and.b32  	%r1176, %r1152, %r1149;
	mov.b32 	%r1157, 4;
	// begin inline asm
	{
    .reg .pred p;
    and.b32 %r1155, %r1171, %r1157;    setp.ne.u32 p, %r1155, 0;
    vote.ballot.sync.b32 %r1155, p, 0xffffffff;
    @!p not.b32 %r1155, %r1155;
}

	// end inline asm
	and.b32  	%r1177, %r1155, %r1176;
	mov.b32 	%r1160, 8;
	// begin inline asm
	{
    .reg .pred p;
    and.b32 %r1158, %r1171, %r1160;    setp.ne.u32 p, %r1158, 0;
    vote.ballot.sync.b32 %r1158, p, 0xffffffff;
    @!p not.b32 %r1158, %r1158;
}

	// end inline asm
	and.b32  	%r1178, %r1158, %r1177;
	mov.b32 	%r1163, 16;
	// begin inline asm
	{
    .reg .pred p;
    and.b32 %r1161, %r1171, %r1163;    setp.ne.u32 p, %r1161, 0;
    vote.ballot.sync.b32 %r1161, p, 0xffffffff;
    @!p not.b32 %r1161, %r1161;
}

	// end inline asm
	and.b32  	%r1179, %r1161, %r1178;
	mov.b32 	%r1166, 32;
	// begin inline asm
	{
    .reg .pred p;
    and.b32 %r1164, %r1171, %r1166;    setp.ne.u32 p, %r1164, 0;
    vote.ballot.sync.b32 %r1164, p, 0xffffffff;
    @!p not.b32 %r1164, %r1164;
}

	// end inline asm
	and.b32  	%r1180, %r1164, %r1179;
	mov.b32 	%r1169, 64;
	// begin inline asm
	{
    .reg .pred p;
    and.b32 %r1167, %r1171, %r1169;    setp.ne.u32 p, %r1167, 0;
    vote.ballot.sync.b32 %r1167, p, 0xffffffff;
    @!p not.b32 %r1167, %r1167;
}

	// end inline asm
	and.b32  	%r1181, %r1167, %r1180;
	mov.b32 	%r1172, 128;
	// begin inline asm
	{
    .reg .pred p;
    and.b32 %r1170, %r1171, %r1172;    setp.ne.u32 p, %r1170, 0;
    vote.ballot.sync.b32 %r1170, p, 0xffffffff;
    @!p not.b32 %r1170, %r1170;
}

	// end inline asm
	and.b32  	%r1182, %r1170, %r1181;
	clz.b32 	%r1183, %r1182;
	sub.s32 	%r265, 31, %r1183;
	and.b32  	%r1184, %r878, %r1182;
	popc.b32 	%r266, %r1184;
	setp.ne.s32 	%p119, %r443, %r265;
	mov.b32 	%r2236, 0;
	@%p119 bra 	$L__BB33_195;
	shl.b32 	%r1185, %r1171, 2;
	add.s32 	%r1186, %r219, %r1185;
	atom.shared.add.u32 	%r2236, [%r1186], %r266;
$L__BB33_195:
	ld.param.u32 	%r2103, [_ZN3cub18CUB_300001_SM_10006detail10radix_sort29DeviceRadixSortOnesweepKernelINS1_5radix10policy_hubIiiyE10Policy1000ELNS0_9SortOrderE0EiiyiiNS1_21identity_decomposer_tEEEvPT5_SB_PT3_PKSC_PT1_PKSG_PT2_PKSK_T4_iiT6__param_9];
	shfl.sync.idx.b32	%r1212|%p120, %r2236, %r265, 31, -1;
	add.s32 	%r269, %r266, %r1212;
	shr.u32 	%r1213, %r2220, %r2103;
	and.b32  	%r1209, %r1213, %r221;
	mov.b32 	%r1189, 1;
	// begin inline asm
	{
    .reg .pred p;
    and.b32 %r1187, %r1209, %r1189;    setp.ne.u32 p, %r1187, 0;
    vote.ballot.sync.b32 %r1187, p, 0xffffffff;
    @!p not.b32 %r1187, %r1187;
}

	// end inline asm
	mov.b32 	%r1192, 2;
	// begin inline asm
	{
    .reg .pred p;
    and.b32 %r1190, %r1209, %r1192;    setp.ne.u32 p, %r1190, 0;
    vote.ballot.sync.b32 %r1190, p, 0xffffffff;
    @!p not.b32 %r1190, %r1190;
}

	// end inline asm
	and.b32  	%r1214, %r1190, %r1187;
	mov.b32 	%r1195, 4;
	// begin inline asm
	{
    .reg .pred p;
    and.b32 %r1193, %r1209, %r1195;    setp.ne.u32 p, %r1193, 0;
    vote.ballot.sync.b32 %r1193, p, 0xffffffff;
    @!p not.b32 %r1193, %r1193;
}

	// end inline asm
	and.b32  	%r1215, %r1193, %r1214;
	mov.b32 	%r1198, 8;
	// begin inline asm
	{
    .reg .pred p;
    and.b32 %r1196, %r1209, %r1198;    setp.ne.u32 p, %r1196, 0;
    vote.ballot.sync.b32 %r1196, p, 0xffffffff;
    @!p not.b32 %r1196, %r1196;
}

	// end inline asm
	and.b32  	%r1216, %r1196, %r1215;
	mov.b32 	%r1201, 16;
	// begin inline asm
	{
    .reg .pred p;
    and.b32 %r1199, %r1209, %r1201;    setp.ne.u32 p, %r1199, 0;
    vote.ballot.sync.b32 %r1199, p, 0xffffffff;
    @!p not.b32 %r1199, %r1199;
}

	// end inline asm
	and.b32  	%r1217, %r1199, %r1216;
	mov.b32 	%r1204, 32;
	// begin inline asm
	{
    .reg .pred p;
    and.b32 %r1202, %r1209, %r1204;    setp.ne.u32 p, %r1202, 0;
    vote.ballot.sync.b32 %r1202, p, 0xffffffff;
    @!p not.b32 %r1202, %r1202;
}

	// end inline asm
	and.b32  	%r1218, %r1202, %r1217;
	mov.b32 	%r1207, 64;
	// begin inline asm
	{
    .reg .pred p;
    and.b32 %r1205, %r1209, %r1207;    setp.ne.u32 p, %r1205, 0;
    vote.ballot.sync.b32 %r1205, p, 0xffffffff;
    @!p not.b32 %r1205, %r1205;
}

	// end inline asm
	and.b32  	%r1219, %r1205, %r1218;
	mov.b32 	%r1210, 128;
	// begin inline asm
	{
    .reg .pred p;
    and.b32 %r1208, %r1209, %r1210;    setp.ne.u32 p, %r1208, 0;
    vote.ballot.sync.b32 %r1208, p, 0xffffffff;
    @!p not.b32 %r1208, %r1208;
}

	// end inline asm
	and.b32  	%r1220, %r1208, %r1219;
	clz.b32 	%r1221, %r1220;
	sub.s32 	%r271, 31, %r1221;
	and.b32  	%r1222, %r878, %r1220;
	popc.b32 	%r272, %r1222;
	setp.ne.s32 	%p121, %r443, %r271;
	mov.b32 	%r2237, 0;
	@%p121 bra 	$L__BB33_197;
	shl.b32 	%r1223, %r1209, 2;
	add.s32 	%r1224, %r219, %r1223;
	atom.shared.add.u32 	%r2237, [%r1224], %r272;
$L__BB33_197:
	ld.param.u32 	%r2104, [_ZN3cub18CUB_300001_SM_10006detail10radix_sort29DeviceRadixSortOnesweepKernelINS1_5radix10policy_hubIiiyE10Policy1000ELNS0_9SortOrderE0EiiyiiNS1_21identity_decomposer_tEEEvPT5_SB_PT3_PKSC_PT1_PKSG_PT2_PKSK_T4_iiT6__param_9];
	shfl.sync.idx.b32	%r1250|%p122, %r2237, %r271, 31, -1;
	add.s32 	%r275, %r272, %r1250;
	shr.u32 	%r1251, %r2219, %r2104;
	and.b32  	%r1247, %r1251, %r221;
	mov.b32 	%r1227, 1;
	// begin inline asm
	{
    .reg .pred p;
    and.b32 %r1225, %r1247, %r1227;    setp.ne.u32 p, %r1225, 0;
    vote.ballot.sync.b32 %r1225, p, 0xffffffff;
    @!p not.b32 %r1225, %r1225;
}

	// end inline asm
	mov.b32 	%r1230, 2;
	// begin inline asm
	{
    .reg .pred p;
    and.b32 %r1228, %r1247, %r1230;    setp.ne.u32 p, %r1228, 0;
    vote.ballot.sync.b32 %r1228, p, 0xffffffff;
    @!p not.b32 %r1228, %r1228;
}

	// end inline asm
	and.b32  	%r1252, %r1228, %r1225;
	mov.b32 	%r1233, 4;
	// begin inline asm
	{
    .reg .pred p;
    and.b32 %r1231, %r1247, %r1233;    setp.ne.u32 p, %r1231, 0;
    vote.ballot.sync.b32 %r1231, p, 0xffffffff;
    @!p not.b32 %r1231, %r1231;
}

	// end inline asm
	and.b32  	%r1253, %r1231, %r1252;
	mov.b32 	%r1236, 8;
	// begin inline asm
	{
    .reg .pred p;
    and.b32 %r1234, %r1247, %r1236;    setp.ne.u32 p, %r1234, 0;
    vote.ballot.sync.b32 %r1234, p, 0xffffffff;
    @!p not.b32 %r1234, %r1234;
}

	// end inline asm
	and.b32  	%r1254, %r1234, %r1253;
	mov.b32 	%r1239, 16;
	// begin inline asm
	{
    .reg .pred p;
    and.b32 %r1237, %r1247, %r1239;    setp.ne.u32 p, %r1237, 0;
    vote.ballot.sync.b32 %r1237, p, 0xffffffff;
    @!p not.b32 %r1237, %r1237;
}

	// end inline asm
	and.b32  	%r1255, %r1237, %r1254;
	mov.b32 	%r1242, 32;
	// begin inline asm
	{
    .reg .pred p;
    and.b32 %r1240, %r1247, %r1242;    setp.ne.u32 p, %r1240, 0;
    vote.ballot.sync.b32 %r1240, p, 0xffffffff;
    @!p not.b32 %r1240, %r1240;
}

	// end inline asm
	and.b32  	%r1256, %r1240, %r1255;
	mov.b32 	%r1245, 64;
	// begin inline asm
	{
    .reg .pred p;
    and.b32 %r1243, %r1247, %r1245;    setp.ne.u32 p, %r1243, 0;
    vote.ballot.sync.b32 %r1243, p, 0xffffffff;
    @!p not.b32 %r1243, %r1243;
}

	// end inline asm
	and.b32  	%r1257, %r1243, %r1256;
	mov.b32 	%r1248, 128;
	// begin inline asm
	{
    .reg .pred p;
    and.b32 %r1246, %r1247, %r1248;    setp.ne.u32 p, %r1246, 0;
    vote.ballot.sync.b32 %r1246, p, 0xffffffff;
    @!p not.b32 %r1246, %r1246;
}

	// end inline asm
	and.b32  	%r1258, %r1246, %r1257;
	clz.b32 	%r1259, %r1258;
	sub.s32 	%r277, 31, %r1259;
	and.b32  	%r1260, %r878, %r1258;
	popc.b32 	%r278, %r1260;
	setp.ne.s32 	%p123, %r443, %r277;
	mov.b32 	%r2238, 0;
	@%p123 bra 	$L__BB33_199;
	shl.b32 	%r1265, %r1247, 2;
	add.s32 	%r1266, %r219, %r1265;
	atom.shared.add.u32 	%r2238, [%r1266], %r278;
$L__BB33_199:
	ld.param.u32 	%r2105, [_ZN3cub18CUB_300001_SM_10006detail10radix_sort29DeviceRadixSortOnesweepKernelINS1_5radix10policy_hubIiiyE10Policy1000ELNS0_9SortOrderE0EiiyiiNS1_21identity_decomposer_tEEEvPT5_SB_PT3_PKSC_PT1_PKSG_PT2_PKSK_T4_iiT6__param_9];
	shfl.sync.idx.b32	%r1292|%p124, %r2238, %r277, 31, -1;
	add.s32 	%r281, %r278, %r1292;
	shr.u32 	%r1293, %r2218, %r2105;
	and.b32  	%r1289, %r1293, %r221;
	mov.b32 	%r1269, 1;
	// begin inline asm
	{
    .reg .pred p;
    and.b32 %r1267, %r1289, %r1269;    setp.ne.u32 p, %r1267, 0;
    vote.ballot.sync.b32 %r1267, p, 0xffffffff;
    @!p not.b32 %r1267, %r1267;
}

	// end inline asm
	mov.b32 	%r1272, 2;
	// begin inline asm
	{
    .reg .pred p;
    and.b32 %r1270, %r1289, %r1272;    setp.ne.u32 p, %r1270, 0;
    vote.ballot.sync.b32 %r1270, p, 0xffffffff;
    @!p not.b32 %r1270, %r1270;
}

	// end inline asm
	and.b32  	%r1294, %r1270, %r1267;
	mov.b32 	%r1275, 4;
	// begin inline asm
	{
    .reg .pred p;
    and.b32 %r1273, %r1289, %r1275;    setp.ne.u32 p, %r1273, 0;
    vote.ballot.sync.b32 %r1273, p, 0xffffffff;
    @!p not.b32 %r1273, %r1273;
}

	// end inline asm
	and.b32  	%r1295, %r1273, %r1294;
	mov.b32 	%r1278, 8;
	// begin inline asm
	{
    .reg .pred p;
    and.b32 %r1276, %r1289, %r1278;    setp.ne.u32 p, %r1276, 0;
    vote.ballot.sync.b32 %r1276, p, 0xffffffff;
    @!p not.b32 %r1276, %r1276;
}

	// end inline asm
	and.b32  	%r1296, %r1276, %r1295;
	mov.b32 	%r1281, 16;
	// begin inline asm
	{
    .reg .pred p;
    and.b32 %r1279, %r1289, %r1281;    setp.ne.u32 p, %r1279, 0;
    vote.ballot.sync.b32 %r1279, p, 0xffffffff;
    @!p not.b32 %r1279, %r1279;
}

	// end inline asm
	and.b32  	%r1297, %r1279, %r1296;
	mov.b32 	%r1284, 32;
	// begin inline asm
	{
    .reg .pred p;
    and.b32 %r1282, %r1289, %r1284;    setp.ne.u32 p, %r1282, 0;
    vote.ballot.sync.b32 %r1282, p, 0xffffffff;
    @!p not.b32 %r1282, %r1282;
}

	// end inline asm
	and.b32  	%r1298, %r1282, %r1297;
	mov.b32 	%r1287, 64;
	// begin inline asm
	{
    .reg .pred p;
    and.b32 %r1285, %r1289, %r1287;    setp.ne.u32 p, %r1285, 0;
    vote.ballot.sync.b32 %r1285, p, 0xffffffff;
    @!p not.b32 %r1285, %r1285;
}

	// end inline asm
	and.b32  	%r1299, %r1285, %r1298;
	mov.b32 	%r1290, 128;
	// begin inline asm
	{
    .reg .pred p;
    and.b32 %r1288, %r1289, %r1290;    setp.ne.u32 p, %r1288, 0;
    vote.ballot.sync.b32 %r1288, p, 0xffffffff;
    @!p not.b32 %r1288, %r1288;
}

	// end inline asm
	and.b32  	%r1300, %r1288, %r1299;
	clz.b32 	%r1301, %r1300;
	sub.s32 	%r283, 31, %r1301;
	and.b32  	%r1302, %r878, %r1300;
	popc.b32 	%r284, %r1302;
	setp.ne.s32 	%p125, %r443, %r283;
	mov.b32 	%r2239, 0;
	@%p125 bra 	$L__BB33_201;
	shl.b32 	%r1307, %r1289, 2;
	add.s32 	%r1308, %r219, %r1307;
	atom.shared.add.u32 	%r2239, [%r1308], %r284;
$L__BB33_201:
	ld.param.u32 	%r2106, [_ZN3cub18CUB_300001_SM_10006detail10radix_sort29DeviceRadixSortOnesweepKernelINS1_5radix10policy_hubIiiyE10Policy1000ELNS0_9SortOrderE0EiiyiiNS1_21identity_decomposer_tEEEvPT5_SB_PT3_PKSC_PT1_PKSG_PT2_PKSK_T4_iiT6__param_9];
	shfl.sync.idx.b32	%r1334|%p126, %r2239, %r283, 31, -1;
	add.s32 	%r287, %r284, %r1334;
	shr.u32 	%r1335, %r2217, %r2106;
	and.b32  	%r1331, %r1335, %r221;
	mov.b32 	%r1311, 1;
	// begin inline asm
	{
    .reg .pred p;
    and.b32 %r1309, %r1331, %r1311;    setp.ne.u32 p, %r1309, 0;
    vote.ballot.sync.b32 %r1309, p, 0xffffffff;
    @!p not.b32 %r1309, %r1309;
}

	// end inline asm
	mov.b32 	%r1314, 2;
	// begin inline asm
	{
    .reg .pred p;
    and.b32 %r1312, %r1331, %r1314;    setp.ne.u32 p, %r1312, 0;
    vote.ballot.sync.b32 %r1312, p, 0xffffffff;
    @!p not.b32 %r1312, %r1312;
}

	// end inline asm
	and.b32  	%r1336, %r1312, %r1309;
	mov.b32 	%r1317, 4;
	// begin inline asm
	{
    .reg .pred p;
    and.b32 %r1315, %r1331, %r1317;    setp.ne.u32 p, %r1315, 0;
    vote.ballot.sync.b32 %r1315, p, 0xffffffff;
    @!p not.b32 %r1315, %r1315;
}

	// end inline asm
	and.b32  	%r1337, %r1315, %r1336;
	mov.b32 	%r1320, 8;
	// begin inline asm
	{
    .reg .pred p;
    and.b32 %r1318, %r1331, %r1320;    setp.ne.u32 p, %r1318, 0;
    vote.ballot.sync.b32 %r1318, p, 0xffffffff;
    @!p not.b32 %r1318, %r1318;
}

	// end inline asm
	and.b32  	%r1338, %r1318, %r1337;
	mov.b32 	%r1323, 16;
	// begin inline asm
	{
    .reg .pred p;
    and.b32 %r1321, %r1331, %r1323;    setp.ne.u32 p, %r1321, 0;
    vote.ballot.sync.b32 %r1321, p, 0xffffffff;
    @!p not.b32 %r1321, %r1321;
}

	// end inline asm
	and.b32  	%r1339, %r1321, %r1338;
	mov.b32 	%r1326, 32;
	// begin inline asm
	{
    .reg .pred p;
    and.b32 %r1324, %r1331, %r1326;    setp.ne.u32 p, %r1324, 0;
    vote.ballot.sync.b32 %r1324, p, 0xffffffff;
    @!p not.b32 %r1324, %r1324;
}

	// end inline asm
	and.b32  	%r1340, %r1324, %r1339;
	mov.b32 	%r1329, 64;
	// begin inline asm
	{
    .reg .pred p;
    and.b32 %r1327, %r1331, %r1329;    setp.ne.u32 p, %r1327, 0;
    vote.ballot.sync.b32 %r1327, p, 0xffffffff;
    @!p not.b32 %r1327, %r1327;
}

	// end inline asm
	and.b32  	%r1341, %r1327, %r1340;
	mov.b32 	%r1332, 128;
	// begin inline asm
	{
    .reg .pred p;
    and.b32 %r1330, %r1331, %r1332;    setp.ne.u32 p, %r1330, 0;
    vote.ballot.sync.b32 %r1330, p, 0xffffffff;
    @!p not.b32 %r1330, %r1330;
}

	// end inline asm
	and.b32  	%r1342, %r1330, %r1341;
	clz.b32 	%r1343, %r1342;
	sub.s32 	%r289, 31, %r1343;
	and.b32  	%r1344, %r878, %r1342;
	popc.b32 	%r290, %r1344;
	setp.ne.s32 	%p127, %r443, %r289;
	mov.b32 	%r2240, 0;
	@%p127 bra 	$L__BB33_203;
	shl.b32 	%r1349, %r1331, 2;
	add.s32 	%r1350, %r219, %r1349;
	atom.shared.add.u32 	%r2240, [%r1350], %r290;
$L__BB33_203:
	ld.param.u32 	%r2107, [_ZN3cub18CUB_300001_SM_10006detail10radix_sort29DeviceRadixSortOnesweepKernelINS1_5radix10policy_hubIiiyE10Policy1000ELNS0_9SortOrderE0EiiyiiNS1_21identity_decomposer_tEEEvPT5_SB_PT3_PKSC_PT1_PKSG_PT2_PKSK_T4_iiT6__param_9];
	shfl.sync.idx.b32	%r1376|%p128, %r2240, %r289, 31, -1;
	add.s32 	%r293, %r290, %r1376;
	shr.u32 	%r1377, %r2216, %r2107;
	and.b32  	%r1373, %r1377, %r221;
	mov.b32 	%r1353, 1;
	// begin inline asm
	{
    .reg .pred p;
    and.b32 %r1351, %r1373, %r1353;    setp.ne.u32 p, %r1351, 0;
    vote.ballot.sync.b32 %r1351, p, 0xffffffff;
    @!p not.b32 %r1351, %r1351;
}

	// end inline asm
	mov.b32 	%r1356, 2;
	// begin inline asm
	{
    .reg .pred p;
    and.b32 %r1354, %r1373, %r1356;    setp.ne.u32 p, %r1354, 0;
    vote.ballot.sync.b32 %r1354, p, 0xffffffff;
    @!p not.b32 %r1354, %r1354;
}

	// end inline asm
	and.b32  	%r1378, %r1354, %r1351;
	mov.b32 	%r1359, 4;
	// begin inline asm
	{
    .reg .pred p;
    and.b32 %r1357, %r1373, %r1359;    setp.ne.u32 p, %r1357, 0;
    vote.ballot.sync.b32 %r1357, p, 0xffffffff;
    @!p not.b32 %r1357, %r1357;
}

	// end inline asm
	and.b32  	%r1379, %r1357, %r1378;
	mov.b32 	%r1362, 8;
	// begin inline asm
	{
    .reg .pred p;
    and.b32 %r1360, %r1373, %r1362;    setp.ne.u32 p, %r1360, 0;
    vote.ballot.sync.b32 %r1360, p, 0xffffffff;
    @!p not.b32 %r1360, %r1360;
}

	// end inline asm
	and.b32  	%r1380, %r1360, %r1379;
	mov.b32 	%r1365, 16;
	// begin inline asm
	{
    .reg .pred p;
    and.b32 %r1363, %r1373, %r1365;    setp.ne.u32 p, %r1363, 0;
    vote.ballot.sync.b32 %r1363, p, 0xffffffff;
    @!p not.b32 %r1363, %r1363;
}

	// end inline asm
	and.b32  	%r1381, %r1363, %r1380;
	mov.b32 	%r1368, 32;
	// begin inline asm
	{
    .reg .pred p;
    and.b32 %r1366, %r1373, %r1368;    setp.ne.u32 p, %r1366, 0;
    vote.ballot.sync.b32 %r1366, p, 0xffffffff;
    @!p not.b32 %r1366, %r1366;
}

	// end inline asm
	and.b32  	%r1382, %r1366, %r1381;
	mov.b32 	%r1371, 64;
	// begin inline asm
	{
    .reg .pred p;
    and.b32 %r1369, %r1373, %r1371;    setp.ne.u32 p, %r1369, 0;
    vote.ballot.sync.b32 %r1369, p, 0xffffffff;
    @!p not.b32 %r1369, %r1369;
}

	// end inline asm
	and.b32  	%r1383, %r1369, %r1382;
	mov.b32 	%r1374, 128;
	// begin inline asm
	{
    .reg .pred p;
    and.b32 %r1372, %r1373, %r1374;    setp.ne.u32 p, %r1372, 0;
    vote.ballot.sync.b32 %r1372, p, 0xffffffff;
    @!p not.b32 %r1372, %r1372;
}

	// end inline asm
	and.b32  	%r1384, %r1372, %r1383;
	clz.b32 	%r1385, %r1384;
	sub.s32 	%r295, 31, %r1385;
	and.b32  	%r1386, %r878, %r1384;
	popc.b32 	%r296, %r1386;
	setp.ne.s32 	%p129, %r443, %r295;
	mov.b32 	%r2241, 0;
	@%p129 bra 	$L__BB33_205;
	shl.b32 	%r1391, %r1373, 2;
	add.s32 	%r1392, %r219, %r1391;
	atom.shared.add.u32 	%r2241, [%r1392], %r296;
$L__BB33_205:
	ld.param.u32 	%r2108, [_ZN3cub18CUB_300001_SM_10006detail10radix_sort29DeviceRadixSortOnesweepKernelINS1_5radix10policy_hubIiiyE10Policy1000ELNS0_9SortOrderE0EiiyiiNS1_21identity_decomposer_tEEEvPT5_SB_PT3_PKSC_PT1_PKSG_PT2_PKSK_T4_iiT6__param_9];
	shfl.sync.idx.b32	%r1418|%p130, %r2241, %r295, 31, -1;
	add.s32 	%r299, %r296, %r1418;
	shr.u32 	%r1419, %r2215, %r2108;
	and.b32  	%r1415, %r1419, %r221;
	mov.b32 	%r1395, 1;
	// begin inline asm
	{
    .reg .pred p;
    and.b32 %r1393, %r1415, %r1395;    setp.ne.u32 p, %r1393, 0;
    vote.ballot.sync.b32 %r1393, p, 0xffffffff;
    @!p not.b32 %r1393, %r1393;
}

	// end inline asm
	mov.b32 	%r1398, 2;
	// begin inline asm
	{
    .reg .pred p;
    and.b32 %r1396, %r1415, %r1398;    setp.ne.u32 p, %r1396, 0;
    vote.ballot.sync.b32 %r1396, p, 0xffffffff;
    @!p not.b32 %r1396, %r1396;
}

	// end inline asm
	and.b32  	%r1420, %r1396, %r1393;
	mov.b32 	%r1401, 4;
	// begin inline asm
	{
    .reg .pred p;
    and.b32 %r1399, %r1415, %r1401;    setp.ne.u32 p, %r1399, 0;
    vote.ballot.sync.b32 %r1399, p, 0xffffffff;
    @!p not.b32 %r1399, %r1399;
}

	// end inline asm
	and.b32  	%r1421, %r1399, %r1420;
	mov.b32 	%r1404, 8;
	// begin inline asm
	{
    .reg .pred p;
    and.b32 %r1402, %r1415, %r1404;    setp.ne.u32 p, %r1402, 0;
    vote.ballot.sync.b32 %r1402, p, 0xffffffff;
    @!p not.b32 %r1402, %r1402;
}

	// end inline asm
	and.b32  	%r1422, %r1402, %r1421;
	mov.b32 	%r1407, 16;
	// begin inline asm
	{
    .reg .pred p;
    and.b32 %r1405, %r1415, %r1407;    setp.ne.u32 p, %r1405, 0;
    vote.ballot.sync.b32 %r1405, p, 0xffffffff;
    @!p not.b32 %r1405, %r1405;
}

	// end inline asm
	and.b32  	%r1423, %r1405, %r1422;
	mov.b32 	%r1410, 32;
	// begin inline asm
	{
    .reg .pred p;
    and.b32 %r1408, %r1415, %r1410;    setp.ne.u32 p, %r1408, 0;
    vote.ballot.sync.b32 %r1408, p, 0xffffffff;
    @!p not.b32 %r1408, %r1408;
}

	// end inline asm
	and.b32  	%r1424, %r1408, %r1423;
	mov.b32 	%r1413, 64;
	// begin inline asm
	{
    .reg .pred p;
    and.b32 %r1411, %r1415, %r1413;    setp.ne.u32 p, %r1411, 0;
    vote.ballot.sync.b32 %r1411, p, 0xffffffff;
    @!p not.b32 %r1411, %r1411;
}

	// end inline asm
	and.b32  	%r1425, %r1411, %r1424;
	mov.b32 	%r1416, 128;
	// begin inline asm
	{
    .reg .pred p;
    and.b32 %r1414, %r1415, %r1416;    setp.ne.u32 p, %r1414, 0;
    vote.ballot.sync.b32 %r1414, p, 0xffffffff;
    @!p not.b32 %r1414, %r1414;
}

	// end inline asm
	and.b32  	%r1426, %r1414, %r1425;
	clz.b32 	%r1427, %r1426;
	sub.s32 	%r301, 31, %r1427;
	and.b32  	%r1428, %r878, %r1426;
	popc.b32 	%r302, %r1428;
	setp.ne.s32 	%p131, %r443, %r301;
	mov.b32 	%r2242, 0;
	@%p131 bra 	$L__BB33_207;
	shl.b32 	%r1433, %r1415, 2;
	add.s32 	%r1434, %r219, %r1433;
	atom.shared.add.u32 	%r2242, [%r1434], %r302;
$L__BB33_207:
	ld.param.u32 	%r2109, [_ZN3cub18CUB_300001_SM_10006detail10radix_sort29DeviceRadixSortOnesweepKernelINS1_5radix10policy_hubIiiyE10Policy1000ELNS0_9SortOrderE0EiiyiiNS1_21identity_decomposer_tEEEvPT5_SB_PT3_PKSC_PT1_PKSG_PT2_PKSK_T4_iiT6__param_9];
	shfl.sync.idx.b32	%r1460|%p132, %r2242, %r301, 31, -1;
	add.s32 	%r305, %r302, %r1460;
	shr.u32 	%r1461, %r2214, %r2109;
	and.b32  	%r1457, %r1461, %r221;
	mov.b32 	%r1437, 1;
	// begin inline asm
	{
    .reg .pred p;
    and.b32 %r1435, %r1457, %r1437;    setp.ne.u32 p, %r1435, 0;
    vote.ballot.sync.b32 %r1435, p, 0xffffffff;
    @!p not.b32 %r1435, %r1435;
}

	// end inline asm
	mov.b32 	%r1440, 2;
	// begin inline asm
	{
    .reg .pred p;
    and.b32 %r1438, %r1457, %r1440;    setp.ne.u32 p, %r1438, 0;
    vote.ballot.sync.b32 %r1438, p, 0xffffffff;
    @!p not.b32 %r1438, %r1438;
}

	// end inline asm
	and.b32  	%r1462, %r1438, %r1435;
	mov.b32 	%r1443, 4;
	// begin inline asm
	{
    .reg .pred p;
    and.b32 %r1441, %r1457, %r1443;    setp.ne.u32 p, %r1441, 0;
    vote.ballot.sync.b32 %r1441, p, 0xffffffff;
    @!p not.b32 %r1441, %r1441;
}

	// end inline asm
	and.b32  	%r1463, %r1441, %r1462;
	mov.b32 	%r1446, 8;
	// begin inline asm
	{
    .reg .pred p;
    and.b32 %r1444, %r1457, %r1446;    setp.ne.u32 p, %r1444, 0;
    vote.ballot.sync.b32 %r1444, p, 0xffffffff;
    @!p not.b32 %r1444, %r1444;
}

	// end inline asm
	and.b32  	%r1464, %r1444, %r1463;
	mov.b32 	%r1449, 16;
	// begin inline asm
	{
    .reg .pred p;
    and.b32 %r1447, %r1457, %r1449;    setp.ne.u32 p, %r1447, 0;
    vote.ballot.sync.b32 %r1447, p, 0xffffffff;
    @!p not.b32 %r1447, %r1447;
}

	// end inline asm
	and.b32  	%r1465, %r1447, %r1464;
	mov.b32 	%r1452, 32;
	// begin inline asm
	{
    .reg .pred p;
    and.b32 %r1450, %r1457, %r1452;    setp.ne.u32 p, %r1450, 0;
    vote.ballot.sync.b32 %r1450, p, 0xffffffff;
    @!p not.b32 %r1450, %r1450;
}

	// end inline asm
	and.b32  	%r1466, %r1450, %r1465;
	mov.b32 	%r1455, 64;
	// begin inline asm
	{
    .reg .pred p;
    and.b32 %r1453, %r1457, %r1455;    setp.ne.u32 p, %r1453, 0;
    vote.ballot.sync.b32 %r1453, p, 0xffffffff;
    @!p not.b32 %r1453, %r1453;
}

	// end inline asm
	and.b32  	%r1467, %r1453, %r1466;
	mov.b32 	%r1458, 128;
	// begin inline asm
	{
    .reg .pred p;
    and.b32 %r1456, %r1457, %r1458;    setp.ne.u32 p, %r1456, 0;
    vote.ballot.sync.b32 %r1456, p, 0xffffffff;
    @!p not.b32 %r1456, %r1456;
}

	// end inline asm
	and.b32  	%r1468, %r1456, %r1467;
	clz.b32 	%r1469, %r1468;
	sub.s32 	%r307, 31, %r1469;
	and.b32  	%r1470, %r878, %r1468;
	popc.b32 	%r308, %r1470;
	setp.ne.s32 	%p133, %r443, %r307;
	mov.b32 	%r2243, 0;
	@%p133 bra 	$L__BB33_209;
	shl.b32 	%r1475, %r1457, 2;
	add.s32 	%r1476, %r219, %r1475;
	atom.shared.add.u32 	%r2243, [%r1476], %r308;
$L__BB33_209:
	ld.param.u32 	%r2110, [_ZN3cub18CUB_300001_SM_10006detail10radix_sort29DeviceRadixSortOnesweepKernelINS1_5radix10policy_hubIiiyE10Policy1000ELNS0_9SortOrderE0EiiyiiNS1_21identity_decomposer_tEEEvPT5_SB_PT3_PKSC_PT1_PKSG_PT2_PKSK_T4_iiT6__param_9];
	shfl.sync.idx.b32	%r1502|%p134, %r2243, %r307, 31, -1;
	add.s32 	%r311, %r308, %r1502;
	shr.u32 	%r1503, %r2213, %r2110;
	and.b32  	%r1499, %r1503, %r221;
	mov.b32 	%r1479, 1;
	// begin inline asm
	{
    .reg .pred p;
    and.b32 %r1477, %r1499, %r1479;    setp.ne.u32 p, %r1477, 0;
    vote.ballot.sync.b32 %r1477, p, 0xffffffff;
    @!p not.b32 %r1477, %r1477;
}

	// end inline asm
	mov.b32 	%r1482, 2;
	// begin inline asm
	{
    .reg .pred p;
    and.b32 %r1480, %r1499, %r1482;    setp.ne.u32 p, %r1480, 0;
    vote.ballot.sync.b32 %r1480, p, 0xffffffff;
    @!p not.b32 %r1480, %r1480;
}

	// end inline asm
	and.b32  	%r1504, %r1480, %r1477;
	mov.b32 	%r1485, 4;
	// begin inline asm
	{
    .reg .pred p;
    and.b32 %r1483, %r1499, %r1485;    setp.ne.u32 p, %r1483, 0;
    vote.ballot.sync.b32 %r1483, p, 0xffffffff;
    @!p not.b32 %r1483, %r1483;
}

	// end inline asm
	and.b32  	%r1505, %r1483, %r1504;
	mov.b32 	%r1488, 8;
	// begin inline asm
	{
    .reg .pred p;
    and.b32 %r1486, %r1499, %r1488;    setp.ne.u32 p, %r1486, 0;
    vote.ballot.sync.b32 %r1486, p, 0xffffffff;
    @!p not.b32 %r1486, %r1486;
}

	// end inline asm
	and.b32  	%r1506, %r1486, %r1505;
	mov.b32 	%r1491, 16;
	// begin inline asm
	{
    .reg .pred p;
    and.b32 %r1489, %r1499, %r1491;    setp.ne.u32 p, %r1489, 0;
    vote.ballot.sync.b32 %r1489, p, 0xffffffff;
    @!p not.b32 %r1489, %r1489;
}

	// end inline asm
	and.b32  	%r1507, %r1489, %r1506;
	mov.b32 	%r1494, 32;
	// begin inline asm
	{
    .reg .pred p;
    and.b32 %r1492, %r1499, %r1494;    setp.ne.u32 p, %r1492, 0;
    vote.ballot.sync.b32 %r1492, p, 0xffffffff;
    @!p not.b32 %r1492, %r1492;
}

	// end inline asm
	and.b32  	%r1508, %r1492, %r1507;
	mov.b32 	%r1497, 64;
	// begin inline asm
	{
    .reg .pred p;
    and.b32 %r1495, %r1499, %r1497;    setp.ne.u32 p, %r1495, 0;
    vote.ballot.sync.b32 %r1495, p, 0xffffffff;
    @!p not.b32 %r1495, %r1495;
}

	// end inline asm
	and.b32  	%r1509, %r1495, %r1508;
	mov.b32 	%r1500, 128;
	// begin inline asm
	{
    .reg .pred p;
    and.b32 %r1498, %r1499, %r1500;    setp.ne.u32 p, %r1498, 0;
    vote.ballot.sync.b32 %r1498, p, 0xffffffff;
    @!p not.b32 %r1498, %r1498;
}

	// end inline asm
	and.b32  	%r1510, %r1498, %r1509;
	clz.b32 	%r1511, %r1510;
	sub.s32 	%r313, 31, %r1511;
	and.b32  	%r1512, %r878, %r1510;
	popc.b32 	%r314, %r1512;
	setp.ne.s32 	%p135, %r443, %r313;
	mov.b32 	%r2244, 0;
	@%p135 bra 	$L__BB33_211;
	shl.b32 	%r1517, %r1499, 2;
	add.s32 	%r1518, %r219, %r1517;
	atom.shared.add.u32 	%r2244, [%r1518], %r314;
$L__BB33_211:
	ld.param.u32 	%r2111, [_ZN3cub18CUB_300001_SM_10006detail10radix_sort29DeviceRadixSortOnesweepKernelINS1_5radix10policy_hubIiiyE10Policy1000ELNS0_9SortOrderE0EiiyiiNS1_21identity_decomposer_tEEEvPT5_SB_PT3_PKSC_PT1_PKSG_PT2_PKSK_T4_iiT6__param_9];
	shfl.sync.idx.b32	%r1544|%p136, %r2244, %r313, 31, -1;
	add.s32 	%r317, %r314, %r1544;
	shr.u32 	%r1545, %r2212, %r2111;
	and.b32  	%r1541, %r1545, %r221;
	mov.b32 	%r1521, 1;
	// begin inline asm
	{
    .reg .pred p;
    and.b32 %r1519, %r1541, %r1521;    setp.ne.u32 p, %r1519, 0;
    vote.ballot.sync.b32 %r1519, p, 0xffffffff;
    @!p not.b32 %r1519, %r1519;
}

	// end inline asm
	mov.b32 	%r1524, 2;
	// begin inline asm
	{
    .reg .pred p;
    and.b32 %r1522, %r1541, %r1524;    setp.ne.u32 p, %r1522, 0;
    vote.ballot.sync.b32 %r1522, p, 0xffffffff;
    @!p not.b32 %r1522, %r1522;
}

	// end inline asm
	and.b32  	%r1546, %r1522, %r1519;
	mov.b32 	%r1527, 4;
	// begin inline asm
	{
    .reg .pred p;
    and.b32 %r1525, %r1541, %r1527;    setp.ne.u32 p, %r1525, 0;
    vote.ballot.sync.b32 %r1525, p, 0xffffffff;
    @!p not.b32 %r1525, %r1525;
}

	// end inline asm
	and.b32  	%r1547, %r1525, %r1546;
	mov.b32 	%r1530, 8;
	// begin inline asm
	{
    .reg .pred p;
    and.b32 %r1528, %r1541, %r1530;    setp.ne.u32 p, %r1528, 0;
    vote.ballot.sync.b32 %r1528, p, 0xffffffff;
    @!p not.b32 %r1528, %r1528;
}

	// end inline asm
	and.b32  	%r1548, %r1528, %r1547;
	mov.b32 	%r1533, 16;
	// begin inline asm
	{
    .reg .pred p;
    and.b32 %r1531, %r1541, %r1533;    setp.ne.u32 p, %r1531, 0;
    vote.ballot.sync.b32 %r1531, p, 0xffffffff;
    @!p not.b32 %r1531, %r1531;
}

	// end inline asm
	and.b32  	%r1549, %r1531, %r1548;
	mov.b32 	%r1536, 32;
	// begin inline asm
	{
    .reg .pred p;
    and.b32 %r1534, %r1541, %r1536;    setp.ne.u32 p, %r1534, 0;
    vote.ballot.sync.b32 %r1534, p, 0xffffffff;
    @!p not.b32 %r1534, %r1534;
}

	// end inline asm
	and.b32  	%r1550, %r1534, %r1549;
	mov.b32 	%r1539, 64;
	// begin inline asm
	{
    .reg .pred p;
    and.b32 %r1537, %r1541, %r1539;    setp.ne.u32 p, %r1537, 0;
    vote.ballot.sync.b32 %r1537, p, 0xffffffff;
    @!p not.b32 %r1537, %r1537;
}

	// end inline asm
	and.b32  	%r1551, %r1537, %r1550;
	mov.b32 	%r1542, 128;
	// begin inline asm
	{
    .reg .pred p;
    and.b32 %r1540, %r1541, %r1542;    setp.ne.u32 p, %r1540, 0;
    vote.ballot.sync.b32 %r1540, p, 0xffffffff;
    @!p not.b32 %r1540, %r1540;
}

	// end inline asm
	and.b32  	%r1552, %r1540, %r1551;
	clz.b32 	%r1553, %r1552;
	sub.s32 	%r319, 31, %r1553;
	and.b32  	%r1554, %r878, %r1552;
	popc.b32 	%r320, %r1554;
	setp.ne.s32 	%p137, %r443, %r319;
	mov.b32 	%r2245, 0;
	@%p137 bra 	$L__BB33_213;
	shl.b32 	%r1559, %r1541, 2;
	add.s32 	%r1560, %r219, %r1559;
	atom.shared.add.u32 	%r2245, [%r1560], %r320;
$L__BB33_213:
	setp.gt.u32 	%p138, %r1, 255;
	shfl.sync.idx.b32	%r1561|%p139, %r2245, %r319, 31, -1;
	add.s32 	%r1562, %r320, %r1561;
	bar.sync 	0;
	shl.b32 	%r1563, %r227, 2;
	add.s32 	%r323, %r783, %r1563;
	st.shared.u32 	[%r323+-4], %r2228;
	shl.b32 	%r1565, %r233, 2;
	add.s32 	%r324, %r783, %r1565;
	st.shared.u32 	[%r324+-4], %r2227;
	shl.b32 	%r1566, %r239, 2;
	add.s32 	%r325, %r783, %r1566;
	st.shared.u32 	[%r325+-4], %r2226;
	shl.b32 	%r1567, %r245, 2;
	add.s32 	%r326, %r783, %r1567;
	st.shared.u32 	[%r326+-4], %r2225;
	shl.b32 	%r1568, %r251, 2;
	add.s32 	%r327, %r783, %r1568;
	st.shared.u32 	[%r327+-4], %r2224;
	shl.b32 	%r1569, %r257, 2;
	add.s32 	%r328, %r783, %r1569;
	st.shared.u32 	[%r328+-4], %r2223;
	shl.b32 	%r1570, %r263, 2;
	add.s32 	%r329, %r783, %r1570;
	st.shared.u32 	[%r329+-4], %r2222;
	shl.b32 	%r1571, %r269, 2;
	add.s32 	%r330, %r783, %r1571;
	st.shared.u32 	[%r330+-4], %r2221;
	shl.b32 	%r1572, %r275, 2;
	add.s32 	%r331, %r783, %r1572;
	st.shared.u32 	[%r331+-4], %r2220;
	shl.b32 	%r1573, %r281, 2;
	add.s32 	%r332, %r783, %r1573;
	st.shared.u32 	[%r332+-4], %r2219;
	shl.b32 	%r1574, %r287, 2;
	add.s32 	%r333, %r783, %r1574;
	st.shared.u32 	[%r333+-4], %r2218;
	shl.b32 	%r1575, %r293, 2;
	add.s32 	%r334, %r783, %r1575;
	st.shared.u32 	[%r334+-4], %r2217;
	shl.b32 	%r1576, %r299, 2;
	add.s32 	%r335, %r783, %r1576;
	st.shared.u32 	[%r335+-4], %r2216;
	shl.b32 	%r1577, %r305, 2;
	add.s32 	%r336, %r783, %r1577;
	st.shared.u32 	[%r336+-4], %r2215;
	shl.b32 	%r1578, %r311, 2;
	add.s32 	%r337, %r783, %r1578;
	st.shared.u32 	[%r337+-4], %r2214;
	shl.b32 	%r1579, %r317, 2;
	add.s32 	%r338, %r783, %r1579;
	st.shared.u32 	[%r338+-4], %r2213;
	shl.b32 	%r1580, %r1562, 2;
	add.s32 	%r339, %r783, %r1580;
	st.shared.u32 	[%r339+-4], %r2212;
	shl.b32 	%r1581, %r1, 3;
	add.s32 	%r1582, %r783, %r1581;
	add.s32 	%r340, %r1582, 26112;
	@%p138 bra 	$L__BB33_221;
	ld.param.u64 	%rd437, [_ZN3cub18CUB_300001_SM_10006detail10radix_sort29DeviceRadixSortOnesweepKernelINS1_5radix10policy_hubIiiyE10Policy1000ELNS0_9SortOrderE0EiiyiiNS1_21identity_decomposer_tEEEvPT5_SB_PT3_PKSC_PT1_PKSG_PT2_PKSK_T4_iiT6__param_3];
	cvta.to.global.u64 	%rd93, %rd437;
	shl.b64 	%rd94, %rd9, 3;
	add.s64 	%rd95, %rd93, %rd94;
	ld.global.u64 	%rd96, [%rd95];
	cvt.s64.s32 	%rd97, %r218;
	sub.s64 	%rd456, %rd96, %rd97;
	st.shared.u64 	[%r340], %rd456;
	setp.lt.s32 	%p140, %r3, 1;
	mov.u32 	%r2249, %r2174;
	@%p140 bra 	$L__BB33_220;
	mov.b32 	%r2247, -1;
	mov.u32 	%r2246, %r3;
	mov.u32 	%r2249, %r2174;
$L__BB33_216:
	ld.param.u64 	%rd430, [_ZN3cub18CUB_300001_SM_10006detail10radix_sort29DeviceRadixSortOnesweepKernelINS1_5radix10policy_hubIiiyE10Policy1000ELNS0_9SortOrderE0EiiyiiNS1_21identity_decomposer_tEEEvPT5_SB_PT3_PKSC_PT1_PKSG_PT2_PKSK_T4_iiT6__param_0];
	add.s32 	%r344, %r2246, -1;
	shl.b32 	%r1584, %r344, 8;
	add.s32 	%r1585, %r1584, %r1;
	cvta.to.global.u64 	%rd98, %rd430;
	mul.wide.s32 	%rd99, %r1585, 4;
	add.s64 	%rd19, %rd98, %rd99;
$L__BB33_217:
	membar.cta;
	ld.volatile.global.u32 	%r345, [%rd19];
	setp.eq.s32 	%p141, %r345, 0;
	@%p141 bra 	$L__BB33_217;
	and.b32  	%r1586, %r345, 1073741823;
	add.s32 	%r2249, %r1586, %r2249;
	setp.gt.s32 	%p142, %r345, -1;
	vote.sync.ballot.b32 	%r2247, %p142, %r2247;
	setp.gt.u32 	%p144, %r2246, 1;
	and.pred  	%p145, %p142, %p144;
	mov.u32 	%r2246, %r344;
	@%p145 bra 	$L__BB33_216;
	ld.shared.u64 	%rd456, [%r340];
$L__BB33_220:
	ld.param.u64 	%rd431, [_ZN3cub18CUB_300001_SM_10006detail10radix_sort29DeviceRadixSortOnesweepKernelINS1_5radix10policy_hubIiiyE10Policy1000ELNS0_9SortOrderE0EiiyiiNS1_21identity_decomposer_tEEEvPT5_SB_PT3_PKSC_PT1_PKSG_PT2_PKSK_T4_iiT6__param_0];
	or.b32  	%r1587, %r2249, -2147483648;
	cvta.to.global.u64 	%rd100, %rd431;
	shl.b32 	%r1588, %r3, 8;
	add.s32 	%r1589, %r1588, %r1;
	mul.wide.s32 	%rd101, %r1589, 4;
	add.s64 	%rd102, %rd100, %rd101;
	st.volatile.global.u32 	[%rd102], %r1587;
	sub.s32 	%r1590, %r2249, %r2174;
	cvt.s64.s32 	%rd103, %r1590;
	add.s64 	%rd104, %rd456, %rd103;
	st.shared.u64 	[%r340], %rd104;
$L__BB33_221:
	ld.param.u32 	%r2087, [_ZN3cub18CUB_300001_SM_10006detail10radix_sort29DeviceRadixSortOnesweepKernelINS1_5radix10policy_hubIiiyE10Policy1000ELNS0_9SortOrderE0EiiyiiNS1_21identity_decomposer_tEEEvPT5_SB_PT3_PKSC_PT1_PKSG_PT2_PKSK_T4_iiT6__param_8];
	ld.param.u64 	%rd434, [_ZN3cub18CUB_300001_SM_10006detail10radix_sort29DeviceRadixSortOnesweepKernelINS1_5radix10policy_hubIiiyE10Policy1000ELNS0_9SortOrderE0EiiyiiNS1_21identity_decomposer_tEEEvPT5_SB_PT3_PKSC_PT1_PKSG_PT2_PKSK_T4_iiT6__param_2];
	setp.gt.u32 	%p146, %r1, 255;
	mad.lo.s32 	%r349, %r3, 6528, 6528;
	setp.lt.s32 	%p147, %r349, %r2087;
	setp.eq.s64 	%p148, %rd434, 0;
	or.pred  	%p149, %p148, %p147;
	or.pred  	%p150, %p146, %p149;
	@%p150 bra 	$L__BB33_223;
	ld.param.u64 	%rd435, [_ZN3cub18CUB_300001_SM_10006detail10radix_sort29DeviceRadixSortOnesweepKernelINS1_5radix10policy_hubIiiyE10Policy1000ELNS0_9SortOrderE0EiiyiiNS1_21identity_decomposer_tEEEvPT5_SB_PT3_PKSC_PT1_PKSG_PT2_PKSK_T4_iiT6__param_2];
	ld.shared.u64 	%rd105, [%r340];
	cvt.s64.s32 	%rd106, %r2174;
	cvt.s64.s32 	%rd107, %r218;
	add.s64 	%rd108, %rd107, %rd106;
	add.s64 	%rd109, %rd108, %rd105;
	cvta.to.global.u64 	%rd110, %rd435;
	shl.b64 	%rd111, %rd9, 3;
	add.s64 	%rd112, %rd110, %rd111;
	st.global.u64 	[%rd112], %rd109;
$L__BB33_223:
	ld.param.u32 	%r2088, [_ZN3cub18CUB_300001_SM_10006detail10radix_sort29DeviceRadixSortOnesweepKernelINS1_5radix10policy_hubIiiyE10Policy1000ELNS0_9SortOrderE0EiiyiiNS1_21identity_decomposer_tEEEvPT5_SB_PT3_PKSC_PT1_PKSG_PT2_PKSK_T4_iiT6__param_8];
	ld.param.u64 	%rd438, [_ZN3cub18CUB_300001_SM_10006detail10radix_sort29DeviceRadixSortOnesweepKernelINS1_5radix10policy_hubIiiyE10Policy1000ELNS0_9SortOrderE0EiiyiiNS1_21identity_decomposer_tEEEvPT5_SB_PT3_PKSC_PT1_PKSG_PT2_PKSK_T4_iiT6__param_4];
	cvta.to.global.u64 	%rd22, %rd438;
	shl.b32 	%r1591, %r1, 2;
	add.s32 	%r350, %r783, %r1591;
	setp.gt.s32 	%p151, %r349, %r2088;
	bar.sync 	0;
	@%p151 bra 	$L__BB33_225;
	ld.param.u32 	%r2112, [_ZN3cub18CUB_300001_SM_10006detail10radix_sort29DeviceRadixSortOnesweepKernelINS1_5radix10policy_hubIiiyE10Policy1000ELNS0_9SortOrderE0EiiyiiNS1_21identity_decomposer_tEEEvPT5_SB_PT3_PKSC_PT1_PKSG_PT2_PKSK_T4_iiT6__param_9];
	ld.shared.u32 	%r1593, [%r350];
	shr.u32 	%r1594, %r1593, %r2112;
	and.b32  	%r1595, %r1594, %r221;
	shl.b32 	%r1596, %r1595, 3;
	add.s32 	%r1598, %r783, 26112;
	add.s32 	%r1599, %r1598, %r1596;
	ld.shared.u64 	%rd113, [%r1599];
	add.s64 	%rd114, %rd113, %rd9;
	xor.b32  	%r1600, %r1593, -2147483648;
	shl.b64 	%rd115, %rd114, 2;
	add.s64 	%rd116, %rd22, %rd115;
	st.global.u32 	[%rd116], %r1600;
	bar.warp.sync 	-1;
	ld.shared.u32 	%r1601, [%r350+1536];
	shr.u32 	%r1602, %r1601, %r2112;
	and.b32  	%r1603, %r1602, %r221;
	shl.b32 	%r1604, %r1603, 3;
	add.s32 	%r1605, %r1598, %r1604;
	ld.shared.u64 	%rd117, [%r1605];
	add.s64 	%rd118, %rd117, %rd9;
	xor.b32  	%r1606, %r1601, -2147483648;
	shl.b64 	%rd119, %rd118, 2;
	add.s64 	%rd120, %rd22, %rd119;
	st.global.u32 	[%rd120+1536], %r1606;
	bar.warp.sync 	-1;
	ld.shared.u32 	%r1607, [%r350+3072];
	shr.u32 	%r1608, %r1607, %r2112;
	and.b32  	%r1609, %r1608, %r221;
	shl.b32 	%r1610, %r1609, 3;
	add.s32 	%r1611, %r1598, %r1610;
	ld.shared.u64 	%rd121, [%r1611];
	add.s64 	%rd122, %rd121, %rd9;
	xor.b32  	%r1612, %r1607, -2147483648;
	shl.b64 	%rd123, %rd122, 2;
	add.s64 	%rd124, %rd22, %rd123;
	st.global.u32 	[%rd124+3072], %r1612;
	bar.warp.sync 	-1;
	ld.shared.u32 	%r1613, [%r350+4608];
	shr.u32 	%r1614, %r1613, %r2112;
	and.b32  	%r1615, %r1614, %r221;
	shl.b32 	%r1616, %r1615, 3;
	add.s32 	%r1617, %r1598, %r1616;
	ld.shared.u64 	%rd125, [%r1617];
	add.s64 	%rd126, %rd125, %rd9;
	xor.b32  	%r1618, %r1613, -2147483648;
	shl.b64 	%rd127, %rd126, 2;
	add.s64 	%rd128, %rd22, %rd127;
	st.global.u32 	[%rd128+4608], %r1618;
	bar.warp.sync 	-1;
	ld.shared.u32 	%r1619, [%r350+6144];
	shr.u32 	%r1620, %r1619, %r2112;
	and.b32  	%r1621, %r1620, %r221;
	shl.b32 	%r1622, %r1621, 3;
	add.s32 	%r1623, %r1598, %r1622;
	ld.shared.u64 	%rd129, [%r1623];
	add.s64 	%rd130, %rd129, %rd9;
	xor.b32  	%r1624, %r1619, -2147483648;
	shl.b64 	%rd131, %rd130, 2;
	add.s64 	%rd132, %rd22, %rd131;
	st.global.u32 	[%rd132+6144], %r1624;
	bar.warp.sync 	-1;
	ld.shared.u32 	%r1625, [%r350+7680];
	shr.u32 	%r1626, %r1625, %r2112;
	and.b32  	%r1627, %r1626, %r221;
	shl.b32 	%r1628, %r1627, 3;
	add.s32 	%r1629, %r1598, %r1628;
	ld.shared.u64 	%rd133, [%r1629];
	add.s64 	%rd134, %rd133, %rd9;
	xor.b32  	%r1630, %r1625, -2147483648;
	shl.b64 	%rd135, %rd134, 2;
	add.s64 	%rd136, %rd22, %rd135;
	st.global.u32 	[%rd136+7680], %r1630;
	bar.warp.sync 	-1;
	ld.shared.u32 	%r1631, [%r350+9216];
	shr.u32 	%r1632, %r1631, %r2112;
	and.b32  	%r1633, %r1632, %r221;
	shl.b32 	%r1634, %r1633, 3;
	add.s32 	%r1635, %r1598, %r1634;
	ld.shared.u64 	%rd137, [%r1635];
	add.s64 	%rd138, %rd137, %rd9;
	xor.b32  	%r1636, %r1631, -2147483648;
	shl.b64 	%rd139, %rd138, 2;
	add.s64 	%rd140, %rd22, %rd139;
	st.global.u32 	[%rd140+9216], %r1636;
	bar.warp.sync 	-1;
	ld.shared.u32 	%r1637, [%r350+10752];
	shr.u32 	%r1638, %r1637, %r2112;
	and.b32  	%r1639, %r1638, %r221;
	shl.b32 	%r1640, %r1639, 3;
	add.s32 	%r1641, %r1598, %r1640;
	ld.shared.u64 	%rd141, [%r1641];
	add.s64 	%rd142, %rd141, %rd9;
	xor.b32  	%r1642, %r1637, -2147483648;
	shl.b64 	%rd143, %rd142, 2;
	add.s64 	%rd144, %rd22, %rd143;
	st.global.u32 	[%rd144+10752], %r1642;
	bar.warp.sync 	-1;
	ld.shared.u32 	%r1643, [%r350+12288];
	shr.u32 	%r1644, %r1643, %r2112;
	and.b32  	%r1645, %r1644, %r221;
	shl.b32 	%r1646, %r1645, 3;
	add.s32 	%r1647, %r1598, %r1646;
	ld.shared.u64 	%rd145, [%r1647];
	add.s64 	%rd146, %rd145, %rd9;
	xor.b32  	%r1648, %r1643, -2147483648;
	shl.b64 	%rd147, %rd146, 2;
	add.s64 	%rd148, %rd22, %rd147;
	st.global.u32 	[%rd148+12288], %r1648;
	bar.warp.sync 	-1;
	ld.shared.u32 	%r1649, [%r350+13824];
	shr.u32 	%r1650, %r1649, %r2112;
	and.b32  	%r1651, %r1650, %r221;
	shl.b32 	%r1652, %r1651, 3;
	add.s32 	%r1653, %r1598, %r1652;
	ld.shared.u64 	%rd149, [%r1653];
	add.s64 	%rd150, %rd149, %rd9;
	xor.b32  	%r1654, %r1649, -2147483648;
	shl.b64 	%rd151, %rd150, 2;
	add.s64 	%rd152, %rd22, %rd151;
	st.global.u32 	[%rd152+13824], %r1654;
	bar.warp.sync 	-1;
	ld.shared.u32 	%r1655, [%r350+15360];
	shr.u32 	%r1656, %r1655, %r2112;
	and.b32  	%r1657, %r1656, %r221;
	shl.b32 	%r1658, %r1657, 3;
	add.s32 	%r1659, %r1598, %r1658;
	ld.shared.u64 	%rd153, [%r1659];
	add.s64 	%rd154, %rd153, %rd9;
	xor.b32  	%r1660, %r1655, -2147483648;
	shl.b64 	%rd155, %rd154, 2;
	add.s64 	%rd156, %rd22, %rd155;
	st.global.u32 	[%rd156+15360], %r1660;
	bar.warp.sync 	-1;
	ld.shared.u32 	%r1661, [%r350+16896];
	shr.u32 	%r1662, %r1661, %r2112;
	and.b32  	%r1663, %r1662, %r221;
	shl.b32 	%r1664, %r1663, 3;
	add.s32 	%r1665, %r1598, %r1664;
	ld.shared.u64 	%rd157, [%r1665];
	add.s64 	%rd158, %rd157, %rd9;
	xor.b32  	%r1666, %r1661, -2147483648;
	shl.b64 	%rd159, %rd158, 2;
	add.s64 	%rd160, %rd22, %rd159;
	st.global.u32 	[%rd160+16896], %r1666;
	bar.warp.sync 	-1;
	ld.shared.u32 	%r1667, [%r350+18432];
	shr.u32 	%r1668, %r1667, %r2112;
	and.b32  	%r1669, %r1668, %r221;
	shl.b32 	%r1670, %r1669, 3;
	add.s32 	%r1671, %r1598, %r1670;
	ld.shared.u64 	%rd161, [%r1671];
	add.s64 	%rd162, %rd161, %rd9;
	xor.b32  	%r1672, %r1667, -2147483648;
	shl.b64 	%rd163, %rd162, 2;
	add.s64 	%rd164, %rd22, %rd163;
	st.global.u32 	[%rd164+18432], %r1672;
	bar.warp.sync 	-1;
	ld.shared.u32 	%r1673, [%r350+19968];
	shr.u32 	%r1674, %r1673, %r2112;
	and.b32  	%r1675, %r1674, %r221;
	shl.b32 	%r1676, %r1675, 3;
	add.s32 	%r1677, %r1598, %r1676;
	ld.shared.u64 	%rd165, [%r1677];
	add.s64 	%rd166, %rd165, %rd9;
	xor.b32  	%r1678, %r1673, -2147483648;
	shl.b64 	%rd167, %rd166, 2;
	add.s64 	%rd168, %rd22, %rd167;
	st.global.u32 	[%rd168+19968], %r1678;
	bar.warp.sync 	-1;
	ld.shared.u32 	%r1679, [%r350+21504];
	shr.u32 	%r1680, %r1679, %r2112;
	and.b32  	%r1681, %r1680, %r221;
	shl.b32 	%r1682, %r1681, 3;
	add.s32 	%r1683, %r1598, %r1682;
	ld.shared.u64 	%rd169, [%r1683];
	add.s64 	%rd170, %rd169, %rd9;
	xor.b32  	%r1684, %r1679, -2147483648;
	shl.b64 	%rd171, %rd170, 2;
	add.s64 	%rd172, %rd22, %rd171;
	st.global.u32 	[%rd172+21504], %r1684;
	bar.warp.sync 	-1;
	ld.shared.u32 	%r1685, [%r350+23040];
	shr.u32 	%r1686, %r1685, %r2112;
	and.b32  	%r1687, %r1686, %r221;
	shl.b32 	%r1688, %r1687, 3;
	add.s32 	%r1689, %r1598, %r1688;
	ld.shared.u64 	%rd173, [%r1689];
	add.s64 	%rd174, %rd173, %rd9;
	xor.b32  	%r1690, %r1685, -2147483648;
	shl.b64 	%rd175, %rd174, 2;
	add.s64 	%rd176, %rd22, %rd175;
	st.global.u32 	[%rd176+23040], %r1690;
	bar.warp.sync 	-1;
	ld.shared.u32 	%r1691, [%r350+24576];
	shr.u32 	%r1692, %r1691, %r2112;
	and.b32  	%r1693, %r1692, %r221;
	shl.b32 	%r1694, %r1693, 3;
	add.s32 	%r1695, %r1598, %r1694;
	ld.shared.u64 	%rd177, [%r1695];
	add.s64 	%rd178, %rd177, %rd9;
	xor.b32  	%r1696, %r1691, -2147483648;
	shl.b64 	%rd179, %rd178, 2;
	add.s64 	%rd180, %rd22, %rd179;
	st.global.u32 	[%rd180+24576], %r1696;
	bar.warp.sync 	-1;
	bra.uni 	$L__BB33_260;
$L__BB33_225:
	ld.param.u32 	%r2089, [_ZN3cub18CUB_300001_SM_10006detail10radix_sort29DeviceRadixSortOnesweepKernelINS1_5radix10policy_hubIiiyE10Policy1000ELNS0_9SortOrderE0EiiyiiNS1_21identity_decomposer_tEEEvPT5_SB_PT3_PKSC_PT1_PKSG_PT2_PKSK_T4_iiT6__param_8];
	mad.lo.s32 	%r351, %r3, -6528, %r2089;
	setp.ge.s32 	%p152, %r1, %r351;
	@%p152 bra 	$L__BB33_227;
	ld.param.u32 	%r2113, [_ZN3cub18CUB_300001_SM_10006detail10radix_sort29DeviceRadixSortOnesweepKernelINS1_5radix10policy_hubIiiyE10Policy1000ELNS0_9SortOrderE0EiiyiiNS1_21identity_decomposer_tEEEvPT5_SB_PT3_PKSC_PT1_PKSG_PT2_PKSK_T4_iiT6__param_9];
	ld.shared.u32 	%r1697, [%r350];
	shr.u32 	%r1698, %r1697, %r2113;
	and.b32  	%r1699, %r1698, %r221;
	shl.b32 	%r1700, %r1699, 3;
	add.s32 	%r1702, %r783, %r1700;
	ld.shared.u64 	%rd181, [%r1702+26112];
	xor.b32  	%r1703, %r1697, -2147483648;
	add.s64 	%rd182, %rd181, %rd9;
	shl.b64 	%rd183, %rd182, 2;
	add.s64 	%rd184, %rd22, %rd183;
	st.global.u32 	[%rd184], %r1703;
$L__BB33_227:
	bar.warp.sync 	-1;
	add.s32 	%r1704, %r1, 384;
	setp.ge.s32 	%p153, %r1704, %r351;
	@%p153 bra 	$L__BB33_229;
	ld.param.u32 	%r2114, [_ZN3cub18CUB_300001_SM_10006detail10radix_sort29DeviceRadixSortOnesweepKernelINS1_5radix10policy_hubIiiyE10Policy1000ELNS0_9SortOrderE0EiiyiiNS1_21identity_decomposer_tEEEvPT5_SB_PT3_PKSC_PT1_PKSG_PT2_PKSK_T4_iiT6__param_9];
	ld.shared.u32 	%r1705, [%r350+1536];
	shr.u32 	%r1706, %r1705, %r2114;
	and.b32  	%r1707, %r1706, %r221;
	shl.b32 	%r1708, %r1707, 3;
	add.s32 	%r1710, %r783, %r1708;
	ld.shared.u64 	%rd185, [%r1710+26112];
	xor.b32  	%r1711, %r1705, -2147483648;
	add.s64 	%rd186, %rd185, %rd9;
	shl.b64 	%rd187, %rd186, 2;
	add.s64 	%rd188, %rd22, %rd187;
	st.global.u32 	[%rd188+1536], %r1711;
$L__BB33_229:
	bar.warp.sync 	-1;
	add.s32 	%r1712, %r1, 768;
	setp.ge.s32 	%p154, %r1712, %r351;
	@%p154 bra 	$L__BB33_231;
	ld.param.u32 	%r2115, [_ZN3cub18CUB_300001_SM_10006detail10radix_sort29DeviceRadixSortOnesweepKernelINS1_5radix10policy_hubIiiyE10Policy1000ELNS0_9SortOrderE0EiiyiiNS1_21identity_decomposer_tEEEvPT5_SB_PT3_PKSC_PT1_PKSG_PT2_PKSK_T4_iiT6__param_9];
	ld.shared.u32 	%r1713, [%r350+3072];
	shr.u32 	%r1714, %r1713, %r2115;
	and.b32  	%r1715, %r1714, %r221;
	shl.b32 	%r1716, %r1715, 3;
	add.s32 	%r1718, %r783, %r1716;
	ld.shared.u64 	%rd189, [%r1718+26112];
	xor.b32  	%r1719, %r1713, -2147483648;
	add.s64 	%rd190, %rd189, %rd9;
	shl.b64 	%rd191, %rd190, 2;
	add.s64 	%rd192, %rd22, %rd191;
	st.global.u32 	[%rd192+3072], %r1719;
$L__BB33_231:
	bar.warp.sync 	-1;
	add.s32 	%r1720, %r1, 1152;
	setp.ge.s32 	%p155, %r1720, %r351;
	@%p155 bra 	$L__BB33_233;
	ld.param.u32 	%r2116, [_ZN3cub18CUB_300001_SM_10006detail10radix_sort29DeviceRadixSortOnesweepKernelINS1_5radix10policy_hubIiiyE10Policy1000ELNS0_9SortOrderE0EiiyiiNS1_21identity_decomposer_tEEEvPT5_SB_PT3_PKSC_PT1_PKSG_PT2_PKSK_T4_iiT6__param_9];
	ld.shared.u32 	%r1721, [%r350+4608];
	shr.u32 	%r1722, %r1721, %r2116;
	and.b32  	%r1723, %r1722, %r221;
	shl.b32 	%r1724, %r1723, 3;
	add.s32 	%r1726, %r783, %r1724;
	ld.shared.u64 	%rd193, [%r1726+26112];
	xor.b32  	%r1727, %r1721, -2147483648;
	add.s64 	%rd194, %rd193, %rd9;
	shl.b64 	%rd195, %rd194, 2;
	add.s64 	%rd196, %rd22, %rd195;
	st.global.u32 	[%rd196+4608], %r1727;
$L__BB33_233:
	bar.warp.sync 	-1;
	add.s32 	%r1728, %r1, 1536;
	setp.ge.s32 	%p156, %r1728, %r351;
	@%p156 bra 	$L__BB33_235;
	ld.param.u32 	%r2117, [_ZN3cub18CUB_300001_SM_10006detail10radix_sort29DeviceRadixSortOnesweepKernelINS1_5radix10policy_hubIiiyE10Policy1000ELNS0_9SortOrderE0EiiyiiNS1_21identity_decomposer_tEEEvPT5_SB_PT3_PKSC_PT1_PKSG_PT2_PKSK_T4_iiT6__param_9];
	ld.shared.u32 	%r1729, [%r350+6144];
	shr.u32 	%r1730, %r1729, %r2117;
	and.b32  	%r1731, %r1730, %r221;
	shl.b32 	%r1732, %r1731, 3;
	add.s32 	%r1734, %r783, %r1732;
	ld.shared.u64 	%rd197, [%r1734+26112];
	xor.b32  	%r1735, %r1729, -2147483648;
	add.s64 	%rd198, %rd197, %rd9;
	shl.b64 	%rd199, %rd198, 2;
	add.s64 	%rd200, %rd22, %rd199;
	st.global.u32 	[%rd200+6144], %r1735;
$L__BB33_235:
	bar.warp.sync 	-1;
	add.s32 	%r1736, %r1, 1920;
	setp.ge.s32 	%p157, %r1736, %r351;
	@%p157 bra 	$L__BB33_237;
	ld.param.u32 	%r2118, [_ZN3cub18CUB_300001_SM_10006detail10radix_sort29DeviceRadixSortOnesweepKernelINS1_5radix10policy_hubIiiyE10Policy1000ELNS0_9SortOrderE0EiiyiiNS1_21identity_decomposer_tEEEvPT5_SB_PT3_PKSC_PT1_PKSG_PT2_PKSK_T4_iiT6__param_9];
	ld.shared.u32 	%r1737, [%r350+7680];
	shr.u32 	%r1738, %r1737, %r2118;
	and.b32  	%r1739, %r1738, %r221;
	shl.b32 	%r1740, %r1739, 3;
	add.s32 	%r1742, %r783, %r1740;
	ld.shared.u64 	%rd201, [%r1742+26112];
	xor.b32  	%r1743, %r1737, -2147483648;
	add.s64 	%rd202, %rd201, %rd9;
	shl.b64 	%rd203, %rd202, 2;
	add.s64 	%rd204, %rd22, %rd203;
	st.global.u32 	[%rd204+7680], %r1743;
$L__BB33_237:
	bar.warp.sync 	-1;
	add.s32 	%r1744, %r1, 2304;
	setp.ge.s32 	%p158, %r1744, %r351;
	@%p158 bra 	$L__BB33_239;
	ld.param.u32 	%r2119, [_ZN3cub18CUB_300001_SM_10006detail10radix_sort29DeviceRadixSortOnesweepKernelINS1_5radix10policy_hubIiiyE10Policy1000ELNS0_9SortOrderE0EiiyiiNS1_21identity_decomposer_tEEEvPT5_SB_PT3_PKSC_PT1_PKSG_PT2_PKSK_T4_iiT6__param_9];
	ld.shared.u32 	%r1745, [%r350+9216];
	shr.u32 	%r1746, %r1745, %r2119;
	and.b32  	%r1747, %r1746, %r221;
	shl.b32 	%r1748, %r1747, 3;
	add.s32 	%r1750, %r783, %r1748;
	ld.shared.u64 	%rd205, [%r1750+26112];
	xor.b32  	%r1751, %r1745, -2147483648;
	add.s64 	%rd206, %rd205, %rd9;
	shl.b64 	%rd207, %rd206, 2;
	add.s64 	%rd208, %rd22, %rd207;
	st.global.u32 	[%rd208+9216], %r1751;
$L__BB33_239:
	bar.warp.sync 	-1;
	add.s32 	%r1752, %r1, 2688;
	setp.ge.s32 	%p159, %r1752, %r351;
	@%p159 bra 	$L__BB33_241;
	ld.param.u32 	%r2120, [_ZN3cub18CUB_300001_SM_10006detail10radix_sort29DeviceRadixSortOnesweepKernelINS1_5radix10policy_hubIiiyE10Policy1000ELNS0_9SortOrderE0EiiyiiNS1_21identity_decomposer_tEEEvPT5_SB_PT3_PKSC_PT1_PKSG_PT2_PKSK_T4_iiT6__param_9];
	ld.shared.u32 	%r1753, [%r350+10752];
	shr.u32 	%r1754, %r1753, %r2120;
	and.b32  	%r1755, %r1754, %r221;
	shl.b32 	%r1756, %r1755, 3;
	add.s32 	%r1758, %r783, %r1756;
	ld.shared.u64 	%rd209, [%r1758+26112];
	xor.b32  	%r1759, %r1753, -2147483648;
	add.s64 	%rd210, %rd209, %rd9;
	shl.b64 	%rd211, %rd210, 2;
	add.s64 	%rd212, %rd22, %rd211;
	st.global.u32 	[%rd212+10752], %r1759;
$L__BB33_241:
	bar.warp.sync 	-1;
	or.b32  	%r1760, %r1, 3072;
	setp.ge.s32 	%p160, %r1760, %r351;
	@%p160 bra 	$L__BB33_243;
	ld.param.u32 	%r2121, [_ZN3cub18CUB_300001_SM_10006detail10radix_sort29DeviceRadixSortOnesweepKernelINS1_5radix10policy_hubIiiyE10Policy1000ELNS0_9SortOrderE0EiiyiiNS1_21identity_decomposer_tEEEvPT5_SB_PT3_PKSC_PT1_PKSG_PT2_PKSK_T4_iiT6__param_9];
	ld.shared.u32 	%r1761, [%r350+12288];
	shr.u32 	%r1762, %r1761, %r2121;
	and.b32  	%r1763, %r1762, %r221;
	shl.b32 	%r1764, %r1763, 3;
	add.s32 	%r1766, %r783, %r1764;
	ld.shared.u64 	%rd213, [%r1766+26112];
	xor.b32  	%r1767, %r1761, -2147483648;
	add.s64 	%rd214, %rd213, %rd9;
	shl.b64 	%rd215, %rd214, 2;
	add.s64 	%rd216, %rd22, %rd215;
	st.global.u32 	[%rd216+12288], %r1767;
$L__BB33_243:
	bar.warp.sync 	-1;
	add.s32 	%r1768, %r1, 3456;
	setp.ge.s32 	%p161, %r1768, %r351;
	@%p161 bra 	$L__BB33_245;
	ld.param.u32 	%r2122, [_ZN3cub18CUB_300001_SM_10006detail10radix_sort29DeviceRadixSortOnesweepKernelINS1_5radix10policy_hubIiiyE10Policy1000ELNS0_9SortOrderE0EiiyiiNS1_21identity_decomposer_tEEEvPT5_SB_PT3_PKSC_PT1_PKSG_PT2_PKSK_T4_iiT6__param_9];
	ld.shared.u32 	%r1769, [%r350+13824];
	shr.u32 	%r1770, %r1769, %r2122;
	and.b32  	%r1771, %r1770, %r221;
	shl.b32 	%r1772, %r1771, 3;
	add.s32 	%r1774, %r783, %r1772;
	ld.shared.u64 	%rd217, [%r1774+26112];
	xor.b32  	%r1775, %r1769, -2147483648;
	add.s64 	%rd218, %rd217, %rd9;
	shl.b64 	%rd219, %rd218, 2;
	add.s64 	%rd220, %rd22, %rd219;
	st.global.u32 	[%rd220+13824], %r1775;
$L__BB33_245:
	bar.warp.sync 	-1;
	add.s32 	%r1776, %r1, 3840;
	setp.ge.s32 	%p162, %r1776, %r351;
	@%p162 bra 	$L__BB33_247;
	ld.param.u32 	%r2123, [_ZN3cub18CUB_300001_SM_10006detail10radix_sort29DeviceRadixSortOnesweepKernelINS1_5radix10policy_hubIiiyE10Policy1000ELNS0_9SortOrderE0EiiyiiNS1_21identity_decomposer_tEEEvPT5_SB_PT3_PKSC_PT1_PKSG_PT2_PKSK_T4_iiT6__param_9];
	ld.shared.u32 	%r1777, [%r350+15360];
	shr.u32 	%r1778, %r1777, %r2123;
	and.b32  	%r1779, %r1778, %r221;
	shl.b32 	%r1780, %r1779, 3;
	add.s32 	%r1782, %r783, %r1780;
	ld.shared.u64 	%rd221, [%r1782+26112];
	xor.b32  	%r1783, %r1777, -2147483648;
	add.s64 	%rd222, %rd221, %rd9;
	shl.b64 	%rd223, %rd222, 2;
	add.s64 	%rd224, %rd22, %rd223;
	st.global.u32 	[%rd224+15360], %r1783;
$L__BB33_247:
	bar.warp.sync 	-1;
	add.s32 	%r1784, %r1, 4224;
	setp.ge.s32 	%p163, %r1784, %r351;
	@%p163 bra 	$L__BB33_249;
	ld.param.u32 	%r2124, [_ZN3cub18CUB_300001_SM_10006detail10radix_sort29DeviceRadixSortOnesweepKernelINS1_5radix10policy_hubIiiyE10Policy1000ELNS0_9SortOrderE0EiiyiiNS1_21identity_decomposer_tEEEvPT5_SB_PT3_PKSC_PT1_PKSG_PT2_PKSK_T4_iiT6__param_9];
	ld.shared.u32 	%r1785, [%r350+16896];
	shr.u32 	%r1786, %r1785, %r2124;
	and.b32  	%r1787, %r1786, %r221;
	shl.b32 	%r1788, %r1787, 3;
	add.s32 	%r1790, %r783, %r1788;
	ld.shared.u64 	%rd225, [%r1790+26112];
	xor.b32  	%r1791, %r1785, -2147483648;
	add.s64 	%rd226, %rd225, %rd9;
	shl.b64 	%rd227, %rd226, 2;
	add.s64 	%rd228, %rd22, %rd227;
	st.global.u32 	[%rd228+16896], %r1791;
$L__BB33_249:
	bar.warp.sync 	-1;
	add.s32 	%r1792, %r1, 4608;
	setp.ge.s32 	%p164, %r1792, %r351;
	@%p164 bra 	$L__BB33_251;
	ld.param.u32 	%r2125, [_ZN3cub18CUB_300001_SM_10006detail10radix_sort29DeviceRadixSortOnesweepKernelINS1_5radix10policy_hubIiiyE10Policy1000ELNS0_9SortOrderE0EiiyiiNS1_21identity_decomposer_tEEEvPT5_SB_PT3_PKSC_PT1_PKSG_PT2_PKSK_T4_iiT6__param_9];
	ld.shared.u32 	%r1793, [%r350+18432];
	shr.u32 	%r1794, %r1793, %r2125;
	and.b32  	%r1795, %r1794, %r221;
	shl.b32 	%r1796, %r1795, 3;
	add.s32 	%r1798, %r783, %r1796;
	ld.shared.u64 	%rd229, [%r1798+26112];
	xor.b32  	%r1799, %r1793, -2147483648;
	add.s64 	%rd230, %rd229, %rd9;
	shl.b64 	%rd231, %rd230, 2;
	add.s64 	%rd232, %rd22, %rd231;
	st.global.u32 	[%rd232+18432], %r1799;
$L__BB33_251:
	bar.warp.sync 	-1;
	add.s32 	%r1800, %r1, 4992;
	setp.ge.s32 	%p165, %r1800, %r351;
	@%p165 bra 	$L__BB33_253;
	ld.param.u32 	%r2126, [_ZN3cub18CUB_300001_SM_10006detail10radix_sort29DeviceRadixSortOnesweepKernelINS1_5radix10policy_hubIiiyE10Policy1000ELNS0_9SortOrderE0EiiyiiNS1_21identity_decomposer_tEEEvPT5_SB_PT3_PKSC_PT1_PKSG_PT2_PKSK_T4_iiT6__param_9];
	ld.shared.u32 	%r1801, [%r350+19968];
	shr.u32 	%r1802, %r1801, %r2126;
	and.b32  	%r1803, %r1802, %r221;
	shl.b32 	%r1804, %r1803, 3;
	add.s32 	%r1806, %r783, %r1804;
	ld.shared.u64 	%rd233, [%r1806+26112];
	xor.b32  	%r1807, %r1801, -2147483648;
	add.s64 	%rd234, %rd233, %rd9;
	shl.b64 	%rd235, %rd234, 2;
	add.s64 	%rd236, %rd22, %rd235;
	st.global.u32 	[%rd236+19968], %r1807;
$L__BB33_253:
	bar.warp.sync 	-1;
	add.s32 	%r1808, %r1, 5376;
	setp.ge.s32 	%p166, %r1808, %r351;
	@%p166 bra 	$L__BB33_255;
	ld.param.u32 	%r2127, [_ZN3cub18CUB_300001_SM_10006detail10radix_sort29DeviceRadixSortOnesweepKernelINS1_5radix10policy_hubIiiyE10Policy1000ELNS0_9SortOrderE0EiiyiiNS1_21identity_decomposer_tEEEvPT5_SB_PT3_PKSC_PT1_PKSG_PT2_PKSK_T4_iiT6__param_9];
	ld.shared.u32 	%r1809, [%r350+21504];
	shr.u32 	%r1810, %r1809, %r2127;
	and.b32  	%r1811, %r1810, %r221;
	shl.b32 	%r1812, %r1811, 3;
	add.s32 	%r1814, %r783, %r1812;
	ld.shared.u64 	%rd237, [%r1814+26112];
	xor.b32  	%r1815, %r1809, -2147483648;
	add.s64 	%rd238, %rd237, %rd9;
	shl.b64 	%rd239, %rd238, 2;
	add.s64 	%rd240, %rd22, %rd239;
	st.global.u32 	[%rd240+21504], %r1815;
$L__BB33_255:
	bar.warp.sync 	-1;
	add.s32 	%r1816, %r1, 5760;
	setp.ge.s32 	%p167, %r1816, %r351;
	@%p167 bra 	$L__BB33_257;
	ld.param.u32 	%r2128, [_ZN3cub18CUB_300001_SM_10006detail10radix_sort29DeviceRadixSortOnesweepKernelINS1_5radix10policy_hubIiiyE10Policy1000ELNS0_9SortOrderE0EiiyiiNS1_21identity_decomposer_tEEEvPT5_SB_PT3_PKSC_PT1_PKSG_PT2_PKSK_T4_iiT6__param_9];
	ld.shared.u32 	%r1817, [%r350+23040];
	shr.u32 	%r1818, %r1817, %r2128;
	and.b32  	%r1819, %r1818, %r221;
	shl.b32 	%r1820, %r1819, 3;
	add.s32 	%r1822, %r783, %r1820;
	ld.shared.u64 	%rd241, [%r1822+26112];
	xor.b32  	%r1823, %r1817, -2147483648;
	add.s64 	%rd242, %rd241, %rd9;
	shl.b64 	%rd243, %rd242, 2;
	add.s64 	%rd244, %rd22, %rd243;
	st.global.u32 	[%rd244+23040], %r1823;
$L__BB33_257:
	bar.warp.sync 	-1;
	or.b32  	%r1824, %r1, 6144;
	setp.ge.s32 	%p168, %r1824, %r351;
	@%p168 bra 	$L__BB33_259;
	ld.param.u32 	%r2129, [_ZN3cub18CUB_300001_SM_10006detail10radix_sort29DeviceRadixSortOnesweepKernelINS1_5radix10policy_hubIiiyE10Policy1000ELNS0_9SortOrderE0EiiyiiNS1_21identity_decomposer_tEEEvPT5_SB_PT3_PKSC_PT1_PKSG_PT2_PKSK_T4_iiT6__param_9];
	ld.shared.u32 	%r1825, [%r350+24576];
	shr.u32 	%r1826, %r1825, %r2129;
	and.b32  	%r1827, %r1826, %r221;
	shl.b32 	%r1828, %r1827, 3;
	add.s32 	%r1830, %r783, %r1828;
	ld.shared.u64 	%rd245, [%r1830+26112];
	xor.b32  	%r1831, %r1825, -2147483648;
	add.s64 	%rd246, %rd245, %rd9;
	shl.b64 	%rd247, %rd246, 2;
	add.s64 	%rd248, %rd22, %rd247;
	st.global.u32 	[%rd248+24576], %r1831;
$L__BB33_259:
	bar.warp.sync 	-1;
$L__BB33_260:
	ld.param.u32 	%r2130, [_ZN3cub18CUB_300001_SM_10006detail10radix_sort29DeviceRadixSortOnesweepKernelINS1_5radix10policy_hubIiiyE10Policy1000ELNS0_9SortOrderE0EiiyiiNS1_21identity_decomposer_tEEEvPT5_SB_PT3_PKSC_PT1_PKSG_PT2_PKSK_T4_iiT6__param_9];
	ld.param.u32 	%r2090, [_ZN3cub18CUB_300001_SM_10006detail10radix_sort29DeviceRadixSortOnesweepKernelINS1_5radix10policy_hubIiiyE10Policy1000ELNS0_9SortOrderE0EiiyiiNS1_21identity_decomposer_tEEEvPT5_SB_PT3_PKSC_PT1_PKSG_PT2_PKSK_T4_iiT6__param_8];
	setp.gt.s32 	%p169, %r349, %r2090;
	ld.shared.u32 	%r1832, [%r350];
	shr.u32 	%r1833, %r1832, %r2130;
	and.b32  	%r352, %r1833, %r221;
	ld.shared.u32 	%r1834, [%r350+1536];
	shr.u32 	%r1835, %r1834, %r2130;
	and.b32  	%r353, %r1835, %r221;
	ld.shared.u32 	%r1836, [%r350+3072];
	shr.u32 	%r1837, %r1836, %r2130;
	and.b32  	%r354, %r1837, %r221;
	ld.shared.u32 	%r1838, [%r350+4608];
	shr.u32 	%r1839, %r1838, %r2130;
	and.b32  	%r355, %r1839, %r221;
	ld.shared.u32 	%r1840, [%r350+6144];
	shr.u32 	%r1841, %r1840, %r2130;
	and.b32  	%r356, %r1841, %r221;
	ld.shared.u32 	%r1842, [%r350+7680];
	shr.u32 	%r1843, %r1842, %r2130;
	and.b32  	%r357, %r1843, %r221;
	ld.shared.u32 	%r1844, [%r350+9216];
	shr.u32 	%r1845, %r1844, %r2130;
	and.b32  	%r358, %r1845, %r221;
	ld.shared.u32 	%r1846, [%r350+10752];
	shr.u32 	%r1847, %r1846, %r2130;
	and.b32  	%r359, %r1847, %r221;
	ld.shared.u32 	%r1848, [%r350+12288];
	shr.u32 	%r1849, %r1848, %r2130;
	and.b32  	%r360, %r1849, %r221;
	ld.shared.u32 	%r1850, [%r350+13824];
	shr.u32 	%r1851, %r1850, %r2130;
	and.b32  	%r361, %r1851, %r221;
	ld.shared.u32 	%r1852, [%r350+15360];
	shr.u32 	%r1853, %r1852, %r2130;
	and.b32  	%r362, %r1853, %r221;
	ld.shared.u32 	%r1854, [%r350+16896];
	shr.u32 	%r1855, %r1854, %r2130;
	and.b32  	%r363, %r1855, %r221;
	ld.shared.u32 	%r1856, [%r350+18432];
	shr.u32 	%r1857, %r1856, %r2130;
	and.b32  	%r364, %r1857, %r221;
	ld.shared.u32 	%r1858, [%r350+19968];
	shr.u32 	%r1859, %r1858, %r2130;
	and.b32  	%r365, %r1859, %r221;
	ld.shared.u32 	%r1860, [%r350+21504];
	shr.u32 	%r1861, %r1860, %r2130;
	and.b32  	%r366, %r1861, %r221;
	ld.shared.u32 	%r1862, [%r350+23040];
	shr.u32 	%r1863, %r1862, %r2130;
	and.b32  	%r367, %r1863, %r221;
	ld.shared.u32 	%r1864, [%r350+24576];
	shr.u32 	%r1865, %r1864, %r2130;
	and.b32  	%r368, %r1865, %r221;
	@%p169 bra 	$L__BB33_262;
	ld.param.u64 	%rd443, [_ZN3cub18CUB_300001_SM_10006detail10radix_sort29DeviceRadixSortOnesweepKernelINS1_5radix10policy_hubIiiyE10Policy1000ELNS0_9SortOrderE0EiiyiiNS1_21identity_decomposer_tEEEvPT5_SB_PT3_PKSC_PT1_PKSG_PT2_PKSK_T4_iiT6__param_7];
	cvta.to.global.u64 	%rd249, %rd443;
	and.b32  	%r1869, %r1, 31;
	or.b32  	%r1870, %r647, %r1869;
	cvt.u64.u32 	%rd250, %r1870;
	mul.lo.s32 	%r1871, %r3, 6528;
	cvt.s64.s32 	%rd251, %r1871;
	add.s64 	%rd252, %rd250, %rd251;
	shl.b64 	%rd253, %rd252, 2;
	add.s64 	%rd254, %rd249, %rd253;
	ld.global.u32 	%r2266, [%rd254];
	ld.global.u32 	%r2267, [%rd254+128];
	ld.global.u32 	%r2268, [%rd254+256];
	ld.global.u32 	%r2269, [%rd254+384];
	ld.global.u32 	%r2270, [%rd254+512];
	ld.global.u32 	%r2271, [%rd254+640];
	ld.global.u32 	%r2272, [%rd254+768];
	ld.global.u32 	%r2273, [%rd254+896];
	ld.global.u32 	%r2274, [%rd254+1024];
	ld.global.u32 	%r2275, [%rd254+1152];
	ld.global.u32 	%r2276, [%rd254+1280];
	ld.global.u32 	%r2277, [%rd254+1408];
	ld.global.u32 	%r2278, [%rd254+1536];
	ld.global.u32 	%r2279, [%rd254+1664];
	ld.global.u32 	%r2280, [%rd254+1792];
	ld.global.u32 	%r2281, [%rd254+1920];
	ld.global.u32 	%r2282, [%rd254+2048];
	bra.uni 	$L__BB33_296;
$L__BB33_262:
	ld.param.u32 	%r2091, [_ZN3cub18CUB_300001_SM_10006detail10radix_sort29DeviceRadixSortOnesweepKernelINS1_5radix10policy_hubIiiyE10Policy1000ELNS0_9SortOrderE0EiiyiiNS1_21identity_decomposer_tEEEvPT5_SB_PT3_PKSC_PT1_PKSG_PT2_PKSK_T4_iiT6__param_8];
	ld.param.u64 	%rd444, [_ZN3cub18CUB_300001_SM_10006detail10radix_sort29DeviceRadixSortOnesweepKernelINS1_5radix10policy_hubIiiyE10Policy1000ELNS0_9SortOrderE0EiiyiiNS1_21identity_decomposer_tEEEvPT5_SB_PT3_PKSC_PT1_PKSG_PT2_PKSK_T4_iiT6__param_7];
	cvta.to.global.u64 	%rd255, %rd444;
	add.s64 	%rd23, %rd255, %rd63;
	cvt.u32.u64 	%r1874, %rd7;
	sub.s32 	%r386, %r2091, %r649;
	setp.ge.s32 	%p170, %r1874, %r386;
	@%p170 bra 	$L__BB33_264;
	ld.global.u32 	%r2266, [%rd23];
$L__BB33_264:
	add.s32 	%r1877, %r1874, 32;
	setp.ge.s32 	%p171, %r1877, %r386;
	@%p171 bra 	$L__BB33_266;
	ld.global.u32 	%r2267, [%rd23+128];
$L__BB33_266:
	add.s32 	%r1880, %r1874, 64;
	setp.ge.s32 	%p172, %r1880, %r386;
	@%p172 bra 	$L__BB33_268;
	ld.global.u32 	%r2268, [%rd23+256];
$L__BB33_268:
	add.s32 	%r1883, %r1874, 96;
	setp.ge.s32 	%p173, %r1883, %r386;
	@%p173 bra 	$L__BB33_270;
	ld.global.u32 	%r2269, [%rd23+384];
$L__BB33_270:
	add.s32 	%r1886, %r1874, 128;
	setp.ge.s32 	%p174, %r1886, %r386;
	@%p174 bra 	$L__BB33_272;
	ld.global.u32 	%r2270, [%rd23+512];
$L__BB33_272:
	add.s32 	%r1889, %r1874, 160;
	setp.ge.s32 	%p175, %r1889, %r386;
	@%p175 bra 	$L__BB33_274;
	ld.global.u32 	%r2271, [%rd23+640];
$L__BB33_274:
	add.s32 	%r1892, %r1874, 192;
	setp.ge.s32 	%p176, %r1892, %r386;
	@%p176 bra 	$L__BB33_276;
	ld.global.u32 	%r2272, [%rd23+768];
$L__BB33_276:
	add.s32 	%r1895, %r1874, 224;
	setp.ge.s32 	%p177, %r1895, %r386;
	@%p177 bra 	$L__BB33_278;
	ld.param.u64 	%rd445, [_ZN3cub18CUB_300001_SM_10006detail10radix_sort29DeviceRadixSortOnesweepKernelINS1_5radix10policy_hubIiiyE10Policy1000ELNS0_9SortOrderE0EiiyiiNS1_21identity_decomposer_tEEEvPT5_SB_PT3_PKSC_PT1_PKSG_PT2_PKSK_T4_iiT6__param_7];
	cvta.to.global.u64 	%rd259, %rd445;
	cvt.s64.s32 	%rd260, %r649;
	add.s64 	%rd261, %rd7, %rd260;
	shl.b64 	%rd262, %rd261, 2;
	add.s64 	%rd263, %rd259, %rd262;
	ld.global.u32 	%r2273, [%rd263+896];
$L__BB33_278:
	add.s32 	%r1899, %r1874, 256;
	setp.ge.s32 	%p178, %r1899, %r386;
	@%p178 bra 	$L__BB33_280;
	ld.param.u64 	%rd446, [_ZN3cub18CUB_300001_SM_10006detail10radix_sort29DeviceRadixSortOnesweepKernelINS1_5radix10policy_hubIiiyE10Policy1000ELNS0_9SortOrderE0EiiyiiNS1_21identity_decomposer_tEEEvPT5_SB_PT3_PKSC_PT1_PKSG_PT2_PKSK_T4_iiT6__param_7];
	cvta.to.global.u64 	%rd264, %rd446;
	cvt.s64.s32 	%rd265, %r649;
	add.s64 	%rd266, %rd7, %rd265;
	shl.b64 	%rd267, %rd266, 2;
	add.s64 	%rd268, %rd264, %rd267;
	ld.global.u32 	%r2274, [%rd268+1024];
$L__BB33_280:
	add.s32 	%r1903, %r1874, 288;
	setp.ge.s32 	%p179, %r1903, %r386;
	@%p179 bra 	$L__BB33_282;
	ld.param.u64 	%rd447, [_ZN3cub18CUB_300001_SM_10006detail10radix_sort29DeviceRadixSortOnesweepKernelINS1_5radix10policy_hubIiiyE10Policy1000ELNS0_9SortOrderE0EiiyiiNS1_21identity_decomposer_tEEEvPT5_SB_PT3_PKSC_PT1_PKSG_PT2_PKSK_T4_iiT6__param_7];
	cvta.to.global.u64 	%rd269, %rd447;
	cvt.s64.s32 	%rd270, %r649;
	add.s64 	%rd271, %rd7, %rd270;
	shl.b64 	%rd272, %rd271, 2;
	add.s64 	%rd273, %rd269, %rd272;
	ld.global.u32 	%r2275, [%rd273+1152];
$L__BB33_282:
	add.s32 	%r1907, %r1874, 320;
	setp.ge.s32 	%p180, %r1907, %r386;
	@%p180 bra 	$L__BB33_284;
	ld.param.u64 	%rd448, [_ZN3cub18CUB_300001_SM_10006detail10radix_sort29DeviceRadixSortOnesweepKernelINS1_5radix10policy_hubIiiyE10Policy1000ELNS0_9SortOrderE0EiiyiiNS1_21identity_decomposer_tEEEvPT5_SB_PT3_PKSC_PT1_PKSG_PT2_PKSK_T4_iiT6__param_7];
	cvta.to.global.u64 	%rd274, %rd448;
	cvt.s64.s32 	%rd275, %r649;
	add.s64 	%rd276, %rd7, %rd275;
	shl.b64 	%rd277, %rd276, 2;
	add.s64 	%rd278, %rd274, %rd277;
	ld.global.u32 	%r2276, [%rd278+1280];
$L__BB33_284:
	add.s32 	%r1911, %r1874, 352;
	setp.ge.s32 	%p181, %r1911, %r386;
	@%p181 bra 	$L__BB33_286;
	ld.param.u64 	%rd449, [_ZN3cub18CUB_300001_SM_10006detail10radix_sort29DeviceRadixSortOnesweepKernelINS1_5radix10policy_hubIiiyE10Policy1000ELNS0_9SortOrderE0EiiyiiNS1_21identity_decomposer_tEEEvPT5_SB_PT3_PKSC_PT1_PKSG_PT2_PKSK_T4_iiT6__param_7];
	cvta.to.global.u64 	%rd279, %rd449;
	mul.lo.s32 	%r1912, %r3, 6528;
	cvt.s64.s32 	%rd280, %r1912;
	add.s64 	%rd281, %rd7, %rd280;
	shl.b64 	%rd282, %rd281, 2;
	add.s64 	%rd283, %rd279, %rd282;
	ld.global.u32 	%r2277, [%rd283+1408];
$L__BB33_286:
	add.s32 	%r1915, %r1874, 384;
	setp.ge.s32 	%p182, %r1915, %r386;
	@%p182 bra 	$L__BB33_288;
	ld.param.u64 	%rd450, [_ZN3cub18CUB_300001_SM_10006detail10radix_sort29DeviceRadixSortOnesweepKernelINS1_5radix10policy_hubIiiyE10Policy1000ELNS0_9SortOrderE0EiiyiiNS1_21identity_decomposer_tEEEvPT5_SB_PT3_PKSC_PT1_PKSG_PT2_PKSK_T4_iiT6__param_7];
	cvta.to.global.u64 	%rd284, %rd450;
	mul.lo.s32 	%r1916, %r3, 6528;
	cvt.s64.s32 	%rd285, %r1916;
	add.s64 	%rd286, %rd7, %rd285;
	shl.b64 	%rd287, %rd286, 2;
	add.s64 	%rd288, %rd284, %rd287;
	ld.global.u32 	%r2278, [%rd288+1536];
$L__BB33_288:
	cvt.u32.u64 	%r1918, %rd7;
	add.s32 	%r1919, %r1918, 416;
	setp.ge.s32 	%p183, %r1919, %r386;
	@%p183 bra 	$L__BB33_290;
	ld.param.u64 	%rd451, [_ZN3cub18CUB_300001_SM_10006detail10radix_sort29DeviceRadixSortOnesweepKernelINS1_5radix10policy_hubIiiyE10Policy1000ELNS0_9SortOrderE0EiiyiiNS1_21identity_decomposer_tEEEvPT5_SB_PT3_PKSC_PT1_PKSG_PT2_PKSK_T4_iiT6__param_7];
	cvta.to.global.u64 	%rd289, %rd451;
	mul.lo.s32 	%r1920, %r3, 6528;
	cvt.s64.s32 	%rd290, %r1920;
	add.s64 	%rd291, %rd7, %rd290;
	shl.b64 	%rd292, %rd291, 2;
	add.s64 	%rd293, %rd289, %rd292;
	ld.global.u32 	%r2279, [%rd293+1664];
$L__BB33_290:
	cvt.u32.u64 	%r1922, %rd7;
	add.s32 	%r1923, %r1922, 448;
	setp.ge.s32 	%p184, %r1923, %r386;
	@%p184 bra 	$L__BB33_292;
	ld.param.u64 	%rd452, [_ZN3cub18CUB_300001_SM_10006detail10radix_sort29DeviceRadixSortOnesweepKernelINS1_5radix10policy_hubIiiyE10Policy1000ELNS0_9SortOrderE0EiiyiiNS1_21identity_decomposer_tEEEvPT5_SB_PT3_PKSC_PT1_PKSG_PT2_PKSK_T4_iiT6__param_7];
	cvta.to.global.u64 	%rd294, %rd452;
	mul.lo.s32 	%r1924, %r3, 6528;
	cvt.s64.s32 	%rd295, %r1924;
	add.s64 	%rd296, %rd7, %rd295;
	shl.b64 	%rd297, %rd296, 2;
	add.s64 	%rd298, %rd294, %rd297;
	ld.global.u32 	%r2280, [%rd298+1792];
$L__BB33_292:
	cvt.u32.u64 	%r1926, %rd7;
	add.s32 	%r1927, %r1926, 480;
	setp.ge.s32 	%p185, %r1927, %r386;
	@%p185 bra 	$L__BB33_294;
	ld.param.u64 	%rd453, [_ZN3cub18CUB_300001_SM_10006detail10radix_sort29DeviceRadixSortOnesweepKernelINS1_5radix10policy_hubIiiyE10Policy1000ELNS0_9SortOrderE0EiiyiiNS1_21identity_decomposer_tEEEvPT5_SB_PT3_PKSC_PT1_PKSG_PT2_PKSK_T4_iiT6__param_7];
	cvta.to.global.u64 	%rd299, %rd453;
	mul.lo.s32 	%r1928, %r3, 6528;
	cvt.s64.s32 	%rd300, %r1928;
	add.s64 	%rd301, %rd7, %rd300;
	shl.b64 	%rd302, %rd301, 2;
	add.s64 	%rd303, %rd299, %rd302;
	ld.global.u32 	%r2281, [%rd303+1920];
$L__BB33_294:
	cvt.u32.u64 	%r1930, %rd7;
	add.s32 	%r1931, %r1930, 512;
	setp.ge.s32 	%p186, %r1931, %r386;
	@%p186 bra 	$L__BB33_296;
	ld.param.u64 	%rd454, [_ZN3cub18CUB_300001_SM_10006detail10radix_sort29DeviceRadixSortOnesweepKernelINS1_5radix10policy_hubIiiyE10Policy1000ELNS0_9SortOrderE0EiiyiiNS1_21identity_decomposer_tEEEvPT5_SB_PT3_PKSC_PT1_PKSG_PT2_PKSK_T4_iiT6__param_7];
	cvta.to.global.u64 	%rd304, %rd454;
	mov.u32 	%r1932, %tid.x;
	and.b32  	%r1933, %r1932, 992;
	mul.lo.s32 	%r1934, %r1933, 17;
	and.b32  	%r1935, %r1932, 31;
	or.b32  	%r1936, %r1934, %r1935;
	cvt.u64.u32 	%rd305, %r1936;
	mul.lo.s32 	%r1937, %r3, 6528;
	cvt.s64.s32 	%rd306, %r1937;
	add.s64 	%rd307, %rd305, %rd306;
	shl.b64 	%rd308, %rd307, 2;
	add.s64 	%rd309, %rd304, %rd308;
	ld.global.u32 	%r2282, [%rd309+2048];
$L__BB33_296:
	ld.param.u32 	%r2092, [_ZN3cub18CUB_300001_SM_10006detail10radix_sort29DeviceRadixSortOnesweepKernelINS1_5radix10policy_hubIiiyE10Policy1000ELNS0_9SortOrderE0EiiyiiNS1_21identity_decomposer_tEEEvPT5_SB_PT3_PKSC_PT1_PKSG_PT2_PKSK_T4_iiT6__param_8];
	ld.param.u64 	%rd441, [_ZN3cub18CUB_300001_SM_10006detail10radix_sort29DeviceRadixSortOnesweepKernelINS1_5radix10policy_hubIiiyE10Policy1000ELNS0_9SortOrderE0EiiyiiNS1_21identity_decomposer_tEEEvPT5_SB_PT3_PKSC_PT1_PKSG_PT2_PKSK_T4_iiT6__param_6];
	cvta.to.global.u64 	%rd24, %rd441;
	mov.u32 	%r437, %tid.x;
	cvt.u64.u32 	%rd25, %r437;
	shl.b32 	%r1938, %r437, 2;
	mov.u32 	%r1939, _ZZN3cub18CUB_300001_SM_10006detail10radix_sort29DeviceRadixSortOnesweepKernelINS1_5radix10policy_hubIiiyE10Policy1000ELNS0_9SortOrderE0EiiyiiNS1_21identity_decomposer_tEEEvPT5_SB_PT3_PKSC_PT1_PKSG_PT2_PKSK_T4_iiT6_E1s;
	add.s32 	%r438, %r1939, %r1938;
	mad.lo.s32 	%r1940, %r3, 6528, 6528;
	setp.gt.s32 	%p187, %r1940, %r2092;
	bar.sync 	0;
	st.shared.u32 	[%r323+-4], %r2266;
	st.shared.u32 	[%r324+-4], %r2267;
	st.shared.u32 	[%r325+-4], %r2268;
	st.shared.u32 	[%r326+-4], %r2269;
	st.shared.u32 	[%r327+-4], %r2270;
	st.shared.u32 	[%r328+-4], %r2271;
	st.shared.u32 	[%r329+-4], %r2272;
	st.shared.u32 	[%r330+-4], %r2273;
	st.shared.u32 	[%r331+-4], %r2274;
	st.shared.u32 	[%r332+-4], %r2275;
	st.shared.u32 	[%r333+-4], %r2276;
	st.shared.u32 	[%r334+-4], %r2277;
	st.shared.u32 	[%r335+-4], %r2278;
	st.shared.u32 	[%r336+-4], %r2279;
	st.shared.u32 	[%r337+-4], %r2280;
	st.shared.u32 	[%r338+-4], %r2281;
	st.shared.u32 	[%r339+-4], %r2282;
	bar.sync 	0;
	@%p187 bra 	$L__BB33_298;
	ld.shared.u32 	%r1941, [%r438];
	shl.b32 	%r1942, %r352, 3;
	add.s32 	%r1944, %r1939, 26112;
	add.s32 	%r1945, %r1944, %r1942;
	ld.shared.u64 	%rd310, [%r1945];
	add.s64 	%rd311, %rd310, %rd25;
	shl.b64 	%rd312, %rd311, 2;
	add.s64 	%rd313, %rd24, %rd312;
	st.global.u32 	[%rd313], %r1941;
	bar.warp.sync 	-1;
	ld.shared.u32 	%r1946, [%r438+1536];
	shl.b32 	%r1947, %r353, 3;
	add.s32 	%r1948, %r1944, %r1947;
	ld.shared.u64 	%rd314, [%r1948];
	add.s64 	%rd315, %rd314, %rd25;
	shl.b64 	%rd316, %rd315, 2;
	add.s64 	%rd317, %rd24, %rd316;
	st.global.u32 	[%rd317+1536], %r1946;
	bar.warp.sync 	-1;
	ld.shared.u32 	%r1949, [%r438+3072];
	shl.b32 	%r1950, %r354, 3;
	add.s32 	%r1951, %r1944, %r1950;
	ld.shared.u64 	%rd318, [%r1951];
	add.s64 	%rd319, %rd318, %rd25;
	shl.b64 	%rd320, %rd319, 2;
	add.s64 	%rd321, %rd24, %rd320;
	st.global.u32 	[%rd321+3072], %r1949;
	bar.warp.sync 	-1;
	ld.shared.u32 	%r1952, [%r438+4608];
	shl.b32 	%r1953, %r355, 3;
	add.s32 	%r1954, %r1944, %r1953;
	ld.shared.u64 	%rd322, [%r1954];
	add.s64 	%rd323, %rd322, %rd25;
	shl.b64 	%rd324, %rd323, 2;
	add.s64 	%rd325, %rd24, %rd324;
	st.global.u32 	[%rd325+4608], %r1952;
	bar.warp.sync 	-1;
	ld.shared.u32 	%r1955, [%r438+6144];
	shl.b32 	%r1956, %r356, 3;
	add.s32 	%r1957, %r1944, %r1956;
	ld.shared.u64 	%rd326, [%r1957];
	add.s64 	%rd327, %rd326, %rd25;
	shl.b64 	%rd328, %rd327, 2;
	add.s64 	%rd329, %rd24, %rd328;
	st.global.u32 	[%rd329+6144], %r1955;
	bar.warp.sync 	-1;
	ld.shared.u32 	%r1958, [%r438+7680];
	shl.b32 	%r1959, %r357, 3;
	add.s32 	%r1960, %r1944, %r1959;
	ld.shared.u64 	%rd330, [%r1960];
	add.s64 	%rd331, %rd330, %rd25;
	shl.b64 	%rd332, %rd331, 2;
	add.s64 	%rd333, %rd24, %rd332;
	st.global.u32 	[%rd333+7680], %r1958;
	bar.warp.sync 	-1;
	ld.shared.u32 	%r1961, [%r438+9216];
	shl.b32 	%r1962, %r358, 3;
	add.s32 	%r1963, %r1944, %r1962;
	ld.shared.u64 	%rd334, [%r1963];
	add.s64 	%rd335, %rd334, %rd25;
	shl.b64 	%rd336, %rd335, 2;
	add.s64 	%rd337, %rd24, %rd336;
	st.global.u32 	[%rd337+9216], %r1961;
	bar.warp.sync 	-1;
	ld.shared.u32 	%r1964, [%r438+10752];
	shl.b32 	%r1965, %r359, 3;
	add.s32 	%r1966, %r1944, %r1965;
	ld.shared.u64 	%rd338, [%r1966];
	add.s64 	%rd339, %rd338, %rd25;
	shl.b64 	%rd340, %rd339, 2;
	add.s64 	%rd341, %rd24, %rd340;
	st.global.u32 	[%rd341+10752], %r1964;
	bar.warp.sync 	-1;
	ld.shared.u32 	%r1967, [%r438+12288];
	shl.b32 	%r1968, %r360, 3;
	add.s32 	%r1969, %r1944, %r1968;
	ld.shared.u64 	%rd342, [%r1969];
	add.s64 	%rd343, %rd342, %rd25;
	shl.b64 	%rd344, %rd343, 2;
	add.s64 	%rd345, %rd24, %rd344;
	st.global.u32 	[%rd345+12288], %r1967;
	bar.warp.sync 	-1;
	ld.shared.u32 	%r1970, [%r438+13824];
	shl.b32 	%r1971, %r361, 3;
	add.s32 	%r1972, %r1944, %r1971;
	ld.shared.u64 	%rd346, [%r1972];
	add.s64 	%rd347, %rd346, %rd25;
	shl.b64 	%rd348, %rd347, 2;
	add.s64 	%rd349, %rd24, %rd348;
	st.global.u32 	[%rd349+13824], %r1970;
	bar.warp.sync 	-1;
	ld.shared.u32 	%r1973, [%r438+15360];
	shl.b32 	%r1974, %r362, 3;
	add.s32 	%r1975, %r1944, %r1974;
	ld.shared.u64 	%rd350, [%r1975];
	add.s64 	%rd351, %rd350, %rd25;
	shl.b64 	%rd352, %rd351, 2;
	add.s64 	%rd353, %rd24, %rd352;
	st.global.u32 	[%rd353+15360], %r1973;
	bar.warp.sync 	-1;
	ld.shared.u32 	%r1976, [%r438+16896];
	shl.b32 	%r1977, %r363, 3;
	add.s32 	%r1978, %r1944, %r1977;
	ld.shared.u64 	%rd354, [%r1978];
	add.s64 	%rd355, %rd354, %rd25;
	shl.b64 	%rd356, %rd355, 2;
	add.s64 	%rd357, %rd24, %rd356;
	st.global.u32 	[%rd357+16896], %r1976;
	bar.warp.sync 	-1;
	ld.shared.u32 	%r1979, [%r438+18432];
	shl.b32 	%r1980, %r364, 3;
	add.s32 	%r1981, %r1944, %r1980;
	ld.shared.u64 	%rd358, [%r1981];
	add.s64 	%rd359, %rd358, %rd25;
	shl.b64 	%rd360, %rd359, 2;
	add.s64 	%rd361, %rd24, %rd360;
	st.global.u32 	[%rd361+18432], %r1979;
	bar.warp.sync 	-1;
	ld.shared.u32 	%r1982, [%r438+19968];
	shl.b32 	%r1983, %r365, 3;
	add.s32 	%r1984, %r1944, %r1983;
	ld.shared.u64 	%rd362, [%r1984];
	add.s64 	%rd363, %rd362, %rd25;
	shl.b64 	%rd364, %rd363, 2;
	add.s64 	%rd365, %rd24, %rd364;
	st.global.u32 	[%rd365+19968], %r1982;
	bar.warp.sync 	-1;
	ld.shared.u32 	%r1985, [%r438+21504];
	shl.b32 	%r1986, %r366, 3;
	add.s32 	%r1987, %r1944, %r1986;
	ld.shared.u64 	%rd366, [%r1987];
	add.s64 	%rd367, %rd366, %rd25;
	shl.b64 	%rd368, %rd367, 2;
	add.s64 	%rd369, %rd24, %rd368;
	st.global.u32 	[%rd369+21504], %r1985;
	bar.warp.sync 	-1;
	ld.shared.u32 	%r1988, [%r438+23040];
	shl.b32 	%r1989, %r367, 3;
	add.s32 	%r1990, %r1944, %r1989;
	ld.shared.u64 	%rd370, [%r1990];
	add.s64 	%rd371, %rd370, %rd25;
	shl.b64 	%rd372, %rd371, 2;
	add.s64 	%rd373, %rd24, %rd372;
	st.global.u32 	[%rd373+23040], %r1988;
	bar.warp.sync 	-1;
	ld.shared.u32 	%r1991, [%r438+24576];
	shl.b32 	%r1992, %r368, 3;
	add.s32 	%r1993, %r1944, %r1992;
	ld.shared.u64 	%rd374, [%r1993];
	add.s64 	%rd375, %rd374, %rd25;
	shl.b64 	%rd376, %rd375, 2;
	add.s64 	%rd377, %rd24, %rd376;
	st.global.u32 	[%rd377+24576], %r1991;
	bar.warp.sync 	-1;
	bra.uni 	$L__BB33_333;
$L__BB33_298:
	ld.param.u32 	%r2093, [_ZN3cub18CUB_300001_SM_10006detail10radix_sort29DeviceRadixSortOnesweepKernelINS1_5radix10policy_hubIiiyE10Policy1000ELNS0_9SortOrderE0EiiyiiNS1_21identity_decomposer_tEEEvPT5_SB_PT3_PKSC_PT1_PKSG_PT2_PKSK_T4_iiT6__param_8];
	mad.lo.s32 	%r439, %r3, -6528, %r2093;
	shl.b32 	%r1994, %r352, 3;
	add.s32 	%r1996, %r1939, %r1994;
	ld.shared.u64 	%rd26, [%r1996+26112];
	setp.ge.s32 	%p188, %r437, %r439;
	@%p188 bra 	$L__BB33_300;
	ld.shared.u32 	%r1997, [%r438];
	add.s64 	%rd378, %rd26, %rd25;
	shl.b64 	%rd379, %rd378, 2;
	add.s64 	%rd380, %rd24, %rd379;
	st.global.u32 	[%rd380], %r1997;
$L__BB33_300:
	bar.warp.sync 	-1;
	shl.b32 	%r1998, %r353, 3;
	add.s32 	%r2000, %r1939, %r1998;
	ld.shared.u64 	%rd27, [%r2000+26112];
	add.s32 	%r2001, %r437, 384;
	setp.ge.s32 	%p189, %r2001, %r439;
	@%p189 bra 	$L__BB33_302;
	ld.shared.u32 	%r2002, [%r438+1536];
	add.s64 	%rd381, %rd27, %rd25;
	shl.b64 	%rd382, %rd381, 2;
	add.s64 	%rd383, %rd24, %rd382;
	st.global.u32 	[%rd383+1536], %r2002;
$L__BB33_302:
	bar.warp.sync 	-1;
	shl.b32 	%r2003, %r354, 3;
	add.s32 	%r2005, %r1939, %r2003;
	ld.shared.u64 	%rd28, [%r2005+26112];
	add.s32 	%r2006, %r437, 768;
	setp.ge.s32 	%p190, %r2006, %r439;
	@%p190 bra 	$L__BB33_304;
	ld.shared.u32 	%r2007, [%r438+3072];
	add.s64 	%rd384, %rd28, %rd25;
	shl.b64 	%rd385, %rd384, 2;
	add.s64 	%rd386, %rd24, %rd385;
	st.global.u32 	[%rd386+3072], %r2007;
$L__BB33_304:
	bar.warp.sync 	-1;
	shl.b32 	%r2008, %r355, 3;
	add.s32 	%r2010, %r1939, %r2008;
	ld.shared.u64 	%rd29, [%r2010+26112];
	add.s32 	%r2011, %r437, 1152;
	setp.ge.s32 	%p191, %r2011, %r439;
	@%p191 bra 	$L__BB33_306;
	ld.shared.u32 	%r2012, [%r438+4608];
	add.s64 	%rd387, %rd29, %rd25;
	shl.b64 	%rd388, %rd387, 2;
	add.s64 	%rd389, %rd24, %rd388;
	st.global.u32 	[%rd389+4608], %r2012;
$L__BB33_306:
	bar.warp.sync 	-1;
	shl.b32 	%r2013, %r356, 3;
	add.s32 	%r2015, %r1939, %r2013;
	ld.shared.u64 	%rd30, [%r2015+26112];
	add.s32 	%r2016, %r437, 1536;
	setp.ge.s32 	%p192, %r2016, %r439;
	@%p192 bra 	$L__BB33_308;
	ld.shared.u32 	%r2017, [%r438+6144];
	add.s64 	%rd390, %rd30, %rd25;
	shl.b64 	%rd391, %rd390, 2;
	add.s64 	%rd392, %rd24, %rd391;
	st.global.u32 	[%rd392+6144], %r2017;
$L__BB33_308:
	bar.warp.sync 	-1;
	shl.b32 	%r2018, %r357, 3;
	add.s32 	%r2020, %r1939, %r2018;
	ld.shared.u64 	%rd31, [%r2020+26112];
	add.s32 	%r2021, %r437, 1920;
	setp.ge.s32 	%p193, %r2021, %r439;
	@%p193 bra 	$L__BB33_310;
	ld.shared.u32 	%r2022, [%r438+7680];
	add.s64 	%rd393, %rd31, %rd25;
	shl.b64 	%rd394, %rd393, 2;
	add.s64 	%rd395, %rd24, %rd394;
	st.global.u32 	[%rd395+7680], %r2022;
$L__BB33_310:
	bar.warp.sync 	-1;
	shl.b32 	%r2023, %r358, 3;
	add.s32 	%r2025, %r1939, %r2023;
	ld.shared.u64 	%rd32, [%r2025+26112];
	add.s32 	%r2026, %r437, 2304;
	setp.ge.s32 	%p194, %r2026, %r439;
	@%p194 bra 	$L__BB33_312;
	ld.shared.u32 	%r2027, [%r438+9216];
	add.s64 	%rd396, %rd32, %rd25;
	shl.b64 	%rd397, %rd396, 2;
	add.s64 	%rd398, %rd24, %rd397;
	st.global.u32 	[%rd398+9216], %r2027;
$L__BB33_312:
	bar.warp.sync 	-1;
	shl.b32 	%r2028, %r359, 3;
	add.s32 	%r2030, %r1939, %r2028;
	ld.shared.u64 	%rd33, [%r2030+26112];
	add.s32 	%r2031, %r437, 2688;
	setp.ge.s32 	%p195, %r2031, %r439;
	@%p195 bra 	$L__BB33_314;
	ld.shared.u32 	%r2032, [%r438+10752];
	add.s64 	%rd399, %rd33, %rd25;
	shl.b64 	%rd400, %rd399, 2;
	add.s64 	%rd401, %rd24, %rd400;
	st.global.u32 	[%rd401+10752], %r2032;
$L__BB33_314:
	bar.warp.sync 	-1;
	shl.b32 	%r2033, %r360, 3;
	add.s32 	%r2035, %r1939, %r2033;
	ld.shared.u64 	%rd34, [%r2035+26112];
	or.b32  	%r2036, %r437, 3072;
	setp.ge.s32 	%p196, %r2036, %r439;
	@%p196 bra 	$L__BB33_316;
	ld.shared.u32 	%r2037, [%r438+12288];
	add.s64 	%rd402, %rd34, %rd25;
	shl.b64 	%rd403, %rd402, 2;
	add.s64 	%rd404, %rd24, %rd403;
	st.global.u32 	[%rd404+12288], %r2037;
$L__BB33_316:
	bar.warp.sync 	-1;
	shl.b32 	%r2038, %r361, 3;
	add.s32 	%r2040, %r1939, %r2038;
	ld.shared.u64 	%rd35, [%r2040+26112];
	add.s32 	%r2041, %r437, 3456;
	setp.ge.s32 	%p197, %r2041, %r439;
	@%p197 bra 	$L__BB33_318;
	ld.shared.u32 	%r2042, [%r438+13824];
	add.s64 	%rd405, %rd35, %rd25;
	shl.b64 	%rd406, %rd405, 2;
	add.s64 	%rd407, %rd24, %rd406;
	st.global.u32 	[%rd407+13824], %r2042;
$L__BB33_318:
	bar.warp.sync 	-1;
	shl.b32 	%r2043, %r362, 3;
	add.s32 	%r2045, %r1939, %r2043;
	ld.shared.u64 	%rd36, [%r2045+26112];
	add.s32 	%r2046, %r437, 3840;
	setp.ge.s32 	%p198, %r2046, %r439;
	@%p198 bra 	$L__BB33_320;
	ld.shared.u32 	%r2047, [%r438+15360];
	add.s64 	%rd408, %rd36, %rd25;
	shl.b64 	%rd409, %rd408, 2;
	add.s64 	%rd410, %rd24, %rd409;
	st.global.u32 	[%rd410+15360], %r2047;
$L__BB33_320:
	bar.warp.sync 	-1;
	shl.b32 	%r2048, %r363, 3;
	add.s32 	%r2050, %r1939, %r2048;
	ld.shared.u64 	%rd37, [%r2050+26112];
	add.s32 	%r2051, %r437, 4224;
	setp.ge.s32 	%p199, %r2051, %r439;
	@%p199 bra 	$L__BB33_322;
	ld.shared.u32 	%r2052, [%r438+16896];
	add.s64 	%rd411, %rd37, %rd25;
	shl.b64 	%rd412, %rd411, 2;
	add.s64 	%rd413, %rd24, %rd412;
	st.global.u32 	[%rd413+16896], %r2052;
$L__BB33_322:
	bar.warp.sync 	-1;
	shl.b32 	%r2053, %r364, 3;
	add.s32 	%r2055, %r1939, %r2053;
	ld.shared.u64 	%rd38, [%r2055+26112];
	add.s32 	%r2056, %r437, 4608;
	setp.ge.s32 	%p200, %r2056, %r439;
	@%p200 bra 	$L__BB33_324;
	ld.shared.u32 	%r2057, [%r438+18432];
	add.s64 	%rd414, %rd38, %rd25;
	shl.b64 	%rd415, %rd414, 2;
	add.s64 	%rd416, %rd24, %rd415;
	st.global.u32 	[%rd416+18432], %r2057;
$L__BB33_324:
	bar.warp.sync 	-1;
	shl.b32 	%r2058, %r365, 3;
	add.s32 	%r2060, %r1939, %r2058;
	ld.shared.u64 	%rd39, [%r2060+26112];
	add.s32 	%r2061, %r437, 4992;
	setp.ge.s32 	%p201, %r2061, %r439;
	@%p201 bra 	$L__BB33_326;
	ld.shared.u32 	%r2062, [%r438+19968];
	add.s64 	%rd417, %rd39, %rd25;
	shl.b64 	%rd418, %rd417, 2;
	add.s64 	%rd419, %rd24, %rd418;
	st.global.u32 	[%rd419+19968], %r2062;
$L__BB33_326:
	bar.warp.sync 	-1;
	shl.b32 	%r2063, %r366, 3;
	add.s32 	%r2065, %r1939, %r2063;
	ld.shared.u64 	%rd40, [%r2065+26112];
	add.s32 	%r2066, %r437, 5376;
	setp.ge.s32 	%p202, %r2066, %r439;
	@%p202 bra 	$L__BB33_328;
	ld.shared.u32 	%r2067, [%r438+21504];
	add.s64 	%rd420, %rd40, %rd25;
	shl.b64 	%rd421, %rd420, 2;
	add.s64 	%rd422, %rd24, %rd421;
	st.global.u32 	[%rd422+21504], %r2067;
$L__BB33_328:
	bar.warp.sync 	-1;
	shl.b32 	%r2068, %r367, 3;
	add.s32 	%r2070, %r1939, %r2068;
	ld.shared.u64 	%rd41, [%r2070+26112];
	add.s32 	%r2071, %r437, 5760;
	setp.ge.s32 	%p203, %r2071, %r439;
	@%p203 bra 	$L__BB33_330;
	ld.shared.u32 	%r2072, [%r438+23040];
	add.s64 	%rd423, %rd41, %rd25;
	shl.b64 	%rd424, %rd423, 2;
	add.s64 	%rd425, %rd24, %rd424;
	st.global.u32 	[%rd425+23040], %r2072;
$L__BB33_330:
	bar.warp.sync 	-1;
	shl.b32 	%r2073, %r368, 3;
	add.s32 	%r2075, %r1939, %r2073;
	ld.shared.u64 	%rd426, [%r2075+26112];
	add.s64 	%rd42, %rd426, %rd25;
	or.b32  	%r2076, %r437, 6144;
	setp.ge.s32 	%p204, %r2076, %r439;
	@%p204 bra 	$L__BB33_332;
	ld.shared.u32 	%r2077, [%r438+24576];
	shl.b64 	%rd427, %rd42, 2;
	add.s64 	%rd428, %rd24, %rd427;
	st.global.u32 	[%rd428+24576], %r2077;
$L__BB33_332:
	bar.warp.sync 	-1;
$L__BB33_333:
	ret;

}


// ===== COMPILED SASS (sm_100) =====

	.target	sm_100

	.elftype	@"ET_EXEC"


//--------------------- .note.nv.tkinfo           --------------------------
	.section	.note.nv.tkinfo,"",@"SHT_NOTE"
	.sectionflags	@"SHF_NOTE_NV_TKINFO"
	.tkinfo
        /*0018*/ 	.word	0x00000002
        /*0030*/ 	.string	""
        /*0030*/ 	.string	"ptxas"
        /*0030*/ 	.string	"Cuda compilation tools, release 13.0, V13.0.88"
        /*0030*/ 	.string	"Build cuda_13.0.r13.0/compiler.36424714_0"
        /*0030*/ 	.string	"-arch sm_100 -m 64 "



//--------------------- .note.nv.cuinfo           --------------------------
	.section	.note.nv.cuinfo,"",@"SHT_NOTE"
	.sectionflags	@"SHF_NOTE_NV_CUINFO"
        /*0018*/ 	.short	0x0002
        /*001a*/ 	.short	0x0064
        /*001c*/ 	.short	0x0082
	.zero		2


//--------------------- .nv.info                  --------------------------
	.section	.nv.info,"",@"SHT_CUDA_INFO"
	.align	4


	//----- nvinfo : EIATTR_REGCOUNT
	.align		4
        /*0000*/ 	.byte	0x04, 0x2f
        /*0002*/ 	.short	(.L_46 - .L_45)
	.align		4
.L_45:
        /*0004*/ 	.word	index@(_Z9self_dotsIdEvPT_S1_)
        /*0008*/ 	.word	0x00000010


	//----- nvinfo : EIATTR_FRAME_SIZE
	.align		4
.L_46:
        /*000c*/ 	.byte	0x04, 0x11
        /*000e*/ 	.short	(.L_48 - .L_47)
	.align		4
.L_47:
        /*0010*/ 	.word	index@(_Z9self_dotsIdEvPT_S1_)
        /*0014*/ 	.word	0x00000000


	//----- nvinfo : EIATTR_REGCOUNT
	.align		4
.L_48:
        /*0018*/ 	.byte	0x04, 0x2f
        /*001a*/ 	.short	(.L_50 - .L_49)
	.align		4
.L_49:
        /*001c*/ 	.word	index@(_Z19calculate_centroidsIdEvPT_PiS2_S1_S2_)
        /*0020*/ 	.word	0x0000001c


	//----- nvinfo : EIATTR_FRAME_SIZE
	.align		4
.L_50:
        /*0024*/ 	.byte	0x04, 0x11
        /*0026*/ 	.short	(.L_52 - .L_51)
	.align		4
.L_51:
        /*0028*/ 	.word	index@(_Z19calculate_centroidsIdEvPT_PiS2_S1_S2_)
        /*002c*/ 	.word	0x00000000


	//----- nvinfo : EIATTR_REGCOUNT
	.align		4
.L_52:
        /*0030*/ 	.byte	0x04, 0x2f
        /*0032*/ 	.short	(.L_54 - .L_53)
	.align		4
.L_53:
        /*0034*/ 	.word	index@(_Z15scale_centroidsIdEvPiPT_)
        /*0038*/ 	.word	0x00000010


	//----- nvinfo : EIATTR_FRAME_SIZE
	.align		4
.L_54:
        /*003c*/ 	.byte	0x04, 0x11
        /*003e*/ 	.short	(.L_56 - .L_55)
	.align		4
.L_55:
        /*0040*/ 	.word	index@($__internal_3_$__cuda_sm20_dblrcp_rn_slowpath_v3)
        /*0044*/ 	.word	0x00000000


	//----- nvinfo : EIATTR_FRAME_SIZE
	.align		4
.L_56:
        /*0048*/ 	.byte	0x04, 0x11
        /*004a*/ 	.short	(.L_58 - .L_57)
	.align		4
.L_57:
        /*004c*/ 	.word	index@(_Z15scale_centroidsIdEvPiPT_)
        /*0050*/ 	.word	0x00000000


	//----- nvinfo : EIATTR_REGCOUNT
	.align		4
.L_58:
        /*0054*/ 	.byte	0x04, 0x2f
        /*0056*/ 	.short	(.L_60 - .L_59)
	.align		4
.L_59:
        /*0058*/ 	.word	index@(_Z8all_dotsIdEvPT_S1_S1_)
        /*005c*/ 	.word	0x00000010


	//----- nvinfo : EIATTR_FRAME_SIZE
	.align		4
.L_60:
        /*0060*/ 	.byte	0x04, 0x11
        /*0062*/ 	.short	(.L_62 - .L_61)
	.align		4
.L_61:
        /*0064*/ 	.word	index@(_Z8all_dotsIdEvPT_S1_S1_)
        /*0068*/ 	.word	0x00000000


	//----- nvinfo : EIATTR_REGCOUNT
	.align		4
.L_62:
        /*006c*/ 	.byte	0x04, 0x2f
        /*006e*/ 	.short	(.L_64 - .L_63)
	.align		4
.L_63:
        /*0070*/ 	.word	index@(_Z15make_new_labelsIdEviiPT_PiS2_S1_)
        /*0074*/ 	.word	0x00000020


	//----- nvinfo : EIATTR_FRAME_SIZE
	.align		4
.L_64:
        /*0078*/ 	.byte	0x04, 0x11
        /*007a*/ 	.short	(.L_66 - .L_65)
	.align		4
.L_65:
        /*007c*/ 	.word	index@($__internal_2_$__cuda_sm20_dsqrt_rn_f64_mediumpath_v1)
        /*0080*/ 	.word	0x00000000


	//----- nvinfo : EIATTR_FRAME_SIZE
	.align		4
.L_66:
        /*0084*/ 	.byte	0x04, 0x11
        /*0086*/ 	.short	(.L_68 - .L_67)
	.align		4
.L_67:
        /*0088*/ 	.word	index@(_Z15make_new_labelsIdEviiPT_PiS2_S1_)
        /*008c*/ 	.word	0x00000000


	//----- nvinfo : EIATTR_REGCOUNT
	.align		4
.L_68:
        /*0090*/ 	.byte	0x04, 0x2f
        /*0092*/ 	.short	(.L_70 - .L_69)
	.align		4
.L_69:
        /*0094*/ 	.word	index@(_Z9self_dotsIfEvPT_S1_)
        /*0098*/ 	.word	0x0000000e


	//----- nvinfo : EIATTR_FRAME_SIZE
	.align		4
.L_70:
        /*009c*/ 	.byte	0x04, 0x11
        /*009e*/ 	.short	(.L_72 - .L_71)
	.align		4
.L_71:
        /*00a0*/ 	.word	index@(_Z9self_dotsIfEvPT_S1_)
        /*00a4*/ 	.word	0x00000000


	//----- nvinfo : EIATTR_REGCOUNT
	.align		4
.L_72:
        /*00a8*/ 	.byte	0x04, 0x2f
        /*00aa*/ 	.short	(.L_74 - .L_73)
	.align		4
.L_73:
        /*00ac*/ 	.word	index@(_Z19calculate_centroidsIfEvPT_PiS2_S1_S2_)
        /*00b0*/ 	.word	0x0000001c


	//----- nvinfo : EIATTR_FRAME_SIZE
	.align		4
.L_74:
        /*00b4*/ 	.byte	0x04, 0x11
        /*00b6*/ 	.short	(.L_76 - .L_75)
	.align		4
.L_75:
        /*00b8*/ 	.word	index@(_Z19calculate_centroidsIfEvPT_PiS2_S1_S2_)
        /*00bc*/ 	.word	0x00000000


	//----- nvinfo : EIATTR_REGCOUNT
	.align		4
.L_76:
        /*00c0*/ 	.byte	0x04, 0x2f
        /*00c2*/ 	.short	(.L_78 - .L_77)
	.align		4
.L_77:
        /*00c4*/ 	.word	index@(_Z15scale_centroidsIfEvPiPT_)
        /*00c8*/ 	.word	0x00000010


	//----- nvinfo : EIATTR_FRAME_SIZE
	.align		4
.L_78:
        /*00cc*/ 	.byte	0x04, 0x11
        /*00ce*/ 	.short	(.L_80 - .L_79)
	.align		4
.L_79:
        /*00d0*/ 	.word	index@($__internal_1_$__cuda_sm20_dblrcp_rn_slowpath_v3)
        /*00d4*/ 	.word	0x00000000


	//----- nvinfo : EIATTR_FRAME_SIZE
	.align		4
.L_80:
        /*00d8*/ 	.byte	0x04, 0x11
        /*00da*/ 	.short	(.L_82 - .L_81)
	.align		4
.L_81:
        /*00dc*/ 	.word	index@(_Z15scale_centroidsIfEvPiPT_)
        /*00e0*/ 	.word	0x00000000


	//----- nvinfo : EIATTR_REGCOUNT
	.align		4
.L_82:
        /*00e4*/ 	.byte	0x04, 0x2f
        /*00e6*/ 	.short	(.L_84 - .L_83)
	.align		4
.L_83:
        /*00e8*/ 	.word	index@(_Z8all_dotsIfEvPT_S1_S1_)
        /*00ec*/ 	.word	0x00000010


	//----- nvinfo : EIATTR_FRAME_SIZE
	.align		4
.L_84:
        /*00f0*/ 	.byte	0x04, 0x11
        /*00f2*/ 	.short	(.L_86 - .L_85)
	.align		4
.L_85:
        /*00f4*/ 	.word	index@(_Z8all_dotsIfEvPT_S1_S1_)
        /*00f8*/ 	.word	0x00000000


	//----- nvinfo : EIATTR_REGCOUNT
	.align		4
.L_86:
        /*00fc*/ 	.byte	0x04, 0x2f
        /*00fe*/ 	.short	(.L_88 - .L_87)
	.align		4
.L_87:
        /*0100*/ 	.word	index@(_Z15make_new_labelsIfEviiPT_PiS2_S1_)
        /*0104*/ 	.word	0x00000020


	//----- nvinfo : EIATTR_FRAME_SIZE
	.align		4
.L_88:
        /*0108*/ 	.byte	0x04, 0x11
        /*010a*/ 	.short	(.L_90 - .L_89)
	.align		4
.L_89:
        /*010c*/ 	.word	index@($__internal_0_$__cuda_sm20_sqrt_rn_f32_slowpath)
        /*0110*/ 	.word	0x00000000


	//----- nvinfo : EIATTR_FRAME_SIZE
	.align		4
.L_90:
        /*0114*/ 	.byte	0x04, 0x11
        /*0116*/ 	.short	(.L_92 - .L_91)
	.align		4
.L_91:
        /*0118*/ 	.word	index@(_Z15make_new_labelsIfEviiPT_PiS2_S1_)
        /*011c*/ 	.word	0x00000000


	//----- nvinfo : EIATTR_REGCOUNT
	.align		4
.L_92:
        /*0120*/ 	.byte	0x04, 0x2f
        /*0122*/ 	.short	(.L_94 - .L_93)
	.align		4
.L_93:
        /*0124*/ 	.word	index@(_ZN3cub18CUB_300001_SM_10006detail11EmptyKernelIvEEvv)
        /*0128*/ 	.word	0x00000004


	//----- nvinfo : EIATTR_FRAME_SIZE
	.align		4
.L_94:
        /*012c*/ 	.byte	0x04, 0x11
        /*012e*/ 	.short	(.L_96 - .L_95)
	.align		4
.L_95:
        /*0130*/ 	.word	index@(_ZN3cub18CUB_300001_SM_10006detail11EmptyKernelIvEEvv)
        /*0134*/ 	.word	0x00000000


	//----- nvinfo : EIATTR_REGCOUNT
	.align		4
.L_96:
        /*0138*/ 	.byte	0x04, 0x2f
        /*013a*/ 	.short	(.L_98 - .L_97)
	.align		4
.L_97:
        /*013c*/ 	.word	index@(_ZN3cub18CUB_300001_SM_10006detail8for_each13static_kernelINS2_12policy_hub_t12policy_500_tEmN6thrust24THRUST_300001_SM_1000_NS8cuda_cub20__uninitialized_fill7functorINS7_10device_ptrIiEEiEEEEvT0_T1_)
        /*0140*/ 	.word	0x00000008


	//----- nvinfo : EIATTR_FRAME_SIZE
	.align		4
.L_98:
        /*0144*/ 	.byte	0x04, 0x11
        /*0146*/ 	.short	(.L_100 - .L_99)
	.align		4
.L_99:
        /*0148*/ 	.word	index@(_ZN3cub18CUB_300001_SM_10006detail8for_each13static_kernelINS2_12policy_hub_t12policy_500_tEmN6thrust24THRUST_300001_SM_1000_NS8cuda_cub20__uninitialized_fill7functorINS7_10device_ptrIiEEiEEEEvT0_T1_)
        /*014c*/ 	.word	0x00000000


	//----- nvinfo : EIATTR_REGCOUNT
	.align		4
.L_100:
        /*0150*/ 	.byte	0x04, 0x2f
        /*0152*/ 	.short	(.L_102 - .L_101)
	.align		4
.L_101:
        /*0154*/ 	.word	index@(_ZN3cub18CUB_300001_SM_10006detail8for_each13static_kernelINS2_12policy_hub_t12policy_500_tEmN6thrust24THRUST_300001_SM_1000_NS8cuda_cub20__uninitialized_fill7functorINS7_10device_ptrIdEEdEEEEvT0_T1_)
        /*0158*/ 	.word	0x00000009


	//----- nvinfo : EIATTR_FRAME_SIZE
	.align		4
.L_102:
        /*015c*/ 	.byte	0x04, 0x11
        /*015e*/ 	.short	(.L_104 - .L_103)
	.align		4
.L_103:
        /*0160*/ 	.word	index@(_ZN3cub18CUB_300001_SM_10006detail8for_each13static_kernelINS2_12policy_hub_t12policy_500_tEmN6thrust24THRUST_300001_SM_1000_NS8cuda_cub20__uninitialized_fill7functorINS7_10device_ptrIdEEdEEEEvT0_T1_)
        /*0164*/ 	.word	0x00000000


	//----- nvinfo : EIATTR_REGCOUNT
	.align		4
.L_104:
        /*0168*/ 	.byte	0x04, 0x2f
        /*016a*/ 	.short	(.L_106 - .L_105)
	.align		4
.L_105:
        /*016c*/ 	.word	index@(_ZN3cub18CUB_300001_SM_10006detail8for_each13static_kernelINS2_12policy_hub_t12policy_500_tElN6thrust24THRUST_300001_SM_1000_NS8cuda_cub6__fill7functorINS7_6detail15normal_iteratorINS7_10device_ptrIdEEEEiEEEEvT0_T1_)
        /*0170*/ 	.word	0x00000009


	//----- nvinfo : EIATTR_FRAME_SIZE
	.align		4
.L_106:
        /*0174*/ 	.byte	0x04, 0x11
        /*0176*/ 	.short	(.L_108 - .L_107)
	.align		4
.L_107:
        /*0178*/ 	.word	index@(_ZN3cub18CUB_300001_SM_10006detail8for_each13static_kernelINS2_12policy_hub_t12policy_500_tElN6thrust24THRUST_300001_SM_1000_NS8cuda_cub6__fill7functorINS7_6detail15normal_iteratorINS7_10device_ptrIdEEEEiEEEEvT0_T1_)
        /*017c*/ 	.word	0x00000000


	//----- nvinfo : EIATTR_REGCOUNT
	.align		4
.L_108:
        /*0180*/ 	.byte	0x04, 0x2f
        /*0182*/ 	.short	(.L_110 - .L_109)
	.align		4
.L_109:
        /*0184*/ 	.word	index@(_ZN3cub18CUB_300001_SM_10006detail8for_each13static_kernelINS2_12policy_hub_t12policy_500_tEmN6thrust24THRUST_300001_SM_1000_NS8cuda_cub20__uninitialized_fill7functorINS7_10device_ptrIfEEfEEEEvT0_T1_)
        /*0188*/ 	.word	0x00000008


	//----- nvinfo : EIATTR_FRAME_SIZE
	.align		4
.L_110:
        /*018c*/ 	.byte	0x04, 0x11
        /*018e*/ 	.short	(.L_112 - .L_111)
	.align		4
.L_111:
        /*0190*/ 	.word	index@(_ZN3cub18CUB_300001_SM_10006detail8for_each13static_kernelINS2_12policy_hub_t12policy_500_tEmN6thrust24THRUST_300001_SM_1000_NS8cuda_cub20__uninitialized_fill7functorINS7_10device_ptrIfEEfEEEEvT0_T1_)
        /*0194*/ 	.word	0x00000000


	//----- nvinfo : EIATTR_REGCOUNT
	.align		4
.L_112:
        /*0198*/ 	.byte	0x04, 0x2f
        /*019a*/ 	.short	(.L_114 - .L_113)
	.align		4
.L_113:
        /*019c*/ 	.word	index@(_ZN3cub18CUB_300001_SM_10006detail8for_each13static_kernelINS2_12policy_hub_t12policy_500_tElN6thrust24THRUST_300001_SM_1000_NS8cuda_cub6__fill7functorINS7_6detail15normal_iteratorINS7_10device_ptrIfEEEEiEEEEvT0_T1_)
        /*01a0*/ 	.word	0x00000008


	//----- nvinfo : EIATTR_FRAME_SIZE
	.align		4
.L_114:
        /*01a4*/ 	.byte	0x04, 0x11
        /*01a6*/ 	.short	(.L_116 - .L_115)
	.align		4
.L_115:
        /*01a8*/ 	.word	index@(_ZN3cub18CUB_300001_SM_10006detail8for_each13static_kernelINS2_12policy_hub_t12policy_500_tElN6thrust24THRUST_300001_SM_1000_NS8cuda_cub6__fill7functorINS7_6detail15normal_iteratorINS7_10device_ptrIfEEEEiEEEEvT0_T1_)
        /*01ac*/ 	.word	0x00000000


	//----- nvinfo : EIATTR_REGCOUNT
	.align		4
.L_116:
        /*01b0*/ 	.byte	0x04, 0x2f
        /*01b2*/ 	.short	(.L_118 - .L_117)
	.align		4
.L_117:
        /*01b4*/ 	.word	index@(_ZN3cub18CUB_300001_SM_10006detail9transform16transform_kernelINS2_10policy_hubILb1EN4cuda3std3__45tupleIJN6thrust24THRUST_300001_SM_1000_NS17counting_iteratorIiNSA_11use_defaultESC_SC_EEEEEE10policy1000EiNS7_10__identityENSA_6detail15normal_iteratorINSA_10device_ptrIiEEEEJSD_EEEvT0_iT1_T2_DpNS2_10kernel_argIT3_EE)
        /*01b8*/ 	.word	0x00000020


	//----- nvinfo : EIATTR_FRAME_SIZE
	.align		4
.L_118:
        /*01bc*/ 	.byte	0x04, 0x11
        /*01be*/ 	.short	(.L_120 - .L_119)
	.align		4
.L_119:
        /*01c0*/ 	.word	index@(_ZN3cub18CUB_300001_SM_10006detail9transform16transform_kernelINS2_10policy_hubILb1EN4cuda3std3__45tupleIJN6thrust24THRUST_300001_SM_1000_NS17counting_iteratorIiNSA_11use_defaultESC_SC_EEEEEE10policy1000EiNS7_10__identityENSA_6detail15normal_iteratorINSA_10device_ptrIiEEEEJSD_EEEvT0_iT1_T2_DpNS2_10kernel_argIT3_EE)
        /*01c4*/ 	.word	0x00000000


	//----- nvinfo : EIATTR_REGCOUNT
	.align		4
.L_120:
        /*01c8*/ 	.byte	0x04, 0x2f
        /*01ca*/ 	.short	(.L_122 - .L_121)
	.align		4
.L_121:
        /*01cc*/ 	.word	index@(_ZN3cub18CUB_300001_SM_10006detail9transform16transform_kernelINS2_10policy_hubILb1EN4cuda3std3__45tupleIJN6thrust24THRUST_300001_SM_1000_NS17counting_iteratorIiNSA_11use_defaultESC_SC_EEEEEE10policy1000ElNS7_10__identityENSA_6detail15normal_iteratorINSA_10device_ptrIiEEEEJSD_EEEvT0_iT1_T2_DpNS2_10kernel_argIT3_EE)
        /*01d0*/ 	.word	0x0000001e


	//----- nvinfo : EIATTR_FRAME_SIZE
	.align		4
.L_122:
        /*01d4*/ 	.byte	0x04, 0x11
        /*01d6*/ 	.short	(.L_124 - .L_123)
	.align		4
.L_123:
        /*01d8*/ 	.word	index@(_ZN3cub18CUB_300001_SM_10006detail9transform16transform_kernelINS2_10policy_hubILb1EN4cuda3std3__45tupleIJN6thrust24THRUST_300001_SM_1000_NS17counting_iteratorIiNSA_11use_defaultESC_SC_EEEEEE10policy1000ElNS7_10__identityENSA_6detail15normal_iteratorINSA_10device_ptrIiEEEEJSD_EEEvT0_iT1_T2_DpNS2_10kernel_argIT3_EE)
        /*01dc*/ 	.word	0x00000000


	//----- nvinfo : EIATTR_REGCOUNT
	.align		4
.L_124:
        /*01e0*/ 	.byte	0x04, 0x2f
        /*01e2*/ 	.short	(.L_126 - .L_125)
	.align		4
.L_125:
        /*01e4*/ 	.word	index@(_ZN3cub18CUB_300001_SM_10006detail6reduce28DeviceReduceSingleTileKernelINS2_10policy_hubIdjN4cuda3std3__44plusIdEEE10Policy1000EN6thrust24THRUST_300001_SM_1000_NS6detail15normal_iteratorINSD_10device_ptrIdEEEEPdjS9_ddNS7_10__identityEEEvT0_T1_T2_T3_T4_T6_)
        /*01e8*/ 	.word	0x0000002d


	//----- nvinfo : EIATTR_FRAME_SIZE
	.align		4
.L_126:
        /*01ec*/ 	.byte	0x04, 0x11
        /*01ee*/ 	.short	(.L_128 - .L_127)
	.align		4
.L_127:
        /*01f0*/ 	.word	index@(_ZN3cub18CUB_300001_SM_10006detail6reduce28DeviceReduceSingleTileKernelINS2_10policy_hubIdjN4cuda3std3__44plusIdEEE10Policy1000EN6thrust24THRUST_300001_SM_1000_NS6detail15normal_iteratorINSD_10device_ptrIdEEEEPdjS9_ddNS7_10__identityEEEvT0_T1_T2_T3_T4_T6_)
        /*01f4*/ 	.word	0x00000000


	//----- nvinfo : EIATTR_REGCOUNT
	.align		4
.L_128:
        /*01f8*/ 	.byte	0x04, 0x2f
        /*01fa*/ 	.short	(.L_130 - .L_129)
	.align		4
.L_129:
        /*01fc*/ 	.word	index@(_ZN3cub18CUB_300001_SM_10006detail6reduce18DeviceReduceKernelINS2_10policy_hubIdjN4cuda3std3__44plusIdEEE10Policy1000EN6thrust24THRUST_300001_SM_1000_NS6detail15normal_iteratorINSD_10device_ptrIdEEEEjS9_dNS7_10__identityEEEvT0_PT3_T1_NS0_13GridEvenShareISN_EET2_T4_)
        /*0200*/ 	.word	0x00000020


	//----- nvinfo : EIATTR_FRAME_SIZE
	.align		4
.L_130:
        /*0204*/ 	.byte	0x04, 0x11
        /*0206*/ 	.short	(.L_132 - .L_131)
	.align		4
.L_131:
        /*0208*/ 	.word	index@(_ZN3cub18CUB_300001_SM_10006detail6reduce18DeviceReduceKernelINS2_10policy_hubIdjN4cuda3std3__44plusIdEEE10Policy1000EN6thrust24THRUST_300001_SM_1000_NS6detail15normal_iteratorINSD_10device_ptrIdEEEEjS9_dNS7_10__identityEEEvT0_PT3_T1_NS0_13GridEvenShareISN_EET2_T4_)
        /*020c*/ 	.word	0x00000000


	//----- nvinfo : EIATTR_REGCOUNT
	.align		4
.L_132:
        /*0210*/ 	.byte	0x04, 0x2f
        /*0212*/ 	.short	(.L_134 - .L_133)
	.align		4
.L_133:
        /*0214*/ 	.word	index@(_ZN3cub18CUB_300001_SM_10006detail6reduce28DeviceReduceSingleTileKernelINS2_10policy_hubIdjN4cuda3std3__44plusIdEEE10Policy1000EPdSC_iS9_ddNS7_10__identityEEEvT0_T1_T2_T3_T4_T6_)
        /*0218*/ 	.word	0x00000030


	//----- nvinfo : EIATTR_FRAME_SIZE
	.align		4
.L_134:
        /*021c*/ 	.byte	0x04, 0x11
        /*021e*/ 	.short	(.L_136 - .L_135)
	.align		4
.L_135:
        /*0220*/ 	.word	index@(_ZN3cub18CUB_300001_SM_10006detail6reduce28DeviceReduceSingleTileKernelINS2_10policy_hubIdjN4cuda3std3__44plusIdEEE10Policy1000EPdSC_iS9_ddNS7_10__identityEEEvT0_T1_T2_T3_T4_T6_)
        /*0224*/ 	.word	0x00000000


	//----- nvinfo : EIATTR_REGCOUNT
	.align		4
.L_136:
        /*0228*/ 	.byte	0x04, 0x2f
        /*022a*/ 	.short	(.L_138 - .L_137)
	.align		4
.L_137:
        /*022c*/ 	.word	index@(_ZN3cub18CUB_300001_SM_10006detail6reduce28DeviceReduceSingleTileKernelINS2_10policy_hubIdyN4cuda3std3__44plusIdEEE10Policy1000EN6thrust24THRUST_300001_SM_1000_NS6detail15normal_iteratorINSD_10device_ptrIdEEEEPdyS9_ddNS7_10__identityEEEvT0_T1_T2_T3_T4_T6_)
        /*0230*/ 	.word	0x0000002e


	//----- nvinfo : EIATTR_FRAME_SIZE
	.align		4
.L_138:
        /*0234*/ 	.byte	0x04, 0x11
        /*0236*/ 	.short	(.L_140 - .L_139)
	.align		4
.L_139:
        /*0238*/ 	.word	index@(_ZN3cub18CUB_300001_SM_10006detail6reduce28DeviceReduceSingleTileKernelINS2_10policy_hubIdyN4cuda3std3__44plusIdEEE10Policy1000EN6thrust24THRUST_300001_SM_1000_NS6detail15normal_iteratorINSD_10device_ptrIdEEEEPdyS9_ddNS7_10__identityEEEvT0_T1_T2_T3_T4_T6_)
        /*023c*/ 	.word	0x00000000


	//----- nvinfo : EIATTR_REGCOUNT
	.align		4
.L_140:
        /*0240*/ 	.byte	0x04, 0x2f
        /*0242*/ 	.short	(.L_142 - .L_141)
	.align		4
.L_141:
        /*0244*/ 	.word	index@(_ZN3cub18CUB_300001_SM_10006detail6reduce18DeviceReduceKernelINS2_10policy_hubIdyN4cuda3std3__44plusIdEEE10Policy1000EN6thrust24THRUST_300001_SM_1000_NS6detail15normal_iteratorINSD_10device_ptrIdEEEEyS9_dNS7_10__identityEEEvT0_PT3_T1_NS0_13GridEvenShareISN_EET2_T4_)
        /*0248*/ 	.word	0x0000001d


	//----- nvinfo : EIATTR_FRAME_SIZE
	.align		4
.L_142:
        /*024c*/ 	.byte	0x04, 0x11
        /*024e*/ 	.short	(.L_144 - .L_143)
	.align		4
.L_143:
        /*0250*/ 	.word	index@(_ZN3cub18CUB_300001_SM_10006detail6reduce18DeviceReduceKernelINS2_10policy_hubIdyN4cuda3std3__44plusIdEEE10Policy1000EN6thrust24THRUST_300001_SM_1000_NS6detail15normal_iteratorINSD_10device_ptrIdEEEEyS9_dNS7_10__identityEEEvT0_PT3_T1_NS0_13GridEvenShareISN_EET2_T4_)
        /*0254*/ 	.word	0x00000000


	//----- nvinfo : EIATTR_REGCOUNT
	.align		4
.L_144:
        /*0258*/ 	.byte	0x04, 0x2f
        /*025a*/ 	.short	(.L_146 - .L_145)
	.align		4
.L_145:
        /*025c*/ 	.word	index@(_ZN3cub18CUB_300001_SM_10006detail6reduce28DeviceReduceSingleTileKernelINS2_10policy_hubIdyN4cuda3std3__44plusIdEEE10Policy1000EPdSC_iS9_ddNS7_10__identityEEEvT0_T1_T2_T3_T4_T6_)
        /*0260*/ 	.word	0x00000030


	//----- nvinfo : EIATTR_FRAME_SIZE
	.align		4
.L_146:
        /*0264*/ 	.byte	0x04, 0x11
        /*0266*/ 	.short	(.L_148 - .L_147)
	.align		4
.L_147:
        /*0268*/ 	.word	index@(_ZN3cub18CUB_300001_SM_10006detail6reduce28DeviceReduceSingleTileKernelINS2_10policy_hubIdyN4cuda3std3__44plusIdEEE10Policy1000EPdSC_iS9_ddNS7_10__identityEEEvT0_T1_T2_T3_T4_T6_)
        /*026c*/ 	.word	0x00000000


	//----- nvinfo : EIATTR_REGCOUNT
	.align		4
.L_148:
        /*0270*/ 	.byte	0x04, 0x2f
        /*0272*/ 	.short	(.L_150 - .L_149)
	.align		4
.L_149:
        /*0274*/ 	.word	index@(_ZN3cub18CUB_300001_SM_10006detail6reduce28DeviceReduceSingleTileKernelINS2_10policy_hubIfjN4cuda3std3__44plusIfEEE10Policy1000EN6thrust24THRUST_300001_SM_1000_NS6detail15normal_iteratorINSD_10device_ptrIfEEEEPfjS9_ffNS7_10__identityEEEvT0_T1_T2_T3_T4_T6_)
        /*0278*/ 	.word	0x00000020


	//----- nvinfo : EIATTR_FRAME_SIZE
	.align		4
.L_150:
        /*027c*/ 	.byte	0x04, 0x11
        /*027e*/ 	.short	(.L_152 - .L_151)
	.align		4
.L_151:
        /*0280*/ 	.word	index@(_ZN3cub18CUB_300001_SM_10006detail6reduce28DeviceReduceSingleTileKernelINS2_10policy_hubIfjN4cuda3std3__44plusIfEEE10Policy1000EN6thrust24THRUST_300001_SM_1000_NS6detail15normal_iteratorINSD_10device_ptrIfEEEEPfjS9_ffNS7_10__identityEEEvT0_T1_T2_T3_T4_T6_)
        /*0284*/ 	.word	0x00000000


	//----- nvinfo : EIATTR_REGCOUNT
	.align		4
.L_152:
        /*0288*/ 	.byte	0x04, 0x2f
        /*028a*/ 	.short	(.L_154 - .L_153)
	.align		4
.L_153:
        /*028c*/ 	.word	index@(_ZN3cub18CUB_300001_SM_10006detail6reduce18DeviceReduceKernelINS2_10policy_hubIfjN4cuda3std3__44plusIfEEE10Policy1000EN6thrust24THRUST_300001_SM_1000_NS6detail15normal_iteratorINSD_10device_ptrIfEEEEjS9_fNS7_10__identityEEEvT0_PT3_T1_NS0_13GridEvenShareISN_EET2_T4_)
        /*0290*/ 	.word	0x00000020


	//----- nvinfo : EIATTR_FRAME_SIZE
	.align		4
.L_154:
        /*0294*/ 	.byte	0x04, 0x11
        /*0296*/ 	.short	(.L_156 - .L_155)
	.align		4
.L_155:
        /*0298*/ 	.word	index@(_ZN3cub18CUB_300001_SM_10006detail6reduce18DeviceReduceKernelINS2_10policy_hubIfjN4cuda3std3__44plusIfEEE10Policy1000EN6thrust24THRUST_300001_SM_1000_NS6detail15normal_iteratorINSD_10device_ptrIfEEEEjS9_fNS7_10__identityEEEvT0_PT3_T1_NS0_13GridEvenShareISN_EET2_T4_)
        /*029c*/ 	.word	0x00000000


	//----- nvinfo : EIATTR_REGCOUNT
	.align		4
.L_156:
        /*02a0*/ 	.byte	0x04, 0x2f
        /*02a2*/ 	.short	(.L_158 - .L_157)
	.align		4
.L_157:
        /*02a4*/ 	.word	index@(_ZN3cub18CUB_300001_SM_10006detail6reduce28DeviceReduceSingleTileKernelINS2_10policy_hubIfjN4cuda3std3__44plusIfEEE10Policy1000EPfSC_iS9_ffNS7_10__identityEEEvT0_T1_T2_T3_T4_T6_)
        /*02a8*/ 	.word	0x0000001e


	//----- nvinfo : EIATTR_FRAME_SIZE
	.align		4
.L_158:
        /*02ac*/ 	.byte	0x04, 0x11
        /*02ae*/ 	.short	(.L_160 - .L_159)
	.align		4
.L_159:
        /*02b0*/ 	.word	index@(_ZN3cub18CUB_300001_SM_10006detail6reduce28DeviceReduceSingleTileKernelINS2_10policy_hubIfjN4cuda3std3__44plusIfEEE10Policy1000EPfSC_iS9_ffNS7_10__identityEEEvT0_T1_T2_T3_T4_T6_)
        /*02b4*/ 	.word	0x00000000


	//----- nvinfo : EIATTR_REGCOUNT
	.align		4
.L_160:
        /*02b8*/ 	.byte	0x04, 0x2f
        /*02ba*/ 	.short	(.L_162 - .L_161)
	.align		4
.L_161:
        /*02bc*/ 	.word	index@(_ZN3cub18CUB_300001_SM_10006detail6reduce28DeviceReduceSingleTileKernelINS2_10policy_hubIfyN4cuda3std3__44plusIfEEE10Policy1000EN6thrust24THRUST_300001_SM_1000_NS6detail15normal_iteratorINSD_10device_ptrIfEEEEPfyS9_ffNS7_10__identityEEEvT0_T1_T2_T3_T4_T6_)
        /*02c0*/ 	.word	0x00000020


	//----- nvinfo : EIATTR_FRAME_SIZE
	.align		4
.L_162:
        /*02c4*/ 	.byte	0x04, 0x11
        /*02c6*/ 	.short	(.L_164 - .L_163)
	.align		4
.L_163:
        /*02c8*/ 	.word	index@(_ZN3cub18CUB_300001_SM_10006detail6reduce28DeviceReduceSingleTileKernelINS2_10policy_hubIfyN4cuda3std3__44plusIfEEE10Policy1000EN6thrust24THRUST_300001_SM_1000_NS6detail15normal_iteratorINSD_10device_ptrIfEEEEPfyS9_ffNS7_10__identityEEEvT0_T1_T2_T3_T4_T6_)
        /*02cc*/ 	.word	0x00000000


	//----- nvinfo : EIATTR_REGCOUNT
	.align		4
.L_164:
        /*02d0*/ 	.byte	0x04, 0x2f
        /*02d2*/ 	.short	(.L_166 - .L_165)
	.align		4
.L_165:
        /*02d4*/ 	.word	index@(_ZN3cub18CUB_300001_SM_10006detail6reduce18DeviceReduceKernelINS2_10policy_hubIfyN4cuda3std3__44plusIfEEE10Policy1000EN6thrust24THRUST_300001_SM_1000_NS6detail15normal_iteratorINSD_10device_ptrIfEEEEyS9_fNS7_10__identityEEEvT0_PT3_T1_NS0_13GridEvenShareISN_EET2_T4_)
        /*02d8*/ 	.word	0x0000001e


	//----- nvinfo : EIATTR_FRAME_SIZE
	.align		4
.L_166:
        /*02dc*/ 	.byte	0x04, 0x11
        /*02de*/ 	.short	(.L_168 - .L_167)
	.align		4
.L_167:
        /*02e0*/ 	.word	index@(_ZN3cub18CUB_300001_SM_10006detail6reduce18DeviceReduceKernelINS2_10policy_hubIfyN4cuda3std3__44plusIfEEE10Policy1000EN6thrust24THRUST_300001_SM_1000_NS6detail15normal_iteratorINSD_10device_ptrIfEEEEyS9_fNS7_10__identityEEEvT0_PT3_T1_NS0_13GridEvenShareISN_EET2_T4_)
        /*02e4*/ 	.word	0x00000000


	//----- nvinfo : EIATTR_REGCOUNT
	.align		4
.L_168:
        /*02e8*/ 	.byte	0x04, 0x2f
        /*02ea*/ 	.short	(.L_170 - .L_169)
	.align		4
.L_169:
        /*02ec*/ 	.word	index@(_ZN3cub18CUB_300001_SM_10006detail6reduce28DeviceReduceSingleTileKernelINS2_10policy_hubIfyN4cuda3std3__44plusIfEEE10Policy1000EPfSC_iS9_ffNS7_10__identityEEEvT0_T1_T2_T3_T4_T6_)
        /*02f0*/ 	.word	0x0000001e


	//----- nvinfo : EIATTR_FRAME_SIZE
	.align		4
.L_170:
        /*02f4*/ 	.byte	0x04, 0x11
        /*02f6*/ 	.short	(.L_172 - .L_171)
	.align		4
.L_171:
        /*02f8*/ 	.word	index@(_ZN3cub18CUB_300001_SM_10006detail6reduce28DeviceReduceSingleTileKernelINS2_10policy_hubIfyN4cuda3std3__44plusIfEEE10Policy1000EPfSC_iS9_ffNS7_10__identityEEEvT0_T1_T2_T3_T4_T6_)
        /*02fc*/ 	.word	0x00000000


	//----- nvinfo : EIATTR_REGCOUNT
	.align		4
.L_172:
        /*0300*/ 	.byte	0x04, 0x2f
        /*0302*/ 	.short	(.L_174 - .L_173)
	.align		4
.L_173:
        /*0304*/ 	.word	index@(_ZN3cub18CUB_300001_SM_10006detail10radix_sort31DeviceRadixSortSingleTileKernelINS1_5radix10policy_hubIiiyE10Policy1000ELNS0_9SortOrderE0EiiyNS1_21identity_decomposer_tEEEvPKT1_PSA_PKT2_PSE_T3_iiT4_)
        /*0308*/ 	.word	0x00000099


	//----- nvinfo : EIATTR_FRAME_SIZE
	.align		4
.L_174:
        /*030c*/ 	.byte	0x04, 0x11
        /*030e*/ 	.short	(.L_176 - .L_175)
	.align		4
.L_175:
        /*0310*/ 	.word	index@(_ZN3cub18CUB_300001_SM_10006detail10radix_sort31DeviceRadixSortSingleTileKernelINS1_5radix10policy_hubIiiyE10Policy1000ELNS0_9SortOrderE0EiiyNS1_21identity_decomposer_tEEEvPKT1_PSA_PKT2_PSE_T3_iiT4_)
        /*0314*/ 	.word	0x00000000


	//----- nvinfo : EIATTR_REGCOUNT
	.align		4
.L_176:
        /*0318*/ 	.byte	0x04, 0x2f
        /*031a*/ 	.short	(.L_178 - .L_177)
	.align		4
.L_177:
        /*031c*/ 	.word	index@(_ZN3cub18CUB_300001_SM_10006detail10radix_sort30DeviceRadixSortHistogramKernelINS1_5radix10policy_hubIiiyE10Policy1000ELNS0_9SortOrderE0EiyNS1_21identity_decomposer_tEEEvPT2_PKT1_SA_iiT3_)
        /*0320*/ 	.word	0x00000020


	//----- nvinfo : EIATTR_FRAME_SIZE
	.align		4
.L_178:
        /*0324*/ 	.byte	0x04, 0x11
        /*0326*/ 	.short	(.L_180 - .L_179)
	.align		4
.L_179:
        /*0328*/ 	.word	index@(_ZN3cub18CUB_300001_SM_10006detail10radix_sort30DeviceRadixSortHistogramKernelINS1_5radix10policy_hubIiiyE10Policy1000ELNS0_9SortOrderE0EiyNS1_21identity_decomposer_tEEEvPT2_PKT1_SA_iiT3_)
        /*032c*/ 	.word	0x00000000


	//----- nvinfo : EIATTR_REGCOUNT
	.align		4
.L_180:
        /*0330*/ 	.byte	0x04, 0x2f
        /*0332*/ 	.short	(.L_182 - .L_181)
	.align		4
.L_181:
        /*0334*/ 	.word	index@(_ZN3cub18CUB_300001_SM_10006detail10radix_sort33DeviceRadixSortExclusiveSumKernelINS1_5radix10policy_hubIiiyE10Policy1000EyEEvPT0_)
        /*0338*/ 	.word	0x00000020


	//----- nvinfo : EIATTR_FRAME_SIZE
	.align		4
.L_182:
        /*033c*/ 	.byte	0x04, 0x11
        /*033e*/ 	.short	(.L_184 - .L_183)
	.align		4
.L_183:
        /*0340*/ 	.word	index@(_ZN3cub18CUB_300001_SM_10006detail10radix_sort33DeviceRadixSortExclusiveSumKernelINS1_5radix10policy_hubIiiyE10Policy1000EyEEvPT0_)
        /*0344*/ 	.word	0x00000000


	//----- nvinfo : EIATTR_REGCOUNT
	.align		4
.L_184:
        /*0348*/ 	.byte	0x04, 0x2f
        /*034a*/ 	.short	(.L_186 - .L_185)
	.align		4
.L_185:
        /*034c*/ 	.word	index@(_ZN3cub18CUB_300001_SM_10006detail10radix_sort29DeviceRadixSortOnesweepKernelINS1_5radix10policy_hubIiiyE10Policy1000ELNS0_9SortOrderE0EiiyiiNS1_21identity_decomposer_tEEEvPT5_SB_PT3_PKSC_PT1_PKSG_PT2_PKSK_T4_iiT6_)
        /*0350*/ 	.word	0x00000049


	//----- nvinfo : EIATTR_FRAME_SIZE
	.align		4
.L_186:
        /*0354*/ 	.byte	0x04, 0x11
        /*0356*/ 	.short	(.L_188 - .L_187)
	.align		4
.L_187:
        /*0358*/ 	.word	index@(_ZN3cub18CUB_300001_SM_10006detail10radix_sort29DeviceRadixSortOnesweepKernelINS1_5radix10policy_hubIiiyE10Policy1000ELNS0_9SortOrderE0EiiyiiNS1_21identity_decomposer_tEEEvPT5_SB_PT3_PKSC_PT1_PKSG_PT2_PKSK_T4_iiT6_)
        /*035c*/ 	.word	0x00000000


	//----- nvinfo : EIATTR_MIN_STACK_SIZE
	.align		4
.L_188:
        /*0360*/ 	.byte	0x04, 0x12
        /*0362*/ 	.short	(.L_190 - .L_189)
	.align		4
.L_189:
        /*0364*/ 	.word	index@(_ZN3cub18CUB_300001_SM_10006detail10radix_sort29DeviceRadixSortOnesweepKernelINS1_5radix10policy_hubIiiyE10Policy1000ELNS0_9SortOrderE0EiiyiiNS1_21identity_decomposer_tEEEvPT5_SB_PT3_PKSC_PT1_PKSG_PT2_PKSK_T4_iiT6_)
        /*0368*/ 	.word	0x00000000


	//----- nvinfo : EIATTR_MIN_STACK_SIZE
	.align		4
.L_190:
        /*036c*/ 	.byte	0x04, 0x12
        /*036e*/ 	.short	(.L_192 - .L_191)
	.align		4
.L_191:
        /*0370*/ 	.word	index@(_ZN3cub18CUB_300001_SM_10006detail10radix_sort33DeviceRadixSortExclusiveSumKernelINS1_5radix10policy_hubIiiyE10Policy1000EyEEvPT0_)
        /*0374*/ 	.word	0x00000000


	//----- nvinfo : EIATTR_MIN_STACK_SIZE
	.align		4
.L_192:
        /*0378*/ 	.byte	0x04, 0x12
        /*037a*/ 	.short	(.L_194 - .L_193)
	.align		4
.L_193:
        /*037c*/ 	.word	index@(_ZN3cub18CUB_300001_SM_10006detail10radix_sort30DeviceRadixSortHistogramKernelINS1_5radix10policy_hubIiiyE10Policy1000ELNS0_9SortOrderE0EiyNS1_21identity_decomposer_tEEEvPT2_PKT1_SA_iiT3_)
        /*0380*/ 	.word	0x00000000


	//----- nvinfo : EIATTR_MIN_STACK_SIZE
	.align		4
.L_194:
        /*0384*/ 	.byte	0x04, 0x12
        /*0386*/ 	.short	(.L_196 - .L_195)
	.align		4
.L_195:
        /*0388*/ 	.word	index@(_ZN3cub18CUB_300001_SM_10006detail10radix_sort31DeviceRadixSortSingleTileKernelINS1_5radix10policy_hubIiiyE10Policy1000ELNS0_9SortOrderE0EiiyNS1_21identity_decomposer_tEEEvPKT1_PSA_PKT2_PSE_T3_iiT4_)
        /*038c*/ 	.word	0x00000000


	//----- nvinfo : EIATTR_MIN_STACK_SIZE
	.align		4
.L_196:
        /*0390*/ 	.byte	0x04, 0x12
        /*0392*/ 	.short	(.L_198 - .L_197)
	.align		4
.L_197:
        /*0394*/ 	.word	index@(_ZN3cub18CUB_300001_SM_10006detail6reduce28DeviceReduceSingleTileKernelINS2_10policy_hubIfyN4cuda3std3__44plusIfEEE10Policy1000EPfSC_iS9_ffNS7_10__identityEEEvT0_T1_T2_T3_T4_T6_)
        /*0398*/ 	.word	0x00000000


	//----- nvinfo : EIATTR_MIN_STACK_SIZE
	.align		4
.L_198:
        /*039c*/ 	.byte	0x04, 0x12
        /*039e*/ 	.short	(.L_200 - .L_199)
	.align		4
.L_199:
        /*03a0*/ 	.word	index@(_ZN3cub18CUB_300001_SM_10006detail6reduce18DeviceReduceKernelINS2_10policy_hubIfyN4cuda3std3__44plusIfEEE10Policy1000EN6thrust24THRUST_300001_SM_1000_NS6detail15normal_iteratorINSD_10device_ptrIfEEEEyS9_fNS7_10__identityEEEvT0_PT3_T1_NS0_13GridEvenShareISN_EET2_T4_)
        /*03a4*/ 	.word	0x00000000


	//----- nvinfo : EIATTR_MIN_STACK_SIZE
	.align		4
.L_200:
        /*03a8*/ 	.byte	0x04, 0x12
        /*03aa*/ 	.short	(.L_202 - .L_201)
	.align		4
.L_201:
        /*03ac*/ 	.word	index@(_ZN3cub18CUB_300001_SM_10006detail6reduce28DeviceReduceSingleTileKernelINS2_10policy_hubIfyN4cuda3std3__44plusIfEEE10Policy1000EN6thrust24THRUST_300001_SM_1000_NS6detail15normal_iteratorINSD_10device_ptrIfEEEEPfyS9_ffNS7_10__identityEEEvT0_T1_T2_T3_T4_T6_)
        /*03b0*/ 	.word	0x00000000


	//----- nvinfo : EIATTR_MIN_STACK_SIZE
	.align		4
.L_202:
        /*03b4*/ 	.byte	0x04, 0x12
        /*03b6*/ 	.short	(.L_204 - .L_203)
	.align		4
.L_203:
        /*03b8*/ 	.word	index@(_ZN3cub18CUB_300001_SM_10006detail6reduce28DeviceReduceSingleTileKernelINS2_10policy_hubIfjN4cuda3std3__44plusIfEEE10Policy1000EPfSC_iS9_ffNS7_10__identityEEEvT0_T1_T2_T3_T4_T6_)
        /*03bc*/ 	.word	0x00000000


	//----- nvinfo : EIATTR_MIN_STACK_SIZE
	.align		4
.L_204:
        /*03c0*/ 	.byte	0x04, 0x12
        /*03c2*/ 	.short	(.L_206 - .L_205)
	.align		4
.L_205:
        /*03c4*/ 	.word	index@(_ZN3cub18CUB_300001_SM_10006detail6reduce18DeviceReduceKernelINS2_10policy_hubIfjN4cuda3std3__44plusIfEEE10Policy1000EN6thrust24THRUST_300001_SM_1000_NS6detail15normal_iteratorINSD_10device_ptrIfEEEEjS9_fNS7_10__identityEEEvT0_PT3_T1_NS0_13GridEvenShareISN_EET2_T4_)
        /*03c8*/ 	.word	0x00000000


	//----- nvinfo : EIATTR_MIN_STACK_SIZE
	.align		4
.L_206:
        /*03cc*/ 	.byte	0x04, 0x12
        /*03ce*/ 	.short	(.L_208 - .L_207)
	.align		4
.L_207:
        /*03d0*/ 	.word	index@(_ZN3cub18CUB_300001_SM_10006detail6reduce28DeviceReduceSingleTileKernelINS2_10policy_hubIfjN4cuda3std3__44plusIfEEE10Policy1000EN6thrust24THRUST_300001_SM_1000_NS6detail15normal_iteratorINSD_10device_ptrIfEEEEPfjS9_ffNS7_10__identityEEEvT0_T1_T2_T3_T4_T6_)
        /*03d4*/ 	.word	0x00000000


	//----- nvinfo : EIATTR_MIN_STACK_SIZE
	.align		4
.L_208:
        /*03d8*/ 	.byte	0x04, 0x12
        /*03da*/ 	.short	(.L_210 - .L_209)
	.align		4
.L_209:
        /*03dc*/ 	.word	index@(_ZN3cub18CUB_300001_SM_10006detail6reduce28DeviceReduceSingleTileKernelINS2_10policy_hubIdyN4cuda3std3__44plusIdEEE10Policy1000EPdSC_iS9_ddNS7_10__identityEEEvT0_T1_T2_T3_T4_T6_)
        /*03e0*/ 	.word	0x00000000


	//----- nvinfo : EIATTR_MIN_STACK_SIZE
	.align		4
.L_210:
        /*03e4*/ 	.byte	0x04, 0x12
        /*03e6*/ 	.short	(.L_212 - .L_211)
	.align		4
.L_211:
        /*03e8*/ 	.word	index@(_ZN3cub18CUB_300001_SM_10006detail6reduce18DeviceReduceKernelINS2_10policy_hubIdyN4cuda3std3__44plusIdEEE10Policy1000EN6thrust24THRUST_300001_SM_1000_NS6detail15normal_iteratorINSD_10device_ptrIdEEEEyS9_dNS7_10__identityEEEvT0_PT3_T1_NS0_13GridEvenShareISN_EET2_T4_)
        /*03ec*/ 	.word	0x00000000


	//----- nvinfo : EIATTR_MIN_STACK_SIZE
	.align		4
.L_212:
        /*03f0*/ 	.byte	0x04, 0x12
        /*03f2*/ 	.short	(.L_214 - .L_213)
	.align		4
.L_213:
        /*03f4*/ 	.word	index@(_ZN3cub18CUB_300001_SM_10006detail6reduce28DeviceReduceSingleTileKernelINS2_10policy_hubIdyN4cuda3std3__44plusIdEEE10Policy1000EN6thrust24THRUST_300001_SM_1000_NS6detail15normal_iteratorINSD_10device_ptrIdEEEEPdyS9_ddNS7_10__identityEEEvT0_T1_T2_T3_T4_T6_)
        /*03f8*/ 	.word	0x00000000


	//----- nvinfo : EIATTR_MIN_STACK_SIZE
	.align		4
.L_214:
        /*03fc*/ 	.byte	0x04, 0x12
        /*03fe*/ 	.short	(.L_216 - .L_215)
	.align		4
.L_215:
        /*0400*/ 	.word	index@(_ZN3cub18CUB_300001_SM_10006detail6reduce28DeviceReduceSingleTileKernelINS2_10policy_hubIdjN4cuda3std3__44plusIdEEE10Policy1000EPdSC_iS9_ddNS7_10__identityEEEvT0_T1_T2_T3_T4_T6_)
        /*0404*/ 	.word	0x00000000


	//----- nvinfo : EIATTR_MIN_STACK_SIZE
	.align		4
.L_216:
        /*0408*/ 	.byte	0x04, 0x12
        /*040a*/ 	.short	(.L_218 - .L_217)
	.align		4
.L_217:
        /*040c*/ 	.word	index@(_ZN3cub18CUB_300001_SM_10006detail6reduce18DeviceReduceKernelINS2_10policy_hubIdjN4cuda3std3__44plusIdEEE10Policy1000EN6thrust24THRUST_300001_SM_1000_NS6detail15normal_iteratorINSD_10device_ptrIdEEEEjS9_dNS7_10__identityEEEvT0_PT3_T1_NS0_13GridEvenShareISN_EET2_T4_)
        /*0410*/ 	.word	0x00000000


	//----- nvinfo : EIATTR_MIN_STACK_SIZE
	.align		4
.L_218:
        /*0414*/ 	.byte	0x04, 0x12
        /*0416*/ 	.short	(.L_220 - .L_219)
	.align		4
.L_219:
        /*0418*/ 	.word	index@(_ZN3cub18CUB_300001_SM_10006detail6reduce28DeviceReduceSingleTileKernelINS2_10policy_hubIdjN4cuda3std3__44plusIdEEE10Policy1000EN6thrust24THRUST_300001_SM_1000_NS6detail15normal_iteratorINSD_10device_ptrIdEEEEPdjS9_ddNS7_10__identityEEEvT0_T1_T2_T3_T4_T6_)
        /*041c*/ 	.word	0x00000000


	//----- nvinfo : EIATTR_MIN_STACK_SIZE
	.align		4
.L_220:
        /*0420*/ 	.byte	0x04, 0x12
        /*0422*/ 	.short	(.L_222 - .L_221)
	.align		4
.L_221:
        /*0424*/ 	.word	index@(_ZN3cub18CUB_300001_SM_10006detail9transform16transform_kernelINS2_10policy_hubILb1EN4cuda3std3__45tupleIJN6thrust24THRUST_300001_SM_1000_NS17counting_iteratorIiNSA_11use_defaultESC_SC_EEEEEE10policy1000ElNS7_10__identityENSA_6detail15normal_iteratorINSA_10device_ptrIiEEEEJSD_EEEvT0_iT1_T2_DpNS2_10kernel_argIT3_EE)
        /*0428*/ 	.word	0x00000000


	//----- nvinfo : EIATTR_MIN_STACK_SIZE
	.align		4
.L_222:
        /*042c*/ 	.byte	0x04, 0x12
        /*042e*/ 	.short	(.L_224 - .L_223)
	.align		4
.L_223:
        /*0430*/ 	.word	index@(_ZN3cub18CUB_300001_SM_10006detail9transform16transform_kernelINS2_10policy_hubILb1EN4cuda3std3__45tupleIJN6thrust24THRUST_300001_SM_1000_NS17counting_iteratorIiNSA_11use_defaultESC_SC_EEEEEE10policy1000EiNS7_10__identityENSA_6detail15normal_iteratorINSA_10device_ptrIiEEEEJSD_EEEvT0_iT1_T2_DpNS2_10kernel_argIT3_EE)
        /*0434*/ 	.word	0x00000000


	//----- nvinfo : EIATTR_MIN_STACK_SIZE
	.align		4
.L_224:
        /*0438*/ 	.byte	0x04, 0x12
        /*043a*/ 	.short	(.L_226 - .L_225)
	.align		4
.L_225:
        /*043c*/ 	.word	index@(_ZN3cub18CUB_300001_SM_10006detail8for_each13static_kernelINS2_12policy_hub_t12policy_500_tElN6thrust24THRUST_300001_SM_1000_NS8cuda_cub6__fill7functorINS7_6detail15normal_iteratorINS7_10device_ptrIfEEEEiEEEEvT0_T1_)
        /*0440*/ 	.word	0x00000000


	//----- nvinfo : EIATTR_MIN_STACK_SIZE
	.align		4
.L_226:
        /*0444*/ 	.byte	0x04, 0x12
        /*0446*/ 	.short	(.L_228 - .L_227)
	.align		4
.L_227:
        /*0448*/ 	.word	index@(_ZN3cub18CUB_300001_SM_10006detail8for_each13static_kernelINS2_12policy_hub_t12policy_500_tEmN6thrust24THRUST_300001_SM_1000_NS8cuda_cub20__uninitialized_fill7functorINS7_10device_ptrIfEEfEEEEvT0_T1_)
        /*044c*/ 	.word	0x00000000


	//----- nvinfo : EIATTR_MIN_STACK_SIZE
	.align		4
.L_228:
        /*0450*/ 	.byte	0x04, 0x12
        /*0452*/ 	.short	(.L_230 - .L_229)
	.align		4
.L_229:
        /*0454*/ 	.word	index@(_ZN3cub18CUB_300001_SM_10006detail8for_each13static_kernelINS2_12policy_hub_t12policy_500_tElN6thrust24THRUST_300001_SM_1000_NS8cuda_cub6__fill7functorINS7_6detail15normal_iteratorINS7_10device_ptrIdEEEEiEEEEvT0_T1_)
        /*0458*/ 	.word	0x00000000


	//----- nvinfo : EIATTR_MIN_STACK_SIZE
	.align		4
.L_230:
        /*045c*/ 	.byte	0x04, 0x12
        /*045e*/ 	.short	(.L_232 - .L_231)
	.align		4
.L_231:
        /*0460*/ 	.word	index@(_ZN3cub18CUB_300001_SM_10006detail8for_each13static_kernelINS2_12policy_hub_t12policy_500_tEmN6thrust24THRUST_300001_SM_1000_NS8cuda_cub20__uninitialized_fill7functorINS7_10device_ptrIdEEdEEEEvT0_T1_)
        /*0464*/ 	.word	0x00000000


	//----- nvinfo : EIATTR_MIN_STACK_SIZE
	.align		4
.L_232:
        /*0468*/ 	.byte	0x04, 0x12
        /*046a*/ 	.short	(.L_234 - .L_233)
	.align		4
.L_233:
        /*046c*/ 	.word	index@(_ZN3cub18CUB_300001_SM_10006detail8for_each13static_kernelINS2_12policy_hub_t12policy_500_tEmN6thrust24THRUST_300001_SM_1000_NS8cuda_cub20__uninitialized_fill7functorINS7_10device_ptrIiEEiEEEEvT0_T1_)
        /*0470*/ 	.word	0x00000000


	//----- nvinfo : EIATTR_MIN_STACK_SIZE
	.align		4
.L_234:
        /*0474*/ 	.byte	0x04, 0x12
        /*0476*/ 	.short	(.L_236 - .L_235)
	.align		4
.L_235:
        /*0478*/ 	.word	index@(_ZN3cub18CUB_300001_SM_10006detail11EmptyKernelIvEEvv)
        /*047c*/ 	.word	0x00000000


	//----- nvinfo : EIATTR_MIN_STACK_SIZE
	.align		4
.L_236:
        /*0480*/ 	.byte	0x04, 0x12
        /*0482*/ 	.short	(.L_238 - .L_237)
	.align		4
.L_237:
        /*0484*/ 	.word	index@(_Z15make_new_labelsIfEviiPT_PiS2_S1_)
        /*0488*/ 	.word	0x00000000


	//----- nvinfo : EIATTR_MIN_STACK_SIZE
	.align		4
.L_238:
        /*048c*/ 	.byte	0x04, 0x12
        /*048e*/ 	.short	(.L_240 - .L_239)
	.align		4
.L_239:
        /*0490*/ 	.word	index@(_Z8all_dotsIfEvPT_S1_S1_)
        /*0494*/ 	.word	0x00000000


	//----- nvinfo : EIATTR_MIN_STACK_SIZE
	.align		4
.L_240:
        /*0498*/ 	.byte	0x04, 0x12
        /*049a*/ 	.short	(.L_242 - .L_241)
	.align		4
.L_241:
        /*049c*/ 	.word	index@(_Z15scale_centroidsIfEvPiPT_)
        /*04a0*/ 	.word	0x00000000


	//----- nvinfo : EIATTR_MIN_STACK_SIZE
	.align		4
.L_242:
        /*04a4*/ 	.byte	0x04, 0x12
        /*04a6*/ 	.short	(.L_244 - .L_243)
	.align		4
.L_243:
        /*04a8*/ 	.word	index@(_Z19calculate_centroidsIfEvPT_PiS2_S1_S2_)
        /*04ac*/ 	.word	0x00000000


	//----- nvinfo : EIATTR_MIN_STACK_SIZE
	.align		4
.L_244:
        /*04b0*/ 	.byte	0x04, 0x12
        /*04b2*/ 	.short	(.L_246 - .L_245)
	.align		4
.L_245:
        /*04b4*/ 	.word	index@(_Z9self_dotsIfEvPT_S1_)
        /*04b8*/ 	.word	0x00000000


	//----- nvinfo : EIATTR_MIN_STACK_SIZE
	.align		4
.L_246:
        /*04bc*/ 	.byte	0x04, 0x12
        /*04be*/ 	.short	(.L_248 - .L_247)
	.align		4
.L_247:
        /*04c0*/ 	.word	index@(_Z15make_new_labelsIdEviiPT_PiS2_S1_)
        /*04c4*/ 	.word	0x00000000


	//----- nvinfo : EIATTR_MIN_STACK_SIZE
	.align		4
.L_248:
        /*04c8*/ 	.byte	0x04, 0x12
        /*04ca*/ 	.short	(.L_250 - .L_249)
	.align		4
.L_249:
        /*04cc*/ 	.word	index@(_Z8all_dotsIdEvPT_S1_S1_)
        /*04d0*/ 	.word	0x00000000


	//----- nvinfo : EIATTR_MIN_STACK_SIZE
	.align		4
.L_250:
        /*04d4*/ 	.byte	0x04, 0x12
        /*04d6*/ 	.short	(.L_252 - .L_251)
	.align		4
.L_251:
        /*04d8*/ 	.word	index@(_Z15scale_centroidsIdEvPiPT_)
        /*04dc*/ 	.word	0x00000000


	//----- nvinfo : EIATTR_MIN_STACK_SIZE
	.align		4
.L_252:
        /*04e0*/ 	.byte	0x04, 0x12
        /*04e2*/ 	.short	(.L_254 - .L_253)
	.align		4
.L_253:
        /*04e4*/ 	.word	index@(_Z19calculate_centroidsIdEvPT_PiS2_S1_S2_)
        /*04e8*/ 	.word	0x00000000


	//----- nvinfo : EIATTR_MIN_STACK_SIZE
	.align		4
.L_254:
        /*04ec*/ 	.byte	0x04, 0x12
        /*04ee*/ 	.short	(.L_256 - .L_255)
	.align		4
.L_255:
        /*04f0*/ 	.word	index@(_Z9self_dotsIdEvPT_S1_)
        /*04f4*/ 	.word	0x00000000
.L_256:


//--------------------- .nv.compat                --------------------------
	.section	.nv.compat,"",@"SHT_CUDA_COMPAT_INFO"
	.align	4
        /*0000*/ 	.byte	0x02, 0x09, 0x00, 0x00, 0x02, 0x02, 0x01, 0x00, 0x02, 0x05, 0x05, 0x00, 0x03, 0x07, 0x01, 0x01
        /*0010*/ 	.byte	0x02, 0x03, 0x00, 0x00, 0x02, 0x06, 0x01, 0x00, 0x04, 0x0b, 0x08, 0x00, 0x01, 0x00, 0x00, 0x00
        /*0020*/ 	.byte	0x00, 0x00, 0x00, 0x00


//--------------------- .nv.info._ZN3cub18CUB_300001_SM_10006detail10radix_sort29DeviceRadixSortOnesweepKernelINS1_5radix10policy_hubIiiyE10Policy1000ELNS0_9SortOrderE0EiiyiiNS1_21identity_decomposer_tEEEvPT5_SB_PT3_PKSC_PT1_PKSG_PT2_PKSK_T4_iiT6_ --------------------------
	.section	.nv.info._ZN3cub18CUB_300001_SM_10006detail10radix_sort29DeviceRadixSortOnesweepKernelINS1_5radix10policy_hubIiiyE10Policy1000ELNS0_9SortOrderE0EiiyiiNS1_21identity_decomposer_tEEEvPT5_SB_PT3_PKSC_PT1_PKSG_PT2_PKSK_T4_iiT6_,"",@"SHT_CUDA_INFO"
	.sectionflags	@""
	.align	4


	//----- nvinfo : EIATTR_CUDA_API_VERSION
	.align		4
        /*0000*/ 	.byte	0x04, 0x37
        /*0002*/ 	.short	(.L_258 - .L_257)
.L_257:
        /*0004*/ 	.word	0x00000082


	//----- nvinfo : EIATTR_KPARAM_INFO
	.align		4
.L_258:
        /*0008*/ 	.byte	0x04, 0x17
        /*000a*/ 	.short	(.L_260 - .L_259)
.L_259:
        /*000c*/ 	.word	0x00000000
        /*0010*/ 	.short	0x000b
        /*0012*/ 	.short	0x004c
        /*0014*/ 	.byte	0x00, 0xf0, 0x05, 0x00


	//----- nvinfo : EIATTR_KPARAM_INFO
	.align		4
.L_260:
        /*0018*/ 	.byte	0x04, 0x17
        /*001a*/ 	.short	(.L_262 - .L_261)
.L_261:
        /*001c*/ 	.word	0x00000000
        /*0020*/ 	.short	0x000a
        /*0022*/ 	.short	0x0048
        /*0024*/ 	.byte	0x00, 0xf0, 0x11, 0x00


	//----- nvinfo : EIATTR_KPARAM_INFO
	.align		4
.L_262:
        /*0028*/ 	.byte	0x04, 0x17
        /*002a*/ 	.short	(.L_264 - .L_263)
.L_263:
        /*002c*/ 	.word	0x00000000
        /*0030*/ 	.short	0x0009
        /*0032*/ 	.short	0x0044
        /*0034*/ 	.byte	0x00, 0xf0, 0x11, 0x00


	//----- nvinfo : EIATTR_KPARAM_INFO
	.align		4
.L_264:
        /*0038*/ 	.byte	0x04, 0x17
        /*003a*/ 	.short	(.L_266 - .L_265)
.L_265:
        /*003c*/ 	.word	0x00000000
        /*0040*/ 	.short	0x0008
        /*0042*/ 	.short	0x0040
        /*0044*/ 	.byte	0x00, 0xf0, 0x11, 0x00


	//----- nvinfo : EIATTR_KPARAM_INFO
	.align		4
.L_266:
        /*0048*/ 	.byte	0x04, 0x17
        /*004a*/ 	.short	(.L_268 - .L_267)
.L_267:
        /*004c*/ 	.word	0x00000000
        /*0050*/ 	.short	0x0007
        /*0052*/ 	.short	0x0038
        /*0054*/ 	.byte	0x00, 0xf5, 0x21, 0x00


	//----- nvinfo : EIATTR_KPARAM_INFO
	.align		4
.L_268:
        /*0058*/ 	.byte	0x04, 0x17
        /*005a*/ 	.short	(.L_270 - .L_269)
.L_269:
        /*005c*/ 	.word	0x00000000
        /*0060*/ 	.short	0x0006
        /*0062*/ 	.short	0x0030
        /*0064*/ 	.byte	0x00, 0xf5, 0x21, 0x00


	//----- nvinfo : EIATTR_KPARAM_INFO
	.align		4
.L_270:
        /*0068*/ 	.byte	0x04, 0x17
        /*006a*/ 	.short	(.L_272 - .L_271)
.L_271:
        /*006c*/ 	.word	0x00000000
        /*0070*/ 	.short	0x0005
        /*0072*/ 	.short	0x0028
        /*0074*/ 	.byte	0x00, 0xf5, 0x21, 0x00


	//----- nvinfo : EIATTR_KPARAM_INFO
	.align		4
.L_272:
        /*0078*/ 	.byte	0x04, 0x17
        /*007a*/ 	.short	(.L_274 - .L_273)
.L_273:
        /*007c*/ 	.word	0x00000000
        /*0080*/ 	.short	0x0004
        /*0082*/ 	.short	0x0020
        /*0084*/ 	.byte	0x00, 0xf5, 0x21, 0x00


	//----- nvinfo : EIATTR_KPARAM_INFO
	.align		4
.L_274:
        /*0088*/ 	.byte	0x04, 0x17
        /*008a*/ 	.short	(.L_276 - .L_275)
.L_275:
        /*008c*/ 	.word	0x00000000
        /*0090*/ 	.short	0x0003
        /*0092*/ 	.short	0x0018
        /*0094*/ 	.byte	0x00, 0xf5, 0x21, 0x00


	//----- nvinfo : EIATTR_KPARAM_INFO
	.align		4
.L_276:
        /*0098*/ 	.byte	0x04, 0x17
        /*009a*/ 	.short	(.L_278 - .L_277)
.L_277:
        /*009c*/ 	.word	0x00000000
        /*00a0*/ 	.short	0x0002
        /*00a2*/ 	.short	0x0010
        /*00a4*/ 	.byte	0x00, 0xf5, 0x21, 0x00


	//----- nvinfo : EIATTR_KPARAM_INFO
	.align		4
.L_278:
        /*00a8*/ 	.byte	0x04, 0x17
        /*00aa*/ 	.short	(.L_280 - .L_279)
.L_279:
        /*00ac*/ 	.word	0x00000000
        /*00b0*/ 	.short	0x0001
        /*00b2*/ 	.short	0x0008
        /*00b4*/ 	.byte	0x00, 0xf5, 0x21, 0x00


	//----- nvinfo : EIATTR_KPARAM_INFO
	.align		4
.L_280:
        /*00b8*/ 	.byte	0x04, 0x17
        /*00ba*/ 	.short	(.L_282 - .L_281)
.L_281:
        /*00bc*/ 	.word	0x00000000
        /*00c0*/ 	.short	0x0000
        /*00c2*/ 	.short	0x0000
        /*00c4*/ 	.byte	0x00, 0xf5, 0x21, 0x00


	//----- nvinfo : EIATTR_SPARSE_MMA_MASK
	.align		4
.L_282:
        /*00c8*/ 	.byte	0x03, 0x50
        /*00ca*/ 	.short	0x0000


	//----- nvinfo : EIATTR_MAXREG_COUNT
	.align		4
        /*00cc*/ 	.byte	0x03, 0x1b
        /*00ce*/ 	.short	0x00a8


	//----- nvinfo : EIATTR_NUM_BARRIERS
	.align		4
        /*00d0*/ 	.byte	0x02, 0x4c
        /*00d2*/ 	.byte	0x01
	.zero		1


	//----- nvinfo : EIATTR_MERCURY_ISA_VERSION
	.align		4
        /*00d4*/ 	.byte	0x03, 0x5f
        /*00d6*/ 	.short	0x0101


	//----- nvinfo : EIATTR_COOP_GROUP_MASK_REGIDS
	.align		4
        /*00d8*/ 	.byte	0x04, 0x29
        /*00da*/ 	.short	(.L_284 - .L_283)


	//   ....[0]....
.L_283:
        /*00dc*/ 	.word	0xffffffff


	//   ....[1]....
        /*00e0*/ 	.word	0x05000006


	//   ....[2]....
        /*00e4*/ 	.word	0xffffffff


	//   ....[3]....
        /*00e8*/ 	.word	0xffffffff


	//   ....[4]....
        /*00ec*/ 	.word	0xffffffff


	//   ....[5]....
        /*00f0*/ 	.word	0xffffffff


	//   ....[6]....
        /*00f4*/ 	.word	0xffffffff


	//   ....[7]....
        /*00f8*/ 	.word	0xffffffff


	//   ....[8]....
        /*00fc*/ 	.word	0xffffffff


	//   ....[9]....
        /*0100*/ 	.word	0xffffffff


	//   ....[10]....
        /*0104*/ 	.word	0xffffffff


	//   ....[11]....
        /*0108*/ 	.word	0xffffffff


	//   ....[12]....
        /*010c*/ 	.word	0xffffffff


	//   ....[13]....
        /*0110*/ 	.word	0xffffffff


	//   ....[14]....
        /*0114*/ 	.word	0xffffffff


	//   ....[15]....
        /*0118*/ 	.word	0xffffffff


	//   ....[16]....
        /*011c*/ 	.word	0xffffffff


	//   ....[17]....
        /*0120*/ 	.word	0xffffffff


	//   ....[18]....
        /*0124*/ 	.word	0xffffffff


	//   ....[19]....
        /*0128*/ 	.word	0xffffffff


	//   ....[20]....
        /*012c*/ 	.word	0xffffffff


	//   ....[21]....
        /*0130*/ 	.word	0xffffffff


	//   ....[22]....
        /*0134*/ 	.word	0xffffffff


	//   ....[23]....
        /*0138*/ 	.word	0xffffffff


	//   ....[24]....
        /*013c*/ 	.word	0xffffffff


	//   ....[25]....
        /*0140*/ 	.word	0xffffffff


	//   ....[26]....
        /*0144*/ 	.word	0xffffffff


	//   ....[27]....
        /*0148*/ 	.word	0xffffffff


	//   ....[28]....
        /*014c*/ 	.word	0xffffffff


	//   ....[29]....
        /*0150*/ 	.word	0xffffffff


	//   ....[30]....
        /*0154*/ 	.word	0xffffffff


	//   ....[31]....
        /*0158*/ 	.word	0xffffffff


	//   ....[32]....
        /*015c*/ 	.word	0xffffffff


	//   ....[33]....
        /*0160*/ 	.word	0xffffffff


	//   ....[34]....
        /*0164*/ 	.word	0xffffffff


	//   ....[35]....
        /*0168*/ 	.word	0xffffffff


	//   ....[36]....
        /*016c*/ 	.word	0xffffffff


	//   ....[37]....
        /*0170*/ 	.word	0xffffffff


	//   ....[38]....
        /*0174*/ 	.word	0xffffffff


	//   ....[39]....
        /*0178*/ 	.word	0xffffffff


	//   ....[40]....
        /*017c*/ 	.word	0xffffffff


	//   ....[41]....
        /*0180*/ 	.word	0xffffffff


	//   ....[42]....
        /*0184*/ 	.word	0xffffffff


	//   ....[43]....
        /*0188*/ 	.word	0xffffffff


	//   ....[44]....
        /*018c*/ 	.word	0xffffffff


	//   ....[45]....
        /*0190*/ 	.word	0xffffffff


	//   ....[46]....
        /*0194*/ 	.word	0xffffffff


	//   ....[47]....
        /*0198*/ 	.word	0xffffffff


	//   ....[48]....
        /*019c*/ 	.word	0xffffffff


	//   ....[49]....
        /*01a0*/ 	.word	0xffffffff


	//   ....[50]....
        /*01a4*/ 	.word	0xffffffff


	//   ....[51]....
        /*01a8*/ 	.word	0xffffffff


	//   ....[52]....
        /*01ac*/ 	.word	0xffffffff


	//   ....[53]....
        /*01b0*/ 	.word	0xffffffff


	//   ....[54]....
        /*01b4*/ 	.word	0xffffffff


	//   ....[55]....
        /*01b8*/ 	.word	0xffffffff


	//   ....[56]....
        /*01bc*/ 	.word	0xffffffff


	//   ....[57]....
        /*01c0*/ 	.word	0xffffffff


	//   ....[58]....
        /*01c4*/ 	.word	0xffffffff


	//   ....[59]....
        /*01c8*/ 	.word	0xffffffff


	//   ....[60]....
        /*01cc*/ 	.word	0xffffffff


	//   ....[61]....
        /*01d0*/ 	.word	0xffffffff


	//   ....[62]....
        /*01d4*/ 	.word	0xffffffff


	//   ....[63]....
        /*01d8*/ 	.word	0xffffffff


	//   ....[64]....
        /*01dc*/ 	.word	0xffffffff


	//   ....[65]....
        /*01e0*/ 	.word	0xffffffff


	//   ....[66]....
        /*01e4*/ 	.word	0xffffffff


	//   ....[67]....
        /*01e8*/ 	.word	0xffffffff


	//   ....[68]....
        /*01ec*/ 	.word	0xffffffff


	//   ....[69]....
        /*01f0*/ 	.word	0xffffffff


	//   ....[70]....
        /*01f4*/ 	.word	0xffffffff


	//   ....[71]....
        /*01f8*/ 	.word	0xffffffff


	//   ....[72]....
        /*01fc*/ 	.word	0xffffffff


	//   ....[73]....
        /*0200*/ 	.word	0xffffffff


	//   ....[74]....
        /*0204*/ 	.word	0xffffffff


	//   ....[75]....
        /*0208*/ 	.word	0xffffffff


	//   ....[76]....
        /*020c*/ 	.word	0xffffffff


	//   ....[77]....
        /*0210*/ 	.word	0xffffffff


	//   ....[78]....
        /*0214*/ 	.word	0xffffffff


	//   ....[79]....
        /*0218*/ 	.word	0xffffffff


	//   ....[80]....
        /*021c*/ 	.word	0xffffffff


	//   ....[81]....
        /*0220*/ 	.word	0xffffffff


	//   ....[82]....
        /*0224*/ 	.word	0xffffffff


	//   ....[83]....
        /*0228*/ 	.word	0xffffffff


	//   ....[84]....
        /*022c*/ 	.word	0xffffffff


	//   ....[85]....
        /*0230*/ 	.word	0xffffffff


	//   ....[86]....
        /*0234*/ 	.word	0xffffffff


	//   ....[87]....
        /*0238*/ 	.word	0xffffffff


	//   ....[88]....
        /*023c*/ 	.word	0xffffffff


	//   ....[89]....
        /*0240*/ 	.word	0xffffffff


	//   ....[90]....
        /*0244*/ 	.word	0xffffffff


	//   ....[91]....
        /*0248*/ 	.word	0xffffffff


	//   ....[92]....
        /*024c*/ 	.word	0xffffffff


	//   ....[93]....
        /*0250*/ 	.word	0xffffffff


	//   ....[94]....
        /*0254*/ 	.word	0xffffffff


	//   ....[95]....
        /*0258*/ 	.word	0xffffffff


	//   ....[96]....
        /*025c*/ 	.word	0xffffffff


	//   ....[97]....
        /*0260*/ 	.word	0xffffffff


	//   ....[98]....
        /*0264*/ 	.word	0xffffffff


	//   ....[99]....
        /*0268*/ 	.word	0xffffffff


	//   ....[100]....
        /*026c*/ 	.word	0xffffffff


	//   ....[101]....
        /*0270*/ 	.word	0xffffffff


	//   ....[102]....
        /*0274*/ 	.word	0xffffffff


	//   ....[103]....
        /*0278*/ 	.word	0xffffffff


	//   ....[104]....
        /*027c*/ 	.word	0xffffffff


	//   ....[105]....
        /*0280*/ 	.word	0xffffffff


	//   ....[106]....
        /*0284*/ 	.word	0xffffffff


	//   ....[107]....
        /*0288*/ 	.word	0xffffffff


	//   ....[108]....
        /*028c*/ 	.word	0xffffffff


	//   ....[109]....
        /*0290*/ 	.word	0xffffffff


	//   ....[110]....
        /*0294*/ 	.word	0xffffffff


	//   ....[111]....
        /*0298*/ 	.word	0xffffffff


	//   ....[112]....
        /*029c*/ 	.word	0xffffffff


	//   ....[113]....
        /*02a0*/ 	.word	0xffffffff


	//   ....[114]....
        /*02a4*/ 	.word	0xffffffff


	//   ....[115]....
        /*02a8*/ 	.word	0xffffffff


	//   ....[116]....
        /*02ac*/ 	.word	0xffffffff


	//   ....[117]....
        /*02b0*/ 	.word	0xffffffff


	//   ....[118]....
        /*02b4*/ 	.word	0xffffffff


	//   ....[119]....
        /*02b8*/ 	.word	0xffffffff


	//   ....[120]....
        /*02bc*/ 	.word	0xffffffff


	//   ....[121]....
        /*02c0*/ 	.word	0xffffffff


	//   ....[122]....
        /*02c4*/ 	.word	0xffffffff


	//   ....[123]....
        /*02c8*/ 	.word	0xffffffff


	//   ....[124]....
        /*02cc*/ 	.word	0xffffffff


	//   ....[125]....
        /*02d0*/ 	.word	0xffffffff


	//   ....[126]....
        /*02d4*/ 	.word	0xffffffff


	//   ....[127]....
        /*02d8*/ 	.word	0xffffffff


	//   ....[128]....
        /*02dc*/ 	.word	0xffffffff


	//   ....[129]....
        /*02e0*/ 	.word	0xffffffff


	//   ....[130]....
        /*02e4*/ 	.word	0xffffffff


	//   ....[131]....
        /*02e8*/ 	.word	0xffffffff


	//   ....[132]....
        /*02ec*/ 	.word	0xffffffff


	//   ....[133]....
        /*02f0*/ 	.word	0xffffffff


	//   ....[134]....
        /*02f4*/ 	.word	0xffffffff


	//   ....[135]....
        /*02f8*/ 	.word	0xffffffff


	//   ....[136]....
        /*02fc*/ 	.word	0xffffffff


	//   ....[137]....
        /*0300*/ 	.word	0xffffffff


	//   ....[138]....
        /*0304*/ 	.word	0xffffffff


	//   ....[139]....
        /*0308*/ 	.word	0xffffffff


	//   ....[140]....
        /*030c*/ 	.word	0xffffffff


	//   ....[141]....
        /*0310*/ 	.word	0xffffffff


	//   ....[142]....
        /*0314*/ 	.word	0xffffffff


	//   ....[143]....
        /*0318*/ 	.word	0xffffffff


	//   ....[144]....
        /*031c*/ 	.word	0xffffffff


	//   ....[145]....
        /*0320*/ 	.word	0xffffffff


	//   ....[146]....
        /*0324*/ 	.word	0xffffffff


	//   ....[147]....
        /*0328*/ 	.word	0xffffffff


	//   ....[148]....
        /*032c*/ 	.word	0xffffffff


	//   ....[149]....
        /*0330*/ 	.word	0xffffffff


	//   ....[150]....
        /*0334*/ 	.word	0xffffffff


	//   ....[151]....
        /*0338*/ 	.word	0xffffffff


	//   ....[152]....
        /*033c*/ 	.word	0xffffffff


	//   ....[153]....
        /*0340*/ 	.word	0xffffffff


	//   ....[154]....
        /*0344*/ 	.word	0xffffffff


	//   ....[155]....
        /*0348*/ 	.word	0xffffffff


	//   ....[156]....
        /*034c*/ 	.word	0xffffffff


	//   ....[157]....
        /*0350*/ 	.word	0xffffffff


	//   ....[158]....
        /*0354*/ 	.word	0xffffffff


	//   ....[159]....
        /*0358*/ 	.word	0xffffffff


	//   ....[160]....
        /*035c*/ 	.word	0x05000006


	//   ....[161]....
        /*0360*/ 	.word	0xffffffff


	//   ....[162]....
        /*0364*/ 	.word	0xffffffff


	//   ....[163]....
        /*0368*/ 	.word	0xffffffff


	//   ....[164]....
        /*036c*/ 	.word	0xffffffff


	//   ....[165]....
        /*0370*/ 	.word	0xffffffff


	//   ....[166]....
        /*0374*/ 	.word	0xffffffff


	//   ....[167]....
        /*0378*/ 	.word	0xffffffff


	//   ....[168]....
        /*037c*/ 	.word	0xffffffff


	//   ....[169]....
        /*0380*/ 	.word	0xffffffff


	//   ....[170]....
        /*0384*/ 	.word	0xffffffff


	//   ....[171]....
        /*0388*/ 	.word	0xffffffff


	//   ....[172]....
        /*038c*/ 	.word	0xffffffff


	//   ....[173]....
        /*0390*/ 	.word	0xffffffff


	//   ....[174]....
        /*0394*/ 	.word	0xffffffff


	//   ....[175]....
        /*0398*/ 	.word	0xffffffff


	//   ....[176]....
        /*039c*/ 	.word	0xffffffff


	//   ....[177]....
        /*03a0*/ 	.word	0xffffffff


	//   ....[178]....
        /*03a4*/ 	.word	0xffffffff


	//   ....[179]....
        /*03a8*/ 	.word	0xffffffff


	//   ....[180]....
        /*03ac*/ 	.word	0xffffffff


	//   ....[181]....
        /*03b0*/ 	.word	0xffffffff


	//   ....[182]....
        /*03b4*/ 	.word	0xffffffff


	//   ....[183]....
        /*03b8*/ 	.word	0xffffffff


	//   ....[184]....
        /*03bc*/ 	.word	0xffffffff


	//   ....[185]....
        /*03c0*/ 	.word	0xffffffff


	//   ....[186]....
        /*03c4*/ 	.word	0xffffffff


	//   ....[187]....
        /*03c8*/ 	.word	0xffffffff


	//   ....[188]....
        /*03cc*/ 	.word	0xffffffff


	//   ....[189]....
        /*03d0*/ 	.word	0xffffffff


	//   ....[190]....
        /*03d4*/ 	.word	0xffffffff


	//   ....[191]....
        /*03d8*/ 	.word	0xffffffff


	//   ....[192]....
        /*03dc*/ 	.word	0xffffffff


	//   ....[193]....
        /*03e0*/ 	.word	0xffffffff


	//   ....[194]....
        /*03e4*/ 	.word	0xffffffff


	//   ....[195]....
        /*03e8*/ 	.word	0xffffffff


	//   ....[196]....
        /*03ec*/ 	.word	0xffffffff


	//   ....[197]....
        /*03f0*/ 	.word	0xffffffff


	//   ....[198]....
        /*03f4*/ 	.word	0xffffffff


	//   ....[199]....
        /*03f8*/ 	.word	0xffffffff


	//   ....[200]....
        /*03fc*/ 	.word	0xffffffff


	//   ....[201]....
        /*0400*/ 	.word	0xffffffff


	//   ....[202]....
        /*0404*/ 	.word	0xffffffff


	//   ....[203]....
        /*0408*/ 	.word	0xffffffff


	//   ....[204]....
        /*040c*/ 	.word	0xffffffff


	//   ....[205]....
        /*0410*/ 	.word	0xffffffff


	//   ....[206]....
        /*0414*/ 	.word	0xffffffff


	//   ....[207]....
        /*0418*/ 	.word	0xffffffff


	//   ....[208]....
        /*041c*/ 	.word	0xffffffff


	//   ....[209]....
        /*0420*/ 	.word	0xffffffff


	//   ....[210]....
        /*0424*/ 	.word	0xffffffff


	//   ....[211]....
        /*0428*/ 	.word	0xffffffff


	//   ....[212]....
        /*042c*/ 	.word	0xffffffff


	//   ....[213]....
        /*0430*/ 	.word	0xffffffff


	//   ....[214]....
        /*0434*/ 	.word	0xffffffff


	//   ....[215]....
        /*0438*/ 	.word	0xffffffff


	//   ....[216]....
        /*043c*/ 	.word	0xffffffff


	//   ....[217]....
        /*0440*/ 	.word	0xffffffff


	//   ....[218]....
        /*0444*/ 	.word	0xffffffff


	//   ....[219]....
        /*0448*/ 	.word	0xffffffff


	//   ....[220]....
        /*044c*/ 	.word	0xffffffff


	//   ....[221]....
        /*0450*/ 	.word	0xffffffff


	//   ....[222]....
        /*0454*/ 	.word	0xffffffff


	//   ....[223]....
        /*0458*/ 	.word	0xffffffff


	//   ....[224]....
        /*045c*/ 	.word	0xffffffff


	//   ....[225]....
        /*0460*/ 	.word	0xffffffff


	//   ....[226]....
        /*0464*/ 	.word	0xffffffff


	//   ....[227]....
        /*0468*/ 	.word	0xffffffff


	//   ....[228]....
        /*046c*/ 	.word	0xffffffff


	//   ....[229]....
        /*0470*/ 	.word	0x0500002f


	//   ....[230]....
        /*0474*/ 	.word	0x0500002f


	//   ....[231]....
        /*0478*/ 	.word	0x0500002f


	//   ....[232]....
        /*047c*/ 	.word	0x0500002f


	//   ....[233]....
        /*0480*/ 	.word	0x0500002f


	//----- nvinfo : EIATTR_COOP_GROUP_INSTR_OFFSETS
	.align		4
.L_284:
        /*0484*/ 	.byte	0x04, 0x28
        /*0486*/ 	.short	(.L_286 - .L_285)


	//   ....[0]....
.L_285:
        /*0488*/ 	.word	0x00000e40


	//   ....[1]....
        /*048c*/ 	.word	0x00001890


	//   ....[2]....
        /*0490*/ 	.word	0x00002ad0


	//   ....[3]....
        /*0494*/ 	.word	0x00002af0


	//   ....[4]....
        /*0498*/ 	.word	0x00002b10


	//   ....[5]....
        /*049c*/ 	.word	0x00002b30


	//   ....[6]....
        /*04a0*/ 	.word	0x00002b50


	//   ....[7]....
        /*04a4*/ 	.word	0x00003000


	//   ....[8]....
        /*04a8*/ 	.word	0x00003010


	//   ....[9]....
        /*04ac*/ 	.word	0x00003030


	//   ....[10]....
        /*04b0*/ 	.word	0x00003050


	//   ....[11]....
        /*04b4*/ 	.word	0x000030a0


	//   ....[12]....
        /*04b8*/ 	.word	0x000030d0


	//   ....[13]....
        /*04bc*/ 	.word	0x00003120


	//   ....[14]....
        /*04c0*/ 	.word	0x00003160


	//   ....[15]....
        /*04c4*/ 	.word	0x00003250


	//   ....[16]....
        /*04c8*/ 	.word	0x00003280


	//   ....[17]....
        /*04cc*/ 	.word	0x00003290


	//   ....[18]....
        /*04d0*/ 	.word	0x000032b0


	//   ....[19]....
        /*04d4*/ 	.word	0x000032f0


	//   ....[20]....
        /*04d8*/ 	.word	0x00003320


	//   ....[21]....
        /*04dc*/ 	.word	0x00003360


	//   ....[22]....
        /*04e0*/ 	.word	0x00003380


	//   ....[23]....
        /*04e4*/ 	.word	0x000033a0


	//   ....[24]....
        /*04e8*/ 	.word	0x00003490


	//   ....[25]....
        /*04ec*/ 	.word	0x000034c0


	//   ....[26]....
        /*04f0*/ 	.word	0x000034d0


	//   ....[27]....
        /*04f4*/ 	.word	0x000034f0


	//   ....[28]....
        /*04f8*/ 	.word	0x00003530


	//   ....[29]....
        /*04fc*/ 	.word	0x00003560


	//   ....[30]....
        /*0500*/ 	.word	0x000035a0


	//   ....[31]....
        /*0504*/ 	.word	0x000035c0


	//   ....[32]....
        /*0508*/ 	.word	0x000035e0


	//   ....[33]....
        /*050c*/ 	.word	0x000036d0


	//   ....[34]....
        /*0510*/ 	.word	0x00003700


	//   ....[35]....
        /*0514*/ 	.word	0x00003710


	//   ....[36]....
        /*0518*/ 	.word	0x00003730


	//   ....[37]....
        /*051c*/ 	.word	0x00003770


	//   ....[38]....
        /*0520*/ 	.word	0x000037a0


	//   ....[39]....
        /*0524*/ 	.word	0x000037e0


	//   ....[40]....
        /*0528*/ 	.word	0x00003800


	//   ....[41]....
        /*052c*/ 	.word	0x00003820


	//   ....[42]....
        /*0530*/ 	.word	0x00003930


	//   ....[43]....
        /*0534*/ 	.word	0x00003960


	//   ....[44]....
        /*0538*/ 	.word	0x00003970


	//   ....[45]....
        /*053c*/ 	.word	0x00003990


	//   ....[46]....
        /*0540*/ 	.word	0x000039d0


	//   ....[47]....
        /*0544*/ 	.word	0x00003a00


	//   ....[48]....
        /*0548*/ 	.word	0x00003a40


	//   ....[49]....
        /*054c*/ 	.word	0x00003a60


	//   ....[50]....
        /*0550*/ 	.word	0x00003a80


	//   ....[51]....
        /*0554*/ 	.word	0x00003b90


	//   ....[52]....
        /*0558*/ 	.word	0x00003bc0


	//   ....[53]....
        /*055c*/ 	.word	0x00003bd0


	//   ....[54]....
        /*0560*/ 	.word	0x00003bf0


	//   ....[55]....
        /*0564*/ 	.word	0x00003c30


	//   ....[56]....
        /*0568*/ 	.word	0x00003c60


	//   ....[57]....
        /*056c*/ 	.word	0x00003ca0


	//   ....[58]....
        /*0570*/ 	.word	0x00003cc0


	//   ....[59]....
        /*0574*/ 	.word	0x00003ce0


	//   ....[60]....
        /*0578*/ 	.word	0x00003df0


	//   ....[61]....
        /*057c*/ 	.word	0x00003e20


	//   ....[62]....
        /*0580*/ 	.word	0x00003e30


	//   ....[63]....
        /*0584*/ 	.word	0x00003e50


	//   ....[64]....
        /*0588*/ 	.word	0x00003e90


	//   ....[65]....
        /*058c*/ 	.word	0x00003ec0


	//   ....[66]....
        /*0590*/ 	.word	0x00003f00


	//   ....[67]....
        /*0594*/ 	.word	0x00003f20


	//   ....[68]....
        /*0598*/ 	.word	0x00003f40


	//   ....[69]....
        /*059c*/ 	.word	0x00004050


	//   ....[70]....
        /*05a0*/ 	.word	0x00004080


	//   ....[71]....
        /*05a4*/ 	.word	0x00004090


	//   ....[72]....
        /*05a8*/ 	.word	0x000040b0


	//   ....[73]....
        /*05ac*/ 	.word	0x000040f0


	//   ....[74]....
        /*05b0*/ 	.word	0x00004120


	//   ....[75]....
        /*05b4*/ 	.word	0x00004160


	//   ....[76]....
        /*05b8*/ 	.word	0x00004180


	//   ....[77]....
        /*05bc*/ 	.word	0x000041a0


	//   ....[78]....
        /*05c0*/ 	.word	0x000042b0


	//   ....[79]....
        /*05c4*/ 	.word	0x00004300


	//   ....[80]....
        /*05c8*/ 	.word	0x00004310


	//   ....[81]....
        /*05cc*/ 	.word	0x00004330


	//   ....[82]....
        /*05d0*/ 	.word	0x00004370


	//   ....[83]....
        /*05d4*/ 	.word	0x000043a0


	//   ....[84]....
        /*05d8*/ 	.word	0x000043e0


	//   ....[85]....
        /*05dc*/ 	.word	0x00004400


	//   ....[86]....
        /*05e0*/ 	.word	0x00004420


	//   ....[87]....
        /*05e4*/ 	.word	0x00004510


	//   ....[88]....
        /*05e8*/ 	.word	0x00004560


	//   ....[89]....
        /*05ec*/ 	.word	0x00004570


	//   ....[90]....
        /*05f0*/ 	.word	0x000045a0


	//   ....[91]....
        /*05f4*/ 	.word	0x000045c0


	//   ....[92]....
        /*05f8*/ 	.word	0x00004610


	//   ....[93]....
        /*05fc*/ 	.word	0x00004630


	//   ....[94]....
        /*0600*/ 	.word	0x00004670


	//   ....[95]....
        /*0604*/ 	.word	0x00004690


	//   ....[96]....
        /*0608*/ 	.word	0x00004770


	//   ....[97]....
        /*060c*/ 	.word	0x000047c0


	//   ....[98]....
        /*0610*/ 	.word	0x000047d0


	//   ....[99]....
        /*0614*/ 	.word	0x00004820


	//   ....[100]....
        /*0618*/ 	.word	0x00004850


	//   ....[101]....
        /*061c*/ 	.word	0x00004880


	//   ....[102]....
        /*0620*/ 	.word	0x000048b0


	//   ....[103]....
        /*0624*/ 	.word	0x000048e0


	//   ....[104]....
        /*0628*/ 	.word	0x00004910


	//   ....[105]....
        /*062c*/ 	.word	0x000049d0


	//   ....[106]....
        /*0630*/ 	.word	0x00004a20


	//   ....[107]....
        /*0634*/ 	.word	0x00004a30


	//   ....[108]....
        /*0638*/ 	.word	0x00004a80


	//   ....[109]....
        /*063c*/ 	.word	0x00004ab0


	//   ....[110]....
        /*0640*/ 	.word	0x00004ae0


	//   ....[111]....
        /*0644*/ 	.word	0x00004b10


	//   ....[112]....
        /*0648*/ 	.word	0x00004b40


	//   ....[113]....
        /*064c*/ 	.word	0x00004b70


	//   ....[114]....
        /*0650*/ 	.word	0x00004c60


	//   ....[115]....
        /*0654*/ 	.word	0x00004c80


	//   ....[116]....
        /*0658*/ 	.word	0x00004c90


	//   ....[117]....
        /*065c*/ 	.word	0x00004ce0


	//   ....[118]....
        /*0660*/ 	.word	0x00004d10


	//   ....[119]....
        /*0664*/ 	.word	0x00004d40


	//   ....[120]....
        /*0668*/ 	.word	0x00004d70


	//   ....[121]....
        /*066c*/ 	.word	0x00004da0


	//   ....[122]....
        /*0670*/ 	.word	0x00004dd0


	//   ....[123]....
        /*0674*/ 	.word	0x00004ec0


	//   ....[124]....
        /*0678*/ 	.word	0x00004f00


	//   ....[125]....
        /*067c*/ 	.word	0x00004f10


	//   ....[126]....
        /*0680*/ 	.word	0x00004f60


	//   ....[127]....
        /*0684*/ 	.word	0x00004f90


	//   ....[128]....
        /*0688*/ 	.word	0x00004fc0


	//   ....[129]....
        /*068c*/ 	.word	0x00004ff0


	//   ....[130]....
        /*0690*/ 	.word	0x00005020


	//   ....[131]....
        /*0694*/ 	.word	0x00005050


	//   ....[132]....
        /*0698*/ 	.word	0x00005140


	//   ....[133]....
        /*069c*/ 	.word	0x00005170


	//   ....[134]....
        /*06a0*/ 	.word	0x00005180


	//   ....[135]....
        /*06a4*/ 	.word	0x000051d0


	//   ....[136]....
        /*06a8*/ 	.word	0x00005200


	//   ....[137]....
        /*06ac*/ 	.word	0x00005230


	//   ....[138]....
        /*06b0*/ 	.word	0x00005260


	//   ....[139]....
        /*06b4*/ 	.word	0x00005290


	//   ....[140]....
        /*06b8*/ 	.word	0x000052c0


	//   ....[141]....
        /*06bc*/ 	.word	0x000053e0


	//   ....[142]....
        /*06c0*/ 	.word	0x000053f0


	//   ....[143]....
        /*06c4*/ 	.word	0x00005440


	//   ....[144]....
        /*06c8*/ 	.word	0x00005470


	//   ....[145]....
        /*06cc*/ 	.word	0x000054a0


	//   ....[146]....
        /*06d0*/ 	.word	0x000054d0


	//   ....[147]....
        /*06d4*/ 	.word	0x00005500


	//   ....[148]....
        /*06d8*/ 	.word	0x00005530


	//   ....[149]....
        /*06dc*/ 	.word	0x00005560


	//   ....[150]....
        /*06e0*/ 	.word	0x00005600


	//   ....[151]....
        /*06e4*/ 	.word	0x00005620


	//   ....[152]....
        /*06e8*/ 	.word	0x00005630


	//   ....[153]....
        /*06ec*/ 	.word	0x00005680


	//   ....[154]....
        /*06f0*/ 	.word	0x000056b0


	//   ....[155]....
        /*06f4*/ 	.word	0x000056e0


	//   ....[156]....
        /*06f8*/ 	.word	0x00005710


	//   ....[157]....
        /*06fc*/ 	.word	0x00005740


	//   ....[158]....
        /*0700*/ 	.word	0x00005770


	//   ....[159]....
        /*0704*/ 	.word	0x000058a0


	//   ....[160]....
        /*0708*/ 	.word	0x00005d40


	//   ....[161]....
        /*070c*/ 	.word	0x00006070


	//   ....[162]....
        /*0710*/ 	.word	0x00006130


	//   ....[163]....
        /*0714*/ 	.word	0x000061f0


	//   ....[164]....
        /*0718*/ 	.word	0x000062b0


	//   ....[165]....
        /*071c*/ 	.word	0x00006370


	//   ....[166]....
        /*0720*/ 	.word	0x00006430


	//   ....[167]....
        /*0724*/ 	.word	0x000064f0


	//   ....[168]....
        /*0728*/ 	.word	0x000065b0


	//   ....[169]....
        /*072c*/ 	.word	0x00006670


	//   ....[170]....
        /*0730*/ 	.word	0x00006730


	//   ....[171]....
        /*0734*/ 	.word	0x000067f0


	//   ....[172]....
        /*0738*/ 	.word	0x000068b0


	//   ....[173]....
        /*073c*/ 	.word	0x00006970


	//   ....[174]....
        /*0740*/ 	.word	0x00006a30


	//   ....[175]....
        /*0744*/ 	.word	0x00006af0


	//   ....[176]....
        /*0748*/ 	.word	0x00006bb0


	//   ....[177]....
        /*074c*/ 	.word	0x00006c70


	//   ....[178]....
        /*0750*/ 	.word	0x00006e60


	//   ....[179]....
        /*0754*/ 	.word	0x00006f90


	//   ....[180]....
        /*0758*/ 	.word	0x000070c0


	//   ....[181]....
        /*075c*/ 	.word	0x000071f0


	//   ....[182]....
        /*0760*/ 	.word	0x00007320


	//   ....[183]....
        /*0764*/ 	.word	0x00007450


	//   ....[184]....
        /*0768*/ 	.word	0x00007580


	//   ....[185]....
        /*076c*/ 	.word	0x000076b0


	//   ....[186]....
        /*0770*/ 	.word	0x000077e0


	//   ....[187]....
        /*0774*/ 	.word	0x00007910


	//   ....[188]....
        /*0778*/ 	.word	0x00007a40


	//   ....[189]....
        /*077c*/ 	.word	0x00007b60


	//   ....[190]....
        /*0780*/ 	.word	0x00007c70


	//   ....[191]....
        /*0784*/ 	.word	0x00007d80


	//   ....[192]....
        /*0788*/ 	.word	0x00007e90


	//   ....[193]....
        /*078c*/ 	.word	0x00007fa0


	//   ....[194]....
        /*0790*/ 	.word	0x000080b0


	//   ....[195]....
        /*0794*/ 	.word	0x00008eb0


	//   ....[196]....
        /*0798*/ 	.word	0x00008f40


	//   ....[197]....
        /*079c*/ 	.word	0x00008fc0


	//   ....[198]....
        /*07a0*/ 	.word	0x00009050


	//   ....[199]....
        /*07a4*/ 	.word	0x000090d0


	//   ....[200]....
        /*07a8*/ 	.word	0x00009160


	//   ....[201]....
        /*07ac*/ 	.word	0x000091e0


	//   ....[202]....
        /*07b0*/ 	.word	0x00009270


	//   ....[203]....
        /*07b4*/ 	.word	0x000092f0


	//   ....[204]....
        /*07b8*/ 	.word	0x00009380


	//   ....[205]....
        /*07bc*/ 	.word	0x00009400


	//   ....[206]....
        /*07c0*/ 	.word	0x00009490


	//   ....[207]....
        /*07c4*/ 	.word	0x00009510


	//   ....[208]....
        /*07c8*/ 	.word	0x000095a0


	//   ....[209]....
        /*07cc*/ 	.word	0x00009620


	//   ....[210]....
        /*07d0*/ 	.word	0x000096b0


	//   ....[211]....
        /*07d4*/ 	.word	0x00009730


	//   ....[212]....
        /*07d8*/ 	.word	0x00009890


	//   ....[213]....
        /*07dc*/ 	.word	0x00009960


	//   ....[214]....
        /*07e0*/ 	.word	0x00009a10


	//   ....[215]....
        /*07e4*/ 	.word	0x00009ad0


	//   ....[216]....
        /*07e8*/ 	.word	0x00009b80


	//   ....[217]....
        /*07ec*/ 	.word	0x00009c40


	//   ....[218]....
        /*07f0*/ 	.word	0x00009cf0


	//   ....[219]....
        /*07f4*/ 	.word	0x00009db0


	//   ....[220]....
        /*07f8*/ 	.word	0x00009e60


	//   ....[221]....
        /*07fc*/ 	.word	0x00009f20


	//   ....[222]....
        /*0800*/ 	.word	0x00009fd0


	//   ....[223]....
        /*0804*/ 	.word	0x0000a090


	//   ....[224]....
        /*0808*/ 	.word	0x0000a140


	//   ....[225]....
        /*080c*/ 	.word	0x0000a200


	//   ....[226]....
        /*0810*/ 	.word	0x0000a2a0


	//   ....[227]....
        /*0814*/ 	.word	0x0000a360


	//   ....[228]....
        /*0818*/ 	.word	0x0000a400


	//   ....[229]....
        /*081c*/ 	.word	0x0000a470


	//   ....[230]....
        /*0820*/ 	.word	0x0000a4e0


	//   ....[231]....
        /*0824*/ 	.word	0x0000a550


	//   ....[232]....
        /*0828*/ 	.word	0x0000a5c0


	//   ....[233]....
        /*082c*/ 	.word	0x0000a630


	//----- nvinfo : EIATTR_VRC_CTA_INIT_COUNT
	.align		4
.L_286:
        /*0830*/ 	.byte	0x02, 0x4a
	.zero		1
	.zero		1


	//----- nvinfo : EIATTR_EXIT_INSTR_OFFSETS
	.align		4
        /*0834*/ 	.byte	0x04, 0x1c
        /*0836*/ 	.short	(.L_288 - .L_287)


	//   ....[0]....
.L_287:
        /*0838*/ 	.word	0x00002570


	//   ....[1]....
        /*083c*/ 	.word	0x000028d0


	//   ....[2]....
        /*0840*/ 	.word	0x000028f0


	//   ....[3]....
        /*0844*/ 	.word	0x00009740


	//   ....[4]....
        /*0848*/ 	.word	0x0000a410


	//----- nvinfo : EIATTR_MAX_THREADS
	.align		4
.L_288:
        /*084c*/ 	.byte	0x04, 0x05
        /*084e*/ 	.short	(.L_290 - .L_289)
.L_289:
        /*0850*/ 	.word	0x00000180
        /*0854*/ 	.word	0x00000001
        /*0858*/ 	.word	0x00000001


	//----- nvinfo : EIATTR_CRS_STACK_SIZE
	.align		4
.L_290:
        /*085c*/ 	.byte	0x04, 0x1e
        /*085e*/ 	.short	(.L_292 - .L_291)
.L_291:
        /*0860*/ 	.word	0x00000000


	//----- nvinfo : EIATTR_CBANK_PARAM_SIZE
	.align		4
.L_292:
        /*0864*/ 	.byte	0x03, 0x19
        /*0866*/ 	.short	0x004d


	//----- nvinfo : EIATTR_PARAM_CBANK
	.align		4
        /*0868*/ 	.byte	0x04, 0x0a
        /*086a*/ 	.short	(.L_294 - .L_293)
	.align		4
.L_293:
        /*086c*/ 	.word	index@(.nv.constant0._ZN3cub18CUB_300001_SM_10006detail10radix_sort29DeviceRadixSortOnesweepKernelINS1_5radix10policy_hubIiiyE10Policy1000ELNS0_9SortOrderE0EiiyiiNS1_21identity_decomposer_tEEEvPT5_SB_PT3_PKSC_PT1_PKSG_PT2_PKSK_T4_iiT6_)
        /*0870*/ 	.short	0x0380
        /*0872*/ 	.short	0x004d


	//----- nvinfo : EIATTR_SW_WAR
	.align		4
.L_294:
        /*0874*/ 	.byte	0x04, 0x36
        /*0876*/ 	.short	(.L_296 - .L_295)
.L_295:
        /*0878*/ 	.word	0x00000008
.L_296:


//--------------------- .nv.info._ZN3cub18CUB_300001_SM_10006detail10radix_sort33DeviceRadixSortExclusiveSumKernelINS1_5radix10policy_hubIiiyE10Policy1000EyEEvPT0_ --------------------------
	.section	.nv.info._ZN3cub18CUB_300001_SM_10006detail10radix_sort33DeviceRadixSortExclusiveSumKernelINS1_5radix10policy_hubIiiyE10Policy1000EyEEvPT0_,"",@"SHT_CUDA_INFO"
	.sectionflags	@""
	.align	4


	//----- nvinfo : EIATTR_CUDA_API_VERSION
	.align		4
        /*0000*/ 	.byte	0x04, 0x37
        /*0002*/ 	.short	(.L_298 - .L_297)
.L_297:
        /*0004*/ 	.word	0x00000082


	//----- nvinfo : EIATTR_KPARAM_INFO
	.align		4
.L_298:
        /*0008*/ 	.byte	0x04, 0x17
        /*000a*/ 	.short	(.L_300 - .L_299)
.L_299:
        /*000c*/ 	.word	0x00000000
        /*0010*/ 	.short	0x0000
        /*0012*/ 	.short	0x0000
        /*0014*/ 	.byte	0x00, 0xf5, 0x21, 0x00


	//----- nvinfo : EIATTR_SPARSE_MMA_MASK
	.align		4
.L_300:
        /*0018*/ 	.byte	0x03, 0x50
        /*001a*/ 	.short	0x0000


	//----- nvinfo : EIATTR_MAXREG_COUNT
	.align		4
        /*001c*/ 	.byte	0x03, 0x1b
        /*001e*/ 	.short	0x00ff


	//----- nvinfo : EIATTR_NUM_BARRIERS
	.align		4
        /*0020*/ 	.byte	0x02, 0x4c
        /*0022*/ 	.byte	0x01
	.zero		1


	//----- nvinfo : EIATTR_MERCURY_ISA_VERSION
	.align		4
        /*0024*/ 	.byte	0x03, 0x5f
        /*0026*/ 	.short	0x0101


	//----- nvinfo : EIATTR_COOP_GROUP_MASK_REGIDS
	.align		4
        /*0028*/ 	.byte	0x04, 0x29
        /*002a*/ 	.short	(.L_302 - .L_301)


	//   ....[0]....
.L_301:
        /*002c*/ 	.word	0xffffffff


	//   ....[1]....
        /*0030*/ 	.word	0xffffffff


	//   ....[2]....
        /*0034*/ 	.word	0xffffffff


	//   ....[3]....
        /*0038*/ 	.word	0xffffffff


	//   ....[4]....
        /*003c*/ 	.word	0xffffffff


	//   ....[5]....
        /*0040*/ 	.word	0xffffffff


	//   ....[6]....
        /*0044*/ 	.word	0xffffffff


	//   ....[7]....
        /*0048*/ 	.word	0xffffffff


	//   ....[8]....
        /*004c*/ 	.word	0xffffffff


	//   ....[9]....
        /*0050*/ 	.word	0xffffffff


	//   ....[10]....
        /*0054*/ 	.word	0x05000015


	//   ....[11]....
        /*0058*/ 	.word	0x05000015


	//   ....[12]....
        /*005c*/ 	.word	0x05000015


	//   ....[13]....
        /*0060*/ 	.word	0x05000015


	//   ....[14]....
        /*0064*/ 	.word	0x05000015


	//   ....[15]....
        /*0068*/ 	.word	0x05000015


	//   ....[16]....
        /*006c*/ 	.word	0x05000015


	//   ....[17]....
        /*0070*/ 	.word	0x05000015


	//   ....[18]....
        /*0074*/ 	.word	0x05000015


	//   ....[19]....
        /*0078*/ 	.word	0x05000015


	//----- nvinfo : EIATTR_COOP_GROUP_INSTR_OFFSETS
	.align		4
.L_302:
        /*007c*/ 	.byte	0x04, 0x28
        /*007e*/ 	.short	(.L_304 - .L_303)


	//   ....[0]....
.L_303:
        /*0080*/ 	.word	0x00000250


	//   ....[1]....
        /*0084*/ 	.word	0x00000260


	//   ....[2]....
        /*0088*/ 	.word	0x000002a0


	//   ....[3]....
        /*008c*/ 	.word	0x000002c0


	//   ....[4]....
        /*0090*/ 	.word	0x00000310


	//   ....[5]....
        /*0094*/ 	.word	0x00000320


	//   ....[6]....
        /*0098*/ 	.word	0x00000360


	//   ....[7]....
        /*009c*/ 	.word	0x00000380


	//   ....[8]....
        /*00a0*/ 	.word	0x000003d0


	//   ....[9]....
        /*00a4*/ 	.word	0x000003e0


	//   ....[10]....
        /*00a8*/ 	.word	0x00000660


	//   ....[11]....
        /*00ac*/ 	.word	0x000006b0


	//   ....[12]....
        /*00b0*/ 	.word	0x00000740


	//   ....[13]....
        /*00b4*/ 	.word	0x00000790


	//   ....[14]....
        /*00b8*/ 	.word	0x00000820


	//   ....[15]....
        /*00bc*/ 	.word	0x00000870


	//   ....[16]....
        /*00c0*/ 	.word	0x00000900


	//   ....[17]....
        /*00c4*/ 	.word	0x00000950


	//   ....[18]....
        /*00c8*/ 	.word	0x000009e0


	//   ....[19]....
        /*00cc*/ 	.word	0x00000a30


	//----- nvinfo : EIATTR_VRC_CTA_INIT_COUNT
	.align		4
.L_304:
        /*00d0*/ 	.byte	0x02, 0x4a
	.zero		1
	.zero		1


	//----- nvinfo : EIATTR_EXIT_INSTR_OFFSETS
	.align		4
        /*00d4*/ 	.byte	0x04, 0x1c
        /*00d6*/ 	.short	(.L_306 - .L_305)


	//   ....[0]....
.L_305:
        /*00d8*/ 	.word	0x000005d0


	//   ....[1]....
        /*00dc*/ 	.word	0x00000600


	//----- nvinfo : EIATTR_CRS_STACK_SIZE
	.align		4
.L_306:
        /*00e0*/ 	.byte	0x04, 0x1e
        /*00e2*/ 	.short	(.L_308 - .L_307)
.L_307:
        /*00e4*/ 	.word	0x00000000


	//----- nvinfo : EIATTR_CBANK_PARAM_SIZE
	.align		4
.L_308:
        /*00e8*/ 	.byte	0x03, 0x19
        /*00ea*/ 	.short	0x0008


	//----- nvinfo : EIATTR_PARAM_CBANK
	.align		4
        /*00ec*/ 	.byte	0x04, 0x0a
        /*00ee*/ 	.short	(.L_310 - .L_309)
	.align		4
.L_309:
        /*00f0*/ 	.word	index@(.nv.constant0._ZN3cub18CUB_300001_SM_10006detail10radix_sort33DeviceRadixSortExclusiveSumKernelINS1_5radix10policy_hubIiiyE10Policy1000EyEEvPT0_)
        /*00f4*/ 	.short	0x0380
        /*00f6*/ 	.short	0x0008


	//----- nvinfo : EIATTR_SW_WAR
	.align		4
.L_310:
        /*00f8*/ 	.byte	0x04, 0x36
        /*00fa*/ 	.short	(.L_312 - .L_311)
.L_311:
        /*00fc*/ 	.word	0x00000008
.L_312:


//--------------------- .nv.info._ZN3cub18CUB_300001_SM_10006detail10radix_sort30DeviceRadixSortHistogramKernelINS1_5radix10policy_hubIiiyE10Policy1000ELNS0_9SortOrderE0EiyNS1_21identity_decomposer_tEEEvPT2_PKT1_SA_iiT3_ --------------------------
	.section	.nv.info._ZN3cub18CUB_300001_SM_10006detail10radix_sort30DeviceRadixSortHistogramKernelINS1_5radix10policy_hubIiiyE10Policy1000ELNS0_9SortOrderE0EiyNS1_21identity_decomposer_tEEEvPT2_PKT1_SA_iiT3_,"",@"SHT_CUDA_INFO"
	.sectionflags	@""
	.align	4


	//----- nvinfo : EIATTR_CUDA_API_VERSION
	.align		4
        /*0000*/ 	.byte	0x04, 0x37
        /*0002*/ 	.short	(.L_314 - .L_313)
.L_313:
        /*0004*/ 	.word	0x00000082


	//----- nvinfo : EIATTR_KPARAM_INFO
	.align		4
.L_314:
        /*0008*/ 	.byte	0x04, 0x17
        /*000a*/ 	.short	(.L_316 - .L_315)
.L_315:
        /*000c*/ 	.word	0x00000000
        /*0010*/ 	.short	0x0005
        /*0012*/ 	.short	0x0020
        /*0014*/ 	.byte	0x00, 0xf0, 0x05, 0x00


	//----- nvinfo : EIATTR_KPARAM_INFO
	.align		4
.L_316:
        /*0018*/ 	.byte	0x04, 0x17
        /*001a*/ 	.short	(.L_318 - .L_317)
.L_317:
        /*001c*/ 	.word	0x00000000
        /*0020*/ 	.short	0x0004
        /*0022*/ 	.short	0x001c
        /*0024*/ 	.byte	0x00, 0xf0, 0x11, 0x00


	//----- nvinfo : EIATTR_KPARAM_INFO
	.align		4
.L_318:
        /*0028*/ 	.byte	0x04, 0x17
        /*002a*/ 	.short	(.L_320 - .L_319)
.L_319:
        /*002c*/ 	.word	0x00000000
        /*0030*/ 	.short	0x0003
        /*0032*/ 	.short	0x0018
        /*0034*/ 	.byte	0x00, 0xf0, 0x11, 0x00


	//----- nvinfo : EIATTR_KPARAM_INFO
	.align		4
.L_320:
        /*0038*/ 	.byte	0x04, 0x17
        /*003a*/ 	.short	(.L_322 - .L_321)
.L_321:
        /*003c*/ 	.word	0x00000000
        /*0040*/ 	.short	0x0002
        /*0042*/ 	.short	0x0010
        /*0044*/ 	.byte	0x00, 0xf0, 0x21, 0x00


	//----- nvinfo : EIATTR_KPARAM_INFO
	.align		4
.L_322:
        /*0048*/ 	.byte	0x04, 0x17
        /*004a*/ 	.short	(.L_324 - .L_323)
.L_323:
        /*004c*/ 	.word	0x00000000
        /*0050*/ 	.short	0x0001
        /*0052*/ 	.short	0x0008
        /*0054*/ 	.byte	0x00, 0xf5, 0x21, 0x00


	//----- nvinfo : EIATTR_KPARAM_INFO
	.align		4
.L_324:
        /*0058*/ 	.byte	0x04, 0x17
        /*005a*/ 	.short	(.L_326 - .L_325)
.L_325:
        /*005c*/ 	.word	0x00000000
        /*0060*/ 	.short	0x0000
        /*0062*/ 	.short	0x0000
        /*0064*/ 	.byte	0x00, 0xf5, 0x21, 0x00


	//----- nvinfo : EIATTR_SPARSE_MMA_MASK
	.align		4
.L_326:
        /*0068*/ 	.byte	0x03, 0x50
        /*006a*/ 	.short	0x0000


	//----- nvinfo : EIATTR_MAXREG_COUNT
	.align		4
        /*006c*/ 	.byte	0x03, 0x1b
        /*006e*/ 	.short	0x00ff


	//----- nvinfo : EIATTR_NUM_BARRIERS
	.align		4
        /*0070*/ 	.byte	0x02, 0x4c
        /*0072*/ 	.byte	0x01
	.zero		1


	//----- nvinfo : EIATTR_MERCURY_ISA_VERSION
	.align		4
        /*0074*/ 	.byte	0x03, 0x5f
        /*0076*/ 	.short	0x0101


	//----- nvinfo : EIATTR_VRC_CTA_INIT_COUNT
	.align		4
        /*0078*/ 	.byte	0x02, 0x4a
	.zero		1
	.zero		1


	//----- nvinfo : EIATTR_EXIT_INSTR_OFFSETS
	.align		4
        /*007c*/ 	.byte	0x04, 0x1c
        /*007e*/ 	.short	(.L_328 - .L_327)


	//   ....[0]....
.L_327:
        /*0080*/ 	.word	0x00000040


	//   ....[1]....
        /*0084*/ 	.word	0x00002ee0


	//----- nvinfo : EIATTR_MAX_THREADS
	.align		4
.L_328:
        /*0088*/ 	.byte	0x04, 0x05
        /*008a*/ 	.short	(.L_330 - .L_329)
.L_329:
        /*008c*/ 	.word	0x00000080
        /*0090*/ 	.word	0x00000001
        /*0094*/ 	.word	0x00000001


	//----- nvinfo : EIATTR_CRS_STACK_SIZE
	.align		4
.L_330:
        /*0098*/ 	.byte	0x04, 0x1e
        /*009a*/ 	.short	(.L_332 - .L_331)
.L_331:
        /*009c*/ 	.word	0x00000000


	//----- nvinfo : EIATTR_CBANK_PARAM_SIZE
	.align		4
.L_332:
        /*00a0*/ 	.byte	0x03, 0x19
        /*00a2*/ 	.short	0x0021


	//----- nvinfo : EIATTR_PARAM_CBANK
	.align		4
        /*00a4*/ 	.byte	0x04, 0x0a
        /*00a6*/ 	.short	(.L_334 - .L_333)
	.align		4
.L_333:
        /*00a8*/ 	.word	index@(.nv.constant0._ZN3cub18CUB_300001_SM_10006detail10radix_sort30DeviceRadixSortHistogramKernelINS1_5radix10policy_hubIiiyE10Policy1000ELNS0_9SortOrderE0EiyNS1_21identity_decomposer_tEEEvPT2_PKT1_SA_iiT3_)
        /*00ac*/ 	.short	0x0380
        /*00ae*/ 	.short	0x0021


	//----- nvinfo : EIATTR_SW_WAR
	.align		4
.L_334:
        /*00b0*/ 	.byte	0x04, 0x36
        /*00b2*/ 	.short	(.L_336 - .L_335)
.L_335:
        /*00b4*/ 	.word	0x00000008
.L_336:


//--------------------- .nv.info._ZN3cub18CUB_300001_SM_10006detail10radix_sort31DeviceRadixSortSingleTileKernelINS1_5radix10policy_hubIiiyE10Policy1000ELNS0_9SortOrderE0EiiyNS1_21identity_decomposer_tEEEvPKT1_PSA_PKT2_PSE_T3_iiT4_ --------------------------
	.section	.nv.info._ZN3cub18CUB_300001_SM_10006detail10radix_sort31DeviceRadixSortSingleTileKernelINS1_5radix10policy_hubIiiyE10Policy1000ELNS0_9SortOrderE0EiiyNS1_21identity_decomposer_tEEEvPKT1_PSA_PKT2_PSE_T3_iiT4_,"",@"SHT_CUDA_INFO"
	.sectionflags	@""
	.align	4


	//----- nvinfo : EIATTR_CUDA_API_VERSION
	.align		4
        /*0000*/ 	.byte	0x04, 0x37
        /*0002*/ 	.short	(.L_338 - .L_337)
.L_337:
        /*0004*/ 	.word	0x00000082


	//----- nvinfo : EIATTR_KPARAM_INFO
	.align		4
.L_338:
        /*0008*/ 	.byte	0x04, 0x17
        /*000a*/ 	.short	(.L_340 - .L_339)
.L_339:
        /*000c*/ 	.word	0x00000000
        /*0010*/ 	.short	0x0007
        /*0012*/ 	.short	0x0030
        /*0014*/ 	.byte	0x00, 0xf0, 0x05, 0x00


	//----- nvinfo : EIATTR_KPARAM_INFO
	.align		4
.L_340:
        /*0018*/ 	.byte	0x04, 0x17
        /*001a*/ 	.short	(.L_342 - .L_341)
.L_341:
        /*001c*/ 	.word	0x00000000
        /*0020*/ 	.short	0x0006
        /*0022*/ 	.short	0x002c
        /*0024*/ 	.byte	0x00, 0xf0, 0x11, 0x00


	//----- nvinfo : EIATTR_KPARAM_INFO
	.align		4
.L_342:
        /*0028*/ 	.byte	0x04, 0x17
        /*002a*/ 	.short	(.L_344 - .L_343)
.L_343:
        /*002c*/ 	.word	0x00000000
        /*0030*/ 	.short	0x0005
        /*0032*/ 	.short	0x0028
        /*0034*/ 	.byte	0x00, 0xf0, 0x11, 0x00


	//----- nvinfo : EIATTR_KPARAM_INFO
	.align		4
.L_344:
        /*0038*/ 	.byte	0x04, 0x17
        /*003a*/ 	.short	(.L_346 - .L_345)
.L_345:
        /*003c*/ 	.word	0x00000000
        /*0040*/ 	.short	0x0004
        /*0042*/ 	.short	0x0020
        /*0044*/ 	.byte	0x00, 0xf0, 0x21, 0x00


	//----- nvinfo : EIATTR_KPARAM_INFO
	.align		4
.L_346:
        /*0048*/ 	.byte	0x04, 0x17
        /*004a*/ 	.short	(.L_348 - .L_347)
.L_347:
        /*004c*/ 	.word	0x00000000
        /*0050*/ 	.short	0x0003
        /*0052*/ 	.short	0x0018
        /*0054*/ 	.byte	0x00, 0xf5, 0x21, 0x00


	//----- nvinfo : EIATTR_KPARAM_INFO
	.align		4
.L_348:
        /*0058*/ 	.byte	0x04, 0x17
        /*005a*/ 	.short	(.L_350 - .L_349)
.L_349:
        /*005c*/ 	.word	0x00000000
        /*0060*/ 	.short	0x0002
        /*0062*/ 	.short	0x0010
        /*0064*/ 	.byte	0x00, 0xf5, 0x21, 0x00


	//----- nvinfo : EIATTR_KPARAM_INFO
	.align		4
.L_350:
        /*0068*/ 	.byte	0x04, 0x17
        /*006a*/ 	.short	(.L_352 - .L_351)
.L_351:
        /*006c*/ 	.word	0x00000000
        /*0070*/ 	.short	0x0001
        /*0072*/ 	.short	0x0008
        /*0074*/ 	.byte	0x00, 0xf5, 0x21, 0x00


	//----- nvinfo : EIATTR_KPARAM_INFO
	.align		4
.L_352:
        /*0078*/ 	.byte	0x04, 0x17
        /*007a*/ 	.short	(.L_354 - .L_353)
.L_353:
        /*007c*/ 	.word	0x00000000
        /*0080*/ 	.short	0x0000
        /*0082*/ 	.short	0x0000
        /*0084*/ 	.byte	0x00, 0xf5, 0x21, 0x00


	//----- nvinfo : EIATTR_SPARSE_MMA_MASK
	.align		4
.L_354:
        /*0088*/ 	.byte	0x03, 0x50
        /*008a*/ 	.short	0x0000


	//----- nvinfo : EIATTR_MAXREG_COUNT
	.align		4
        /*008c*/ 	.byte	0x03, 0x1b
        /*008e*/ 	.short	0x00ff


	//----- nvinfo : EIATTR_NUM_BARRIERS
	.align		4
        /*0090*/ 	.byte	0x02, 0x4c
        /*0092*/ 	.byte	0x01
	.zero		1


	//----- nvinfo : EIATTR_MERCURY_ISA_VERSION
	.align		4
        /*0094*/ 	.byte	0x03, 0x5f
        /*0096*/ 	.short	0x0101


	//----- nvinfo : EIATTR_COOP_GROUP_MASK_REGIDS
	.align		4
        /*0098*/ 	.byte	0x04, 0x29
        /*009a*/ 	.short	(.L_356 - .L_355)


	//   ....[0]....
.L_355:
        /*009c*/ 	.word	0xffffffff


	//   ....[1]....
        /*00a0*/ 	.word	0xffffffff


	//   ....[2]....
        /*00a4*/ 	.word	0xffffffff


	//   ....[3]....
        /*00a8*/ 	.word	0xffffffff


	//   ....[4]....
        /*00ac*/ 	.word	0xffffffff


	//----- nvinfo : EIATTR_COOP_GROUP_INSTR_OFFSETS
	.align		4
.L_356:
        /*00b0*/ 	.byte	0x04, 0x28
        /*00b2*/ 	.short	(.L_358 - .L_357)


	//   ....[0]....
.L_357:
        /*00b4*/ 	.word	0x00001e20


	//   ....[1]....
        /*00b8*/ 	.word	0x00001e40


	//   ....[2]....
        /*00bc*/ 	.word	0x00001e60


	//   ....[3]....
        /*00c0*/ 	.word	0x00001e80


	//   ....[4]....
        /*00c4*/ 	.word	0x00001ea0


	//----- nvinfo : EIATTR_VRC_CTA_INIT_COUNT
	.align		4
.L_358:
        /*00c8*/ 	.byte	0x02, 0x4a
	.zero		1
	.zero		1


	//----- nvinfo : EIATTR_EXIT_INSTR_OFFSETS
	.align		4
        /*00cc*/ 	.byte	0x04, 0x1c
        /*00ce*/ 	.short	(.L_360 - .L_359)


	//   ....[0]....
.L_359:
        /*00d0*/ 	.word	0x00003bf0


	//   ....[1]....
        /*00d4*/ 	.word	0x00003c40


	//----- nvinfo : EIATTR_MAX_THREADS
	.align		4
.L_360:
        /*00d8*/ 	.byte	0x04, 0x05
        /*00da*/ 	.short	(.L_362 - .L_361)
.L_361:
        /*00dc*/ 	.word	0x00000100
        /*00e0*/ 	.word	0x00000001
        /*00e4*/ 	.word	0x00000001


	//----- nvinfo : EIATTR_CBANK_PARAM_SIZE
	.align		4
.L_362:
        /*00e8*/ 	.byte	0x03, 0x19
        /*00ea*/ 	.short	0x0031


	//----- nvinfo : EIATTR_PARAM_CBANK
	.align		4
        /*00ec*/ 	.byte	0x04, 0x0a
        /*00ee*/ 	.short	(.L_364 - .L_363)
	.align		4
.L_363:
        /*00f0*/ 	.word	index@(.nv.constant0._ZN3cub18CUB_300001_SM_10006detail10radix_sort31DeviceRadixSortSingleTileKernelINS1_5radix10policy_hubIiiyE10Policy1000ELNS0_9SortOrderE0EiiyNS1_21identity_decomposer_tEEEvPKT1_PSA_PKT2_PSE_T3_iiT4_)
        /*00f4*/ 	.short	0x0380
        /*00f6*/ 	.short	0x0031


	//----- nvinfo : EIATTR_SW_WAR
	.align		4
.L_364:
        /*00f8*/ 	.byte	0x04, 0x36
        /*00fa*/ 	.short	(.L_366 - .L_365)
.L_365:
        /*00fc*/ 	.word	0x00000008
.L_366:


//--------------------- .nv.info._ZN3cub18CUB_300001_SM_10006detail6reduce28DeviceReduceSingleTileKernelINS2_10policy_hubIfyN4cuda3std3__44plusIfEEE10Policy1000EPfSC_iS9_ffNS7_10__identityEEEvT0_T1_T2_T3_T4_T6_ --------------------------
	.section	.nv.info._ZN3cub18CUB_300001_SM_10006detail6reduce28DeviceReduceSingleTileKernelINS2_10policy_hubIfyN4cuda3std3__44plusIfEEE10Policy1000EPfSC_iS9_ffNS7_10__identityEEEvT0_T1_T2_T3_T4_T6_,"",@"SHT_CUDA_INFO"
	.sectionflags	@""
	.align	4


	//----- nvinfo : EIATTR_CUDA_API_VERSION
	.align		4
        /*0000*/ 	.byte	0x04, 0x37
        /*0002*/ 	.short	(.L_368 - .L_367)
.L_367:
        /*0004*/ 	.word	0x00000082


	//----- nvinfo : EIATTR_KPARAM_INFO
	.align		4
.L_368:
        /*0008*/ 	.byte	0x04, 0x17
        /*000a*/ 	.short	(.L_370 - .L_369)
.L_369:
        /*000c*/ 	.word	0x00000000
        /*0010*/ 	.short	0x0005
        /*0012*/ 	.short	0x001c
        /*0014*/ 	.byte	0x00, 0xf0, 0x05, 0x00


	//----- nvinfo : EIATTR_KPARAM_INFO
	.align		4
.L_370:
        /*0018*/ 	.byte	0x04, 0x17
        /*001a*/ 	.short	(.L_372 - .L_371)
.L_371:
        /*001c*/ 	.word	0x00000000
        /*0020*/ 	.short	0x0004
        /*0022*/ 	.short	0x0018
        /*0024*/ 	.byte	0x00, 0xf0, 0x11, 0x00


	//----- nvinfo : EIATTR_KPARAM_INFO
	.align		4
.L_372:
        /*0028*/ 	.byte	0x04, 0x17
        /*002a*/ 	.short	(.L_374 - .L_373)
.L_373:
        /*002c*/ 	.word	0x00000000
        /*0030*/ 	.short	0x0003
        /*0032*/ 	.short	0x0014
        /*0034*/ 	.byte	0x00, 0xf0, 0x05, 0x00


	//----- nvinfo : EIATTR_KPARAM_INFO
	.align		4
.L_374:
        /*0038*/ 	.byte	0x04, 0x17
        /*003a*/ 	.short	(.L_376 - .L_375)
.L_375:
        /*003c*/ 	.word	0x00000000
        /*0040*/ 	.short	0x0002
        /*0042*/ 	.short	0x0010
        /*0044*/ 	.byte	0x00, 0xf0, 0x11, 0x00


	//----- nvinfo : EIATTR_KPARAM_INFO
	.align		4
.L_376:
        /*0048*/ 	.byte	0x04, 0x17
        /*004a*/ 	.short	(.L_378 - .L_377)
.L_377:
        /*004c*/ 	.word	0x00000000
        /*0050*/ 	.short	0x0001
        /*0052*/ 	.short	0x0008
        /*0054*/ 	.byte	0x00, 0xf5, 0x21, 0x00


	//----- nvinfo : EIATTR_KPARAM_INFO
	.align		4
.L_378:
        /*0058*/ 	.byte	0x04, 0x17
        /*005a*/ 	.short	(.L_380 - .L_379)
.L_379:
        /*005c*/ 	.word	0x00000000
        /*0060*/ 	.short	0x0000
        /*0062*/ 	.short	0x0000
        /*0064*/ 	.byte	0x00, 0xf5, 0x21, 0x00


	//----- nvinfo : EIATTR_SPARSE_MMA_MASK
	.align		4
.L_380:
        /*0068*/ 	.byte	0x03, 0x50
        /*006a*/ 	.short	0x0000


	//----- nvinfo : EIATTR_MAXREG_COUNT
	.align		4
        /*006c*/ 	.byte	0x03, 0x1b
        /*006e*/ 	.short	0x00ff


	//----- nvinfo : EIATTR_NUM_BARRIERS
	.align		4
        /*0070*/ 	.byte	0x02, 0x4c
        /*0072*/ 	.byte	0x01
	.zero		1


	//----- nvinfo : EIATTR_MERCURY_ISA_VERSION
	.align		4
        /*0074*/ 	.byte	0x03, 0x5f
        /*0076*/ 	.short	0x0101


	//----- nvinfo : EIATTR_COOP_GROUP_MASK_REGIDS
	.align		4
        /*0078*/ 	.byte	0x04, 0x29
        /*007a*/ 	.short	(.L_382 - .L_381)


	//   ....[0]....
.L_381:
        /*007c*/ 	.word	0xffffffff


	//   ....[1]....
        /*0080*/ 	.word	0xffffffff


	//   ....[2]....
        /*0084*/ 	.word	0xffffffff


	//   ....[3]....
        /*0088*/ 	.word	0xffffffff


	//   ....[4]....
        /*008c*/ 	.word	0xffffffff


	//   ....[5]....
        /*0090*/ 	.word	0xffffffff


	//   ....[6]....
        /*0094*/ 	.word	0xffffffff


	//   ....[7]....
        /*0098*/ 	.word	0xffffffff


	//   ....[8]....
        /*009c*/ 	.word	0xffffffff


	//   ....[9]....
        /*00a0*/ 	.word	0xffffffff


	//   ....[10]....
        /*00a4*/ 	.word	0xffffffff


	//   ....[11]....
        /*00a8*/ 	.word	0xffffffff


	//   ....[12]....
        /*00ac*/ 	.word	0xffffffff


	//   ....[13]....
        /*00b0*/ 	.word	0xffffffff


	//   ....[14]....
        /*00b4*/ 	.word	0xffffffff


	//   ....[15]....
        /*00b8*/ 	.word	0xffffffff


	//   ....[16]....
        /*00bc*/ 	.word	0xffffffff


	//   ....[17]....
        /*00c0*/ 	.word	0xffffffff


	//   ....[18]....
        /*00c4*/ 	.word	0xffffffff


	//   ....[19]....
        /*00c8*/ 	.word	0xffffffff


	//   ....[20]....
        /*00cc*/ 	.word	0xffffffff


	//   ....[21]....
        /*00d0*/ 	.word	0xffffffff


	//   ....[22]....
        /*00d4*/ 	.word	0xffffffff


	//   ....[23]....
        /*00d8*/ 	.word	0xffffffff


	//   ....[24]....
        /*00dc*/ 	.word	0xffffffff


	//   ....[25]....
        /*00e0*/ 	.word	0xffffffff


	//   ....[26]....
        /*00e4*/ 	.word	0xffffffff


	//   ....[27]....
        /*00e8*/ 	.word	0xffffffff


	//   ....[28]....
        /*00ec*/ 	.word	0xffffffff


	//   ....[29]....
        /*00f0*/ 	.word	0xffffffff


	//----- nvinfo : EIATTR_COOP_GROUP_INSTR_OFFSETS
	.align		4
.L_382:
        /*00f4*/ 	.byte	0x04, 0x28
        /*00f6*/ 	.short	(.L_384 - .L_383)


	//   ....[0]....
.L_383:
        /*00f8*/ 	.word	0x00000980


	//   ....[1]....
        /*00fc*/ 	.word	0x000009e0


	//   ....[2]....
        /*0100*/ 	.word	0x00000a50


	//   ....[3]....
        /*0104*/ 	.word	0x00000aa0


	//   ....[4]....
        /*0108*/ 	.word	0x00000ad0


	//   ....[5]....
        /*010c*/ 	.word	0x00000c90


	//   ....[6]....
        /*0110*/ 	.word	0x00000d20


	//   ....[7]....
        /*0114*/ 	.word	0x00000d60


	//   ....[8]....
        /*0118*/ 	.word	0x00000db0


	//   ....[9]....
        /*011c*/ 	.word	0x00000df0


	//   ....[10]....
        /*0120*/ 	.word	0x00001c00


	//   ....[11]....
        /*0124*/ 	.word	0x00001c80


	//   ....[12]....
        /*0128*/ 	.word	0x00001cd0


	//   ....[13]....
        /*012c*/ 	.word	0x00001d10


	//   ....[14]....
        /*0130*/ 	.word	0x00001d40


	//   ....[15]....
        /*0134*/ 	.word	0x00002700


	//   ....[16]....
        /*0138*/ 	.word	0x00002760


	//   ....[17]....
        /*013c*/ 	.word	0x000027d0


	//   ....[18]....
        /*0140*/ 	.word	0x00002820


	//   ....[19]....
        /*0144*/ 	.word	0x00002850


	//   ....[20]....
        /*0148*/ 	.word	0x00002a10


	//   ....[21]....
        /*014c*/ 	.word	0x00002a90


	//   ....[22]....
        /*0150*/ 	.word	0x00002ad0


	//   ....[23]....
        /*0154*/ 	.word	0x00002b10


	//   ....[24]....
        /*0158*/ 	.word	0x00002b70


	//   ....[25]....
        /*015c*/ 	.word	0x00003b00


	//   ....[26]....
        /*0160*/ 	.word	0x00003b80


	//   ....[27]....
        /*0164*/ 	.word	0x00003bd0


	//   ....[28]....
        /*0168*/ 	.word	0x00003c10


	//   ....[29]....
        /*016c*/ 	.word	0x00003c40


	//----- nvinfo : EIATTR_VRC_CTA_INIT_COUNT
	.align		4
.L_384:
        /*0170*/ 	.byte	0x02, 0x4a
	.zero		1
	.zero		1


	//----- nvinfo : EIATTR_EXIT_INSTR_OFFSETS
	.align		4
        /*0174*/ 	.byte	0x04, 0x1c
        /*0176*/ 	.short	(.L_386 - .L_385)


	//   ....[0]....
.L_385:
        /*0178*/ 	.word	0x00000080


	//   ....[1]....
        /*017c*/ 	.word	0x000000c0


	//   ....[2]....
        /*0180*/ 	.word	0x00003d90


	//   ....[3]....
        /*0184*/ 	.word	0x00003de0


	//----- nvinfo : EIATTR_MAX_THREADS
	.align		4
.L_386:
        /*0188*/ 	.byte	0x04, 0x05
        /*018a*/ 	.short	(.L_388 - .L_387)
.L_387:
        /*018c*/ 	.word	0x00000100
        /*0190*/ 	.word	0x00000001
        /*0194*/ 	.word	0x00000001


	//----- nvinfo : EIATTR_CRS_STACK_SIZE
	.align		4
.L_388:
        /*0198*/ 	.byte	0x04, 0x1e
        /*019a*/ 	.short	(.L_390 - .L_389)
.L_389:
        /*019c*/ 	.word	0x00000000


	//----- nvinfo : EIATTR_CBANK_PARAM_SIZE
	.align		4
.L_390:
        /*01a0*/ 	.byte	0x03, 0x19
        /*01a2*/ 	.short	0x001d


	//----- nvinfo : EIATTR_PARAM_CBANK
	.align		4
        /*01a4*/ 	.byte	0x04, 0x0a
        /*01a6*/ 	.short	(.L_392 - .L_391)
	.align		4
.L_391:
        /*01a8*/ 	.word	index@(.nv.constant0._ZN3cub18CUB_300001_SM_10006detail6reduce28DeviceReduceSingleTileKernelINS2_10policy_hubIfyN4cuda3std3__44plusIfEEE10Policy1000EPfSC_iS9_ffNS7_10__identityEEEvT0_T1_T2_T3_T4_T6_)
        /*01ac*/ 	.short	0x0380
        /*01ae*/ 	.short	0x001d


	//----- nvinfo : EIATTR_SW_WAR
	.align		4
.L_392:
        /*01b0*/ 	.byte	0x04, 0x36
        /*01b2*/ 	.short	(.L_394 - .L_393)
.L_393:
        /*01b4*/ 	.word	0x00000008
.L_394:


//--------------------- .nv.info._ZN3cub18CUB_300001_SM_10006detail6reduce18DeviceReduceKernelINS2_10policy_hubIfyN4cuda3std3__44plusIfEEE10Policy1000EN6thrust24THRUST_300001_SM_1000_NS6detail15normal_iteratorINSD_10device_ptrIfEEEEyS9_fNS7_10__identityEEEvT0_PT3_T1_NS0_13GridEvenShareISN_EET2_T4_ --------------------------
	.section	.nv.info._ZN3cub18CUB_300001_SM_10006detail6reduce18DeviceReduceKernelINS2_10policy_hubIfyN4cuda3std3__44plusIfEEE10Policy1000EN6thrust24THRUST_300001_SM_1000_NS6detail15normal_iteratorINSD_10device_ptrIfEEEEyS9_fNS7_10__identityEEEvT0_PT3_T1_NS0_13GridEvenShareISN_EET2_T4_,"",@"SHT_CUDA_INFO"
	.sectionflags	@""
	.align	4


	//----- nvinfo : EIATTR_CUDA_API_VERSION
	.align		4
        /*0000*/ 	.byte	0x04, 0x37
        /*0002*/ 	.short	(.L_396 - .L_395)
.L_395:
        /*0004*/ 	.word	0x00000082


	//----- nvinfo : EIATTR_KPARAM_INFO
	.align		4
.L_396:
        /*0008*/ 	.byte	0x04, 0x17
        /*000a*/ 	.short	(.L_398 - .L_397)
.L_397:
        /*000c*/ 	.word	0x00000000
        /*0010*/ 	.short	0x0005
        /*0012*/ 	.short	0x0061
        /*0014*/ 	.byte	0x00, 0xf0, 0x05, 0x00


	//----- nvinfo : EIATTR_KPARAM_INFO
	.align		4
.L_398:
        /*0018*/ 	.byte	0x04, 0x17
        /*001a*/ 	.short	(.L_400 - .L_399)
.L_399:
        /*001c*/ 	.word	0x00000000
        /*0020*/ 	.short	0x0004
        /*0022*/ 	.short	0x0060
        /*0024*/ 	.byte	0x00, 0xf0, 0x05, 0x00


	//----- nvinfo : EIATTR_KPARAM_INFO
	.align		4
.L_400:
        /*0028*/ 	.byte	0x04, 0x17
        /*002a*/ 	.short	(.L_402 - .L_401)
.L_401:
        /*002c*/ 	.word	0x00000000
        /*0030*/ 	.short	0x0003
        /*0032*/ 	.short	0x0018
        /*0034*/ 	.byte	0x00, 0xf0, 0x21, 0x01


	//----- nvinfo : EIATTR_KPARAM_INFO
	.align		4
.L_402:
        /*0038*/ 	.byte	0x04, 0x17
        /*003a*/ 	.short	(.L_404 - .L_403)
.L_403:
        /*003c*/ 	.word	0x00000000
        /*0040*/ 	.short	0x0002
        /*0042*/ 	.short	0x0010
        /*0044*/ 	.byte	0x00, 0xf0, 0x21, 0x00


	//----- nvinfo : EIATTR_KPARAM_INFO
	.align		4
.L_404:
        /*0048*/ 	.byte	0x04, 0x17
        /*004a*/ 	.short	(.L_406 - .L_405)
.L_405:
        /*004c*/ 	.word	0x00000000
        /*0050*/ 	.short	0x0001
        /*0052*/ 	.short	0x0008
        /*0054*/ 	.byte	0x00, 0xf5, 0x21, 0x00


	//----- nvinfo : EIATTR_KPARAM_INFO
	.align		4
.L_406:
        /*0058*/ 	.byte	0x04, 0x17
        /*005a*/ 	.short	(.L_408 - .L_407)
.L_407:
        /*005c*/ 	.word	0x00000000
        /*0060*/ 	.short	0x0000
        /*0062*/ 	.short	0x0000
        /*0064*/ 	.byte	0x00, 0xf0, 0x21, 0x00


	//----- nvinfo : EIATTR_SPARSE_MMA_MASK
	.align		4
.L_408:
        /*0068*/ 	.byte	0x03, 0x50
        /*006a*/ 	.short	0x0000


	//----- nvinfo : EIATTR_MAXREG_COUNT
	.align		4
        /*006c*/ 	.byte	0x03, 0x1b
        /*006e*/ 	.short	0x00ff


	//----- nvinfo : EIATTR_NUM_BARRIERS
	.align		4
        /*0070*/ 	.byte	0x02, 0x4c
        /*0072*/ 	.byte	0x01
	.zero		1


	//----- nvinfo : EIATTR_MERCURY_ISA_VERSION
	.align		4
        /*0074*/ 	.byte	0x03, 0x5f
        /*0076*/ 	.short	0x0101


	//----- nvinfo : EIATTR_COOP_GROUP_MASK_REGIDS
	.align		4
        /*0078*/ 	.byte	0x04, 0x29
        /*007a*/ 	.short	(.L_410 - .L_409)


	//   ....[0]....
.L_409:
        /*007c*/ 	.word	0xffffffff


	//   ....[1]....
        /*0080*/ 	.word	0xffffffff


	//   ....[2]....
        /*0084*/ 	.word	0xffffffff


	//   ....[3]....
        /*0088*/ 	.word	0xffffffff


	//   ....[4]....
        /*008c*/ 	.word	0xffffffff


	//   ....[5]....
        /*0090*/ 	.word	0xffffffff


	//   ....[6]....
        /*0094*/ 	.word	0xffffffff


	//   ....[7]....
        /*0098*/ 	.word	0xffffffff


	//   ....[8]....
        /*009c*/ 	.word	0xffffffff


	//   ....[9]....
        /*00a0*/ 	.word	0xffffffff


	//   ....[10]....
        /*00a4*/ 	.word	0xffffffff


	//   ....[11]....
        /*00a8*/ 	.word	0xffffffff


	//   ....[12]....
        /*00ac*/ 	.word	0xffffffff


	//   ....[13]....
        /*00b0*/ 	.word	0xffffffff


	//   ....[14]....
        /*00b4*/ 	.word	0xffffffff


	//----- nvinfo : EIATTR_COOP_GROUP_INSTR_OFFSETS
	.align		4
.L_410:
        /*00b8*/ 	.byte	0x04, 0x28
        /*00ba*/ 	.short	(.L_412 - .L_411)


	//   ....[0]....
.L_411:
        /*00bc*/ 	.word	0x000009c0


	//   ....[1]....
        /*00c0*/ 	.word	0x00000a20


	//   ....[2]....
        /*00c4*/ 	.word	0x00000a90


	//   ....[3]....
        /*00c8*/ 	.word	0x00000ae0


	//   ....[4]....
        /*00cc*/ 	.word	0x00000b10


	//   ....[5]....
        /*00d0*/ 	.word	0x00000cd0


	//   ....[6]....
        /*00d4*/ 	.word	0x00000d60


	//   ....[7]....
        /*00d8*/ 	.word	0x00000dd0


	//   ....[8]....
        /*00dc*/ 	.word	0x00000e20


	//   ....[9]....
        /*00e0*/ 	.word	0x00000e50


	//   ....[10]....
        /*00e4*/ 	.word	0x00002030


	//   ....[11]....
        /*00e8*/ 	.word	0x000020c0


	//   ....[12]....
        /*00ec*/ 	.word	0x00002110


	//   ....[13]....
        /*00f0*/ 	.word	0x00002150


	//   ....[14]....
        /*00f4*/ 	.word	0x00002180


	//----- nvinfo : EIATTR_VRC_CTA_INIT_COUNT
	.align		4
.L_412:
        /*00f8*/ 	.byte	0x02, 0x4a
	.zero		1
	.zero		1


	//----- nvinfo : EIATTR_EXIT_INSTR_OFFSETS
	.align		4
        /*00fc*/ 	.byte	0x04, 0x1c
        /*00fe*/ 	.short	(.L_414 - .L_413)


	//   ....[0]....
.L_413:
        /*0100*/ 	.word	0x000022d0


	//   ....[1]....
        /*0104*/ 	.word	0x00002330


	//----- nvinfo : EIATTR_MAX_THREADS
	.align		4
.L_414:
        /*0108*/ 	.byte	0x04, 0x05
        /*010a*/ 	.short	(.L_416 - .L_415)
.L_415:
        /*010c*/ 	.word	0x00000100
        /*0110*/ 	.word	0x00000001
        /*0114*/ 	.word	0x00000001


	//----- nvinfo : EIATTR_CRS_STACK_SIZE
	.align		4
.L_416:
        /*0118*/ 	.byte	0x04, 0x1e
        /*011a*/ 	.short	(.L_418 - .L_417)
.L_417:
        /*011c*/ 	.word	0x00000000


	//----- nvinfo : EIATTR_CBANK_PARAM_SIZE
	.align		4
.L_418:
        /*0120*/ 	.byte	0x03, 0x19
        /*0122*/ 	.short	0x0062


	//----- nvinfo : EIATTR_PARAM_CBANK
	.align		4
        /*0124*/ 	.byte	0x04, 0x0a
        /*0126*/ 	.short	(.L_420 - .L_419)
	.align		4
.L_419:
        /*0128*/ 	.word	index@(.nv.constant0._ZN3cub18CUB_300001_SM_10006detail6reduce18DeviceReduceKernelINS2_10policy_hubIfyN4cuda3std3__44plusIfEEE10Policy1000EN6thrust24THRUST_300001_SM_1000_NS6detail15normal_iteratorINSD_10device_ptrIfEEEEyS9_fNS7_10__identityEEEvT0_PT3_T1_NS0_13GridEvenShareISN_EET2_T4_)
        /*012c*/ 	.short	0x0380
        /*012e*/ 	.short	0x0062


	//----- nvinfo : EIATTR_SW_WAR
	.align		4
.L_420:
        /*0130*/ 	.byte	0x04, 0x36
        /*0132*/ 	.short	(.L_422 - .L_421)
.L_421:
        /*0134*/ 	.word	0x00000008
.L_422:


//--------------------- .nv.info._ZN3cub18CUB_300001_SM_10006detail6reduce28DeviceReduceSingleTileKernelINS2_10policy_hubIfyN4cuda3std3__44plusIfEEE10Policy1000EN6thrust24THRUST_300001_SM_1000_NS6detail15normal_iteratorINSD_10device_ptrIfEEEEPfyS9_ffNS7_10__identityEEEvT0_T1_T2_T3_T4_T6_ --------------------------
	.section	.nv.info._ZN3cub18CUB_300001_SM_10006detail6reduce28DeviceReduceSingleTileKernelINS2_10policy_hubIfyN4cuda3std3__44plusIfEEE10Policy1000EN6thrust24THRUST_300001_SM_1000_NS6detail15normal_iteratorINSD_10device_ptrIfEEEEPfyS9_ffNS7_10__identityEEEvT0_T1_T2_T3_T4_T6_,"",@"SHT_CUDA_INFO"
	.sectionflags	@""
	.align	4


	//----- nvinfo : EIATTR_CUDA_API_VERSION
	.align		4
        /*0000*/ 	.byte	0x04, 0x37
        /*0002*/ 	.short	(.L_424 - .L_423)
.L_423:
        /*0004*/ 	.word	0x00000082


	//----- nvinfo : EIATTR_KPARAM_INFO
	.align		4
.L_424:
        /*0008*/ 	.byte	0x04, 0x17
        /*000a*/ 	.short	(.L_426 - .L_425)
.L_425:
        /*000c*/ 	.word	0x00000000
        /*0010*/ 	.short	0x0005
        /*0012*/ 	.short	0x0020
        /*0014*/ 	.byte	0x00, 0xf0, 0x05, 0x00


	//----- nvinfo : EIATTR_KPARAM_INFO
	.align		4
.L_426:
        /*0018*/ 	.byte	0x04, 0x17
        /*001a*/ 	.short	(.L_428 - .L_427)
.L_427:
        /*001c*/ 	.word	0x00000000
        /*0020*/ 	.short	0x0004
        /*0022*/ 	.short	0x001c
        /*0024*/ 	.byte	0x00, 0xf0, 0x11, 0x00


	//----- nvinfo : EIATTR_KPARAM_INFO
	.align		4
.L_428:
        /*0028*/ 	.byte	0x04, 0x17
        /*002a*/ 	.short	(.L_430 - .L_429)
.L_429:
        /*002c*/ 	.word	0x00000000
        /*0030*/ 	.short	0x0003
        /*0032*/ 	.short	0x0018
        /*0034*/ 	.byte	0x00, 0xf0, 0x05, 0x00


	//----- nvinfo : EIATTR_KPARAM_INFO
	.align		4
.L_430:
        /*0038*/ 	.byte	0x04, 0x17
        /*003a*/ 	.short	(.L_432 - .L_431)
.L_431:
        /*003c*/ 	.word	0x00000000
        /*0040*/ 	.short	0x0002
        /*0042*/ 	.short	0x0010
        /*0044*/ 	.byte	0x00, 0xf0, 0x21, 0x00


	//----- nvinfo : EIATTR_KPARAM_INFO
	.align		4
.L_432:
        /*0048*/ 	.byte	0x04, 0x17
        /*004a*/ 	.short	(.L_434 - .L_433)
.L_433:
        /*004c*/ 	.word	0x00000000
        /*0050*/ 	.short	0x0001
        /*0052*/ 	.short	0x0008
        /*0054*/ 	.byte	0x00, 0xf5, 0x21, 0x00


	//----- nvinfo : EIATTR_KPARAM_INFO
	.align		4
.L_434:
        /*0058*/ 	.byte	0x04, 0x17
        /*005a*/ 	.short	(.L_436 - .L_435)
.L_435:
        /*005c*/ 	.word	0x00000000
        /*0060*/ 	.short	0x0000
        /*0062*/ 	.short	0x0000
        /*0064*/ 	.byte	0x00, 0xf0, 0x21, 0x00


	//----- nvinfo : EIATTR_SPARSE_MMA_MASK
	.align		4
.L_436:
        /*0068*/ 	.byte	0x03, 0x50
        /*006a*/ 	.short	0x0000


	//----- nvinfo : EIATTR_MAXREG_COUNT
	.align		4
        /*006c*/ 	.byte	0x03, 0x1b
        /*006e*/ 	.short	0x00ff


	//----- nvinfo : EIATTR_NUM_BARRIERS
	.align		4
        /*0070*/ 	.byte	0x02, 0x4c
        /*0072*/ 	.byte	0x01
	.zero		1


	//----- nvinfo : EIATTR_MERCURY_ISA_VERSION
	.align		4
        /*0074*/ 	.byte	0x03, 0x5f
        /*0076*/ 	.short	0x0101


	//----- nvinfo : EIATTR_COOP_GROUP_MASK_REGIDS
	.align		4
        /*0078*/ 	.byte	0x04, 0x29
        /*007a*/ 	.short	(.L_438 - .L_437)


	//   ....[0]....
.L_437:
        /*007c*/ 	.word	0xffffffff


	//   ....[1]....
        /*0080*/ 	.word	0xffffffff


	//   ....[2]....
        /*0084*/ 	.word	0xffffffff


	//   ....[3]....
        /*0088*/ 	.word	0xffffffff


	//   ....[4]....
        /*008c*/ 	.word	0xffffffff


	//   ....[5]....
        /*0090*/ 	.word	0xffffffff


	//   ....[6]....
        /*0094*/ 	.word	0xffffffff


	//   ....[7]....
        /*0098*/ 	.word	0xffffffff


	//   ....[8]....
        /*009c*/ 	.word	0xffffffff


	//   ....[9]....
        /*00a0*/ 	.word	0xffffffff


	//   ....[10]....
        /*00a4*/ 	.word	0xffffffff


	//   ....[11]....
        /*00a8*/ 	.word	0xffffffff


	//   ....[12]....
        /*00ac*/ 	.word	0xffffffff


	//   ....[13]....
        /*00b0*/ 	.word	0xffffffff


	//   ....[14]....
        /*00b4*/ 	.word	0xffffffff


	//----- nvinfo : EIATTR_COOP_GROUP_INSTR_OFFSETS
	.align		4
.L_438:
        /*00b8*/ 	.byte	0x04, 0x28
        /*00ba*/ 	.short	(.L_440 - .L_439)


	//   ....[0]....
.L_439:
        /*00bc*/ 	.word	0x00000930


	//   ....[1]....
        /*00c0*/ 	.word	0x00000990


	//   ....[2]....
        /*00c4*/ 	.word	0x00000a00


	//   ....[3]....
        /*00c8*/ 	.word	0x00000a50


	//   ....[4]....
        /*00cc*/ 	.word	0x00000a80


	//   ....[5]....
        /*00d0*/ 	.word	0x00000c40


	//   ....[6]....
        /*00d4*/ 	.word	0x00000cd0


	//   ....[7]....
        /*00d8*/ 	.word	0x00000d20


	//   ....[8]....
        /*00dc*/ 	.word	0x00000d60


	//   ....[9]....
        /*00e0*/ 	.word	0x00000da0


	//   ....[10]....
        /*00e4*/ 	.word	0x00001dc0


	//   ....[11]....
        /*00e8*/ 	.word	0x00001e40


	//   ....[12]....
        /*00ec*/ 	.word	0x00001e90


	//   ....[13]....
        /*00f0*/ 	.word	0x00001ed0


	//   ....[14]....
        /*00f4*/ 	.word	0x00001f00


	//----- nvinfo : EIATTR_VRC_CTA_INIT_COUNT
	.align		4
.L_440:
        /*00f8*/ 	.byte	0x02, 0x4a
	.zero		1
	.zero		1


	//----- nvinfo : EIATTR_EXIT_INSTR_OFFSETS
	.align		4
        /*00fc*/ 	.byte	0x04, 0x1c
        /*00fe*/ 	.short	(.L_442 - .L_441)


	//   ....[0]....
.L_441:
        /*0100*/ 	.word	0x000000a0


	//   ....[1]....
        /*0104*/ 	.word	0x000000e0


	//   ....[2]....
        /*0108*/ 	.word	0x00002040


	//   ....[3]....
        /*010c*/ 	.word	0x00002090


	//----- nvinfo : EIATTR_MAX_THREADS
	.align		4
.L_442:
        /*0110*/ 	.byte	0x04, 0x05
        /*0112*/ 	.short	(.L_444 - .L_443)
.L_443:
        /*0114*/ 	.word	0x00000100
        /*0118*/ 	.word	0x00000001
        /*011c*/ 	.word	0x00000001


	//----- nvinfo : EIATTR_CRS_STACK_SIZE
	.align		4
.L_444:
        /*0120*/ 	.byte	0x04, 0x1e
        /*0122*/ 	.short	(.L_446 - .L_445)
.L_445:
        /*0124*/ 	.word	0x00000000


	//----- nvinfo : EIATTR_CBANK_PARAM_SIZE
	.align		4
.L_446:
        /*0128*/ 	.byte	0x03, 0x19
        /*012a*/ 	.short	0x0021


	//----- nvinfo : EIATTR_PARAM_CBANK
	.align		4
        /*012c*/ 	.byte	0x04, 0x0a
        /*012e*/ 	.short	(.L_448 - .L_447)
	.align		4
.L_447:
        /*0130*/ 	.word	index@(.nv.constant0._ZN3cub18CUB_300001_SM_10006detail6reduce28DeviceReduceSingleTileKernelINS2_10policy_hubIfyN4cuda3std3__44plusIfEEE10Policy1000EN6thrust24THRUST_300001_SM_1000_NS6detail15normal_iteratorINSD_10device_ptrIfEEEEPfyS9_ffNS7_10__identityEEEvT0_T1_T2_T3_T4_T6_)
        /*0134*/ 	.short	0x0380
        /*0136*/ 	.short	0x0021


	//----- nvinfo : EIATTR_SW_WAR
	.align		4
.L_448:
        /*0138*/ 	.byte	0x04, 0x36
        /*013a*/ 	.short	(.L_450 - .L_449)
.L_449:
        /*013c*/ 	.word	0x00000008
.L_450:


//--------------------- .nv.info._ZN3cub18CUB_300001_SM_10006detail6reduce28DeviceReduceSingleTileKernelINS2_10policy_hubIfjN4cuda3std3__44plusIfEEE10Policy1000EPfSC_iS9_ffNS7_10__identityEEEvT0_T1_T2_T3_T4_T6_ --------------------------
	.section	.nv.info._ZN3cub18CUB_300001_SM_10006detail6reduce28DeviceReduceSingleTileKernelINS2_10policy_hubIfjN4cuda3std3__44plusIfEEE10Policy1000EPfSC_iS9_ffNS7_10__identityEEEvT0_T1_T2_T3_T4_T6_,"",@"SHT_CUDA_INFO"
	.sectionflags	@""
	.align	4


	//----- nvinfo : EIATTR_CUDA_API_VERSION
	.align		4
        /*0000*/ 	.byte	0x04, 0x37
        /*0002*/ 	.short	(.L_452 - .L_451)
.L_451:
        /*0004*/ 	.word	0x00000082


	//----- nvinfo : EIATTR_KPARAM_INFO
	.align		4
.L_452:
        /*0008*/ 	.byte	0x04, 0x17
        /*000a*/ 	.short	(.L_454 - .L_453)
.L_453:
        /*000c*/ 	.word	0x00000000
        /*0010*/ 	.short	0x0005
        /*0012*/ 	.short	0x001c
        /*0014*/ 	.byte	0x00, 0xf0, 0x05, 0x00


	//----- nvinfo : EIATTR_KPARAM_INFO
	.align		4
.L_454:
        /*0018*/ 	.byte	0x04, 0x17
        /*001a*/ 	.short	(.L_456 - .L_455)
.L_455:
        /*001c*/ 	.word	0x00000000
        /*0020*/ 	.short	0x0004
        /*0022*/ 	.short	0x0018
        /*0024*/ 	.byte	0x00, 0xf0, 0x11, 0x00


	//----- nvinfo : EIATTR_KPARAM_INFO
	.align		4
.L_456:
        /*0028*/ 	.byte	0x04, 0x17
        /*002a*/ 	.short	(.L_458 - .L_457)
.L_457:
        /*002c*/ 	.word	0x00000000
        /*0030*/ 	.short	0x0003
        /*0032*/ 	.short	0x0014
        /*0034*/ 	.byte	0x00, 0xf0, 0x05, 0x00


	//----- nvinfo : EIATTR_KPARAM_INFO
	.align		4
.L_458:
        /*0038*/ 	.byte	0x04, 0x17
        /*003a*/ 	.short	(.L_460 - .L_459)
.L_459:
        /*003c*/ 	.word	0x00000000
        /*0040*/ 	.short	0x0002
        /*0042*/ 	.short	0x0010
        /*0044*/ 	.byte	0x00, 0xf0, 0x11, 0x00


	//----- nvinfo : EIATTR_KPARAM_INFO
	.align		4
.L_460:
        /*0048*/ 	.byte	0x04, 0x17
        /*004a*/ 	.short	(.L_462 - .L_461)
.L_461:
        /*004c*/ 	.word	0x00000000
        /*0050*/ 	.short	0x0001
        /*0052*/ 	.short	0x0008
        /*0054*/ 	.byte	0x00, 0xf5, 0x21, 0x00


	//----- nvinfo : EIATTR_KPARAM_INFO
	.align		4
.L_462:
        /*0058*/ 	.byte	0x04, 0x17
        /*005a*/ 	.short	(.L_464 - .L_463)
.L_463:
        /*005c*/ 	.word	0x00000000
        /*0060*/ 	.short	0x0000
        /*0062*/ 	.short	0x0000
        /*0064*/ 	.byte	0x00, 0xf5, 0x21, 0x00


	//----- nvinfo : EIATTR_SPARSE_MMA_MASK
	.align		4
.L_464:
        /*0068*/ 	.byte	0x03, 0x50
        /*006a*/ 	.short	0x0000


	//----- nvinfo : EIATTR_MAXREG_COUNT
	.align		4
        /*006c*/ 	.byte	0x03, 0x1b
        /*006e*/ 	.short	0x0080


	//----- nvinfo : EIATTR_NUM_BARRIERS
	.align		4
        /*0070*/ 	.byte	0x02, 0x4c
        /*0072*/ 	.byte	0x01
	.zero		1


	//----- nvinfo : EIATTR_MERCURY_ISA_VERSION
	.align		4
        /*0074*/ 	.byte	0x03, 0x5f
        /*0076*/ 	.short	0x0101


	//----- nvinfo : EIATTR_UNUSED_LOAD_BYTE_OFFSET
	.align		4
        /*0078*/ 	.byte	0x04, 0x44
        /*007a*/ 	.short	(.L_466 - .L_465)


	//   ....[0]....
.L_465:
        /*007c*/ 	.word	0x00000b70
        /*0080*/ 	.word	0x0000fff0


	//   ....[1]....
        /*0084*/ 	.word	0x00000f80
        /*0088*/ 	.word	0x0000fff0


	//   ....[2]....
        /*008c*/ 	.word	0x00002010
        /*0090*/ 	.word	0x0000fff0


	//   ....[3]....
        /*0094*/ 	.word	0x00002bb0
        /*0098*/ 	.word	0x0000fff0


	//   ....[4]....
        /*009c*/ 	.word	0x00002fc0
        /*00a0*/ 	.word	0x0000fff0


	//   ....[5]....
        /*00a4*/ 	.word	0x00004140
        /*00a8*/ 	.word	0x0000fff0


	//----- nvinfo : EIATTR_COOP_GROUP_MASK_REGIDS
	.align		4
.L_466:
        /*00ac*/ 	.byte	0x04, 0x29
        /*00ae*/ 	.short	(.L_468 - .L_467)


	//   ....[0]....
.L_467:
        /*00b0*/ 	.word	0xffffffff


	//   ....[1]....
        /*00b4*/ 	.word	0xffffffff


	//   ....[2]....
        /*00b8*/ 	.word	0xffffffff


	//   ....[3]....
        /*00bc*/ 	.word	0xffffffff


	//   ....[4]....
        /*00c0*/ 	.word	0xffffffff


	//   ....[5]....
        /*00c4*/ 	.word	0xffffffff


	//   ....[6]....
        /*00c8*/ 	.word	0xffffffff


	//   ....[7]....
        /*00cc*/ 	.word	0xffffffff


	//   ....[8]....
        /*00d0*/ 	.word	0xffffffff


	//   ....[9]....
        /*00d4*/ 	.word	0xffffffff


	//   ....[10]....
        /*00d8*/ 	.word	0xffffffff


	//   ....[11]....
        /*00dc*/ 	.word	0xffffffff


	//   ....[12]....
        /*00e0*/ 	.word	0xffffffff


	//   ....[13]....
        /*00e4*/ 	.word	0xffffffff


	//   ....[14]....
        /*00e8*/ 	.word	0xffffffff


	//   ....[15]....
        /*00ec*/ 	.word	0xffffffff


	//   ....[16]....
        /*00f0*/ 	.word	0xffffffff


	//   ....[17]....
        /*00f4*/ 	.word	0xffffffff


	//   ....[18]....
        /*00f8*/ 	.word	0xffffffff


	//   ....[19]....
        /*00fc*/ 	.word	0xffffffff


	//   ....[20]....
        /*0100*/ 	.word	0xffffffff


	//   ....[21]....
        /*0104*/ 	.word	0xffffffff


	//   ....[22]....
        /*0108*/ 	.word	0xffffffff


	//   ....[23]....
        /*010c*/ 	.word	0xffffffff


	//   ....[24]....
        /*0110*/ 	.word	0xffffffff


	//   ....[25]....
        /*0114*/ 	.word	0xffffffff


	//   ....[26]....
        /*0118*/ 	.word	0xffffffff


	//   ....[27]....
        /*011c*/ 	.word	0xffffffff


	//   ....[28]....
        /*0120*/ 	.word	0xffffffff


	//   ....[29]....
        /*0124*/ 	.word	0xffffffff


	//----- nvinfo : EIATTR_COOP_GROUP_INSTR_OFFSETS
	.align		4
.L_468:
        /*0128*/ 	.byte	0x04, 0x28
        /*012a*/ 	.short	(.L_470 - .L_469)


	//   ....[0]....
.L_469:
        /*012c*/ 	.word	0x00000980


	//   ....[1]....
        /*0130*/ 	.word	0x000009e0


	//   ....[2]....
        /*0134*/ 	.word	0x00000a50


	//   ....[3]....
        /*0138*/ 	.word	0x00000aa0


	//   ....[4]....
        /*013c*/ 	.word	0x00000ad0


	//   ....[5]....
        /*0140*/ 	.word	0x00000d20


	//   ....[6]....
        /*0144*/ 	.word	0x00000db0


	//   ....[7]....
        /*0148*/ 	.word	0x00000df0


	//   ....[8]....
        /*014c*/ 	.word	0x00000e40


	//   ....[9]....
        /*0150*/ 	.word	0x00000e80


	//   ....[10]....
        /*0154*/ 	.word	0x00001e30


	//   ....[11]....
        /*0158*/ 	.word	0x00001eb0


	//   ....[12]....
        /*015c*/ 	.word	0x00001f00


	//   ....[13]....
        /*0160*/ 	.word	0x00001f40


	//   ....[14]....
        /*0164*/ 	.word	0x00001f70


	//   ....[15]....
        /*0168*/ 	.word	0x000029c0


	//   ....[16]....
        /*016c*/ 	.word	0x00002a20


	//   ....[17]....
        /*0170*/ 	.word	0x00002a90


	//   ....[18]....
        /*0174*/ 	.word	0x00002ae0


	//   ....[19]....
        /*0178*/ 	.word	0x00002b10


	//   ....[20]....
        /*017c*/ 	.word	0x00002d60


	//   ....[21]....
        /*0180*/ 	.word	0x00002de0


	//   ....[22]....
        /*0184*/ 	.word	0x00002e20


	//   ....[23]....
        /*0188*/ 	.word	0x00002e60


	//   ....[24]....
        /*018c*/ 	.word	0x00002ec0


	//   ....[25]....
        /*0190*/ 	.word	0x00003f60


	//   ....[26]....
        /*0194*/ 	.word	0x00003fe0


	//   ....[27]....
        /*0198*/ 	.word	0x00004030


	//   ....[28]....
        /*019c*/ 	.word	0x00004070


	//   ....[29]....
        /*01a0*/ 	.word	0x000040a0


	//----- nvinfo : EIATTR_VRC_CTA_INIT_COUNT
	.align		4
.L_470:
        /*01a4*/ 	.byte	0x02, 0x4a
	.zero		1
	.zero		1


	//----- nvinfo : EIATTR_EXIT_INSTR_OFFSETS
	.align		4
        /*01a8*/ 	.byte	0x04, 0x1c
        /*01aa*/ 	.short	(.L_472 - .L_471)


	//   ....[0]....
.L_471:
        /*01ac*/ 	.word	0x00000080


	//   ....[1]....
        /*01b0*/ 	.word	0x000000c0


	//   ....[2]....
        /*01b4*/ 	.word	0x00004280


	//   ....[3]....
        /*01b8*/ 	.word	0x000042d0


	//----- nvinfo : EIATTR_MAX_THREADS
	.align		4
.L_472:
        /*01bc*/ 	.byte	0x04, 0x05
        /*01be*/ 	.short	(.L_474 - .L_473)
.L_473:
        /*01c0*/ 	.word	0x00000200
        /*01c4*/ 	.word	0x00000001
        /*01c8*/ 	.word	0x00000001


	//----- nvinfo : EIATTR_CRS_STACK_SIZE
	.align		4
.L_474:
        /*01cc*/ 	.byte	0x04, 0x1e
        /*01ce*/ 	.short	(.L_476 - .L_475)
.L_475:
        /*01d0*/ 	.word	0x00000000


	//----- nvinfo : EIATTR_CBANK_PARAM_SIZE
	.align		4
.L_476:
        /*01d4*/ 	.byte	0x03, 0x19
        /*01d6*/ 	.short	0x001d


	//----- nvinfo : EIATTR_PARAM_CBANK
	.align		4
        /*01d8*/ 	.byte	0x04, 0x0a
        /*01da*/ 	.short	(.L_478 - .L_477)
	.align		4
.L_477:
        /*01dc*/ 	.word	index@(.nv.constant0._ZN3cub18CUB_300001_SM_10006detail6reduce28DeviceReduceSingleTileKernelINS2_10policy_hubIfjN4cuda3std3__44plusIfEEE10Policy1000EPfSC_iS9_ffNS7_10__identityEEEvT0_T1_T2_T3_T4_T6_)
        /*01e0*/ 	.short	0x0380
        /*01e2*/ 	.short	0x001d


	//----- nvinfo : EIATTR_SW_WAR
	.align		4
.L_478:
        /*01e4*/ 	.byte	0x04, 0x36
        /*01e6*/ 	.short	(.L_480 - .L_479)
.L_479:
        /*01e8*/ 	.word	0x00000008
.L_480:


//--------------------- .nv.info._ZN3cub18CUB_300001_SM_10006detail6reduce18DeviceReduceKernelINS2_10policy_hubIfjN4cuda3std3__44plusIfEEE10Policy1000EN6thrust24THRUST_300001_SM_1000_NS6detail15normal_iteratorINSD_10device_ptrIfEEEEjS9_fNS7_10__identityEEEvT0_PT3_T1_NS0_13GridEvenShareISN_EET2_T4_ --------------------------
	.section	.nv.info._ZN3cub18CUB_300001_SM_10006detail6reduce18DeviceReduceKernelINS2_10policy_hubIfjN4cuda3std3__44plusIfEEE10Policy1000EN6thrust24THRUST_300001_SM_1000_NS6detail15normal_iteratorINSD_10device_ptrIfEEEEjS9_fNS7_10__identityEEEvT0_PT3_T1_NS0_13GridEvenShareISN_EET2_T4_,"",@"SHT_CUDA_INFO"
	.sectionflags	@""
	.align	4


	//----- nvinfo : EIATTR_CUDA_API_VERSION
	.align		4
        /*0000*/ 	.byte	0x04, 0x37
        /*0002*/ 	.short	(.L_482 - .L_481)
.L_481:
        /*0004*/ 	.word	0x00000082


	//----- nvinfo : EIATTR_KPARAM_INFO
	.align		4
.L_482:
        /*0008*/ 	.byte	0x04, 0x17
        /*000a*/ 	.short	(.L_484 - .L_483)
.L_483:
        /*000c*/ 	.word	0x00000000
        /*0010*/ 	.short	0x0005
        /*0012*/ 	.short	0x003d
        /*0014*/ 	.byte	0x00, 0xf0, 0x05, 0x00


	//----- nvinfo : EIATTR_KPARAM_INFO
	.align		4
.L_484:
        /*0018*/ 	.byte	0x04, 0x17
        /*001a*/ 	.short	(.L_486 - .L_485)
.L_485:
        /*001c*/ 	.word	0x00000000
        /*0020*/ 	.short	0x0004
        /*0022*/ 	.short	0x003c
        /*0024*/ 	.byte	0x00, 0xf0, 0x05, 0x00


	//----- nvinfo : EIATTR_KPARAM_INFO
	.align		4
.L_486:
        /*0028*/ 	.byte	0x04, 0x17
        /*002a*/ 	.short	(.L_488 - .L_487)
.L_487:
        /*002c*/ 	.word	0x00000000
        /*0030*/ 	.short	0x0003
        /*0032*/ 	.short	0x0014
        /*0034*/ 	.byte	0x00, 0xf0, 0xa1, 0x00


	//----- nvinfo : EIATTR_KPARAM_INFO
	.align		4
.L_488:
        /*0038*/ 	.byte	0x04, 0x17
        /*003a*/ 	.short	(.L_490 - .L_489)
.L_489:
        /*003c*/ 	.word	0x00000000
        /*0040*/ 	.short	0x0002
        /*0042*/ 	.short	0x0010
        /*0044*/ 	.byte	0x00, 0xf0, 0x11, 0x00


	//----- nvinfo : EIATTR_KPARAM_INFO
	.align		4
.L_490:
        /*0048*/ 	.byte	0x04, 0x17
        /*004a*/ 	.short	(.L_492 - .L_491)
.L_491:
        /*004c*/ 	.word	0x00000000
        /*0050*/ 	.short	0x0001
        /*0052*/ 	.short	0x0008
        /*0054*/ 	.byte	0x00, 0xf5, 0x21, 0x00


	//----- nvinfo : EIATTR_KPARAM_INFO
	.align		4
.L_492:
        /*0058*/ 	.byte	0x04, 0x17
        /*005a*/ 	.short	(.L_494 - .L_493)
.L_493:
        /*005c*/ 	.word	0x00000000
        /*0060*/ 	.short	0x0000
        /*0062*/ 	.short	0x0000
        /*0064*/ 	.byte	0x00, 0xf0, 0x21, 0x00


	//----- nvinfo : EIATTR_SPARSE_MMA_MASK
	.align		4
.L_494:
        /*0068*/ 	.byte	0x03, 0x50
        /*006a*/ 	.short	0x0000


	//----- nvinfo : EIATTR_MAXREG_COUNT
	.align		4
        /*006c*/ 	.byte	0x03, 0x1b
        /*006e*/ 	.short	0x0080


	//----- nvinfo : EIATTR_NUM_BARRIERS
	.align		4
        /*0070*/ 	.byte	0x02, 0x4c
        /*0072*/ 	.byte	0x01
	.zero		1


	//----- nvinfo : EIATTR_MERCURY_ISA_VERSION
	.align		4
        /*0074*/ 	.byte	0x03, 0x5f
        /*0076*/ 	.short	0x0101


	//----- nvinfo : EIATTR_UNUSED_LOAD_BYTE_OFFSET
	.align		4
        /*0078*/ 	.byte	0x04, 0x44
        /*007a*/ 	.short	(.L_496 - .L_495)


	//   ....[0]....
.L_495:
        /*007c*/ 	.word	0x00000de0
        /*0080*/ 	.word	0x0000fff0


	//   ....[1]....
        /*0084*/ 	.word	0x000011f0
        /*0088*/ 	.word	0x0000fff0


	//   ....[2]....
        /*008c*/ 	.word	0x000026b0
        /*0090*/ 	.word	0x0000fff0


	//----- nvinfo : EIATTR_COOP_GROUP_MASK_REGIDS
	.align		4
.L_496:
        /*0094*/ 	.byte	0x04, 0x29
        /*0096*/ 	.short	(.L_498 - .L_497)


	//   ....[0]....
.L_497:
        /*0098*/ 	.word	0xffffffff


	//   ....[1]....
        /*009c*/ 	.word	0xffffffff


	//   ....[2]....
        /*00a0*/ 	.word	0xffffffff


	//   ....[3]....
        /*00a4*/ 	.word	0xffffffff


	//   ....[4]....
        /*00a8*/ 	.word	0xffffffff


	//   ....[5]....
        /*00ac*/ 	.word	0xffffffff


	//   ....[6]....
        /*00b0*/ 	.word	0xffffffff


	//   ....[7]....
        /*00b4*/ 	.word	0xffffffff


	//   ....[8]....
        /*00b8*/ 	.word	0xffffffff


	//   ....[9]....
        /*00bc*/ 	.word	0xffffffff


	//   ....[10]....
        /*00c0*/ 	.word	0xffffffff


	//   ....[11]....
        /*00c4*/ 	.word	0xffffffff


	//   ....[12]....
        /*00c8*/ 	.word	0xffffffff


	//   ....[13]....
        /*00cc*/ 	.word	0xffffffff


	//   ....[14]....
        /*00d0*/ 	.word	0xffffffff


	//----- nvinfo : EIATTR_COOP_GROUP_INSTR_OFFSETS
	.align		4
.L_498:
        /*00d4*/ 	.byte	0x04, 0x28
        /*00d6*/ 	.short	(.L_500 - .L_499)


	//   ....[0]....
.L_499:
        /*00d8*/ 	.word	0x00000bf0


	//   ....[1]....
        /*00dc*/ 	.word	0x00000c50


	//   ....[2]....
        /*00e0*/ 	.word	0x00000cc0


	//   ....[3]....
        /*00e4*/ 	.word	0x00000d10


	//   ....[4]....
        /*00e8*/ 	.word	0x00000d40


	//   ....[5]....
        /*00ec*/ 	.word	0x00000f90


	//   ....[6]....
        /*00f0*/ 	.word	0x00001020


	//   ....[7]....
        /*00f4*/ 	.word	0x00001070


	//   ....[8]....
        /*00f8*/ 	.word	0x000010b0


	//   ....[9]....
        /*00fc*/ 	.word	0x000010f0


	//   ....[10]....
        /*0100*/ 	.word	0x000024c0


	//   ....[11]....
        /*0104*/ 	.word	0x00002550


	//   ....[12]....
        /*0108*/ 	.word	0x000025a0


	//   ....[13]....
        /*010c*/ 	.word	0x000025e0


	//   ....[14]....
        /*0110*/ 	.word	0x00002610


	//----- nvinfo : EIATTR_VRC_CTA_INIT_COUNT
	.align		4
.L_500:
        /*0114*/ 	.byte	0x02, 0x4a
	.zero		1
	.zero		1


	//----- nvinfo : EIATTR_EXIT_INSTR_OFFSETS
	.align		4
        /*0118*/ 	.byte	0x04, 0x1c
        /*011a*/ 	.short	(.L_502 - .L_501)


	//   ....[0]....
.L_501:
        /*011c*/ 	.word	0x000027f0


	//   ....[1]....
        /*0120*/ 	.word	0x00002830


	//----- nvinfo : EIATTR_MAX_THREADS
	.align		4
.L_502:
        /*0124*/ 	.byte	0x04, 0x05
        /*0126*/ 	.short	(.L_504 - .L_503)
.L_503:
        /*0128*/ 	.word	0x00000200
        /*012c*/ 	.word	0x00000001
        /*0130*/ 	.word	0x00000001


	//----- nvinfo : EIATTR_CRS_STACK_SIZE
	.align		4
.L_504:
        /*0134*/ 	.byte	0x04, 0x1e
        /*0136*/ 	.short	(.L_506 - .L_505)
.L_505:
        /*0138*/ 	.word	0x00000000


	//----- nvinfo : EIATTR_CBANK_PARAM_SIZE
	.align		4
.L_506:
        /*013c*/ 	.byte	0x03, 0x19
        /*013e*/ 	.short	0x003e


	//----- nvinfo : EIATTR_PARAM_CBANK
	.align		4
        /*0140*/ 	.byte	0x04, 0x0a
        /*0142*/ 	.short	(.L_508 - .L_507)
	.align		4
.L_507:
        /*0144*/ 	.word	index@(.nv.constant0._ZN3cub18CUB_300001_SM_10006detail6reduce18DeviceReduceKernelINS2_10policy_hubIfjN4cuda3std3__44plusIfEEE10Policy1000EN6thrust24THRUST_300001_SM_1000_NS6detail15normal_iteratorINSD_10device_ptrIfEEEEjS9_fNS7_10__identityEEEvT0_PT3_T1_NS0_13GridEvenShareISN_EET2_T4_)
        /*0148*/ 	.short	0x0380
        /*014a*/ 	.short	0x003e


	//----- nvinfo : EIATTR_SW_WAR
	.align		4
.L_508:
        /*014c*/ 	.byte	0x04, 0x36
        /*014e*/ 	.short	(.L_510 - .L_509)
.L_509:
        /*0150*/ 	.word	0x00000008
.L_510:


//--------------------- .nv.info._ZN3cub18CUB_300001_SM_10006detail6reduce28DeviceReduceSingleTileKernelINS2_10policy_hubIfjN4cuda3std3__44plusIfEEE10Policy1000EN6thrust24THRUST_300001_SM_1000_NS6detail15normal_iteratorINSD_10device_ptrIfEEEEPfjS9_ffNS7_10__identityEEEvT0_T1_T2_T3_T4_T6_ --------------------------
	.section	.nv.info._ZN3cub18CUB_300001_SM_10006detail6reduce28DeviceReduceSingleTileKernelINS2_10policy_hubIfjN4cuda3std3__44plusIfEEE10Policy1000EN6thrust24THRUST_300001_SM_1000_NS6detail15normal_iteratorINSD_10device_ptrIfEEEEPfjS9_ffNS7_10__identityEEEvT0_T1_T2_T3_T4_T6_,"",@"SHT_CUDA_INFO"
	.sectionflags	@""
	.align	4


	//----- nvinfo : EIATTR_CUDA_API_VERSION
	.align		4
        /*0000*/ 	.byte	0x04, 0x37
        /*0002*/ 	.short	(.L_512 - .L_511)
.L_511:
        /*0004*/ 	.word	0x00000082


	//----- nvinfo : EIATTR_KPARAM_INFO
	.align		4
.L_512:
        /*0008*/ 	.byte	0x04, 0x17
        /*000a*/ 	.short	(.L_514 - .L_513)
.L_513:
        /*000c*/ 	.word	0x00000000
        /*0010*/ 	.short	0x0005
        /*0012*/ 	.short	0x001c
        /*0014*/ 	.byte	0x00, 0xf0, 0x05, 0x00


	//----- nvinfo : EIATTR_KPARAM_INFO
	.align		4
.L_514:
        /*0018*/ 	.byte	0x04, 0x17
        /*001a*/ 	.short	(.L_516 - .L_515)
.L_515:
        /*001c*/ 	.word	0x00000000
        /*0020*/ 	.short	0x0004
        /*0022*/ 	.short	0x0018
        /*0024*/ 	.byte	0x00, 0xf0, 0x11, 0x00


	//----- nvinfo : EIATTR_KPARAM_INFO
	.align		4
.L_516:
        /*0028*/ 	.byte	0x04, 0x17
        /*002a*/ 	.short	(.L_518 - .L_517)
.L_517:
        /*002c*/ 	.word	0x00000000
        /*0030*/ 	.short	0x0003
        /*0032*/ 	.short	0x0014
        /*0034*/ 	.byte	0x00, 0xf0, 0x05, 0x00


	//----- nvinfo : EIATTR_KPARAM_INFO
	.align		4
.L_518:
        /*0038*/ 	.byte	0x04, 0x17
        /*003a*/ 	.short	(.L_520 - .L_519)
.L_519:
        /*003c*/ 	.word	0x00000000
        /*0040*/ 	.short	0x0002
        /*0042*/ 	.short	0x0010
        /*0044*/ 	.byte	0x00, 0xf0, 0x11, 0x00


	//----- nvinfo : EIATTR_KPARAM_INFO
	.align		4
.L_520:
        /*0048*/ 	.byte	0x04, 0x17
        /*004a*/ 	.short	(.L_522 - .L_521)
.L_521:
        /*004c*/ 	.word	0x00000000
        /*0050*/ 	.short	0x0001
        /*0052*/ 	.short	0x0008
        /*0054*/ 	.byte	0x00, 0xf5, 0x21, 0x00


	//----- nvinfo : EIATTR_KPARAM_INFO
	.align		4
.L_522:
        /*0058*/ 	.byte	0x04, 0x17
        /*005a*/ 	.short	(.L_524 - .L_523)
.L_523:
        /*005c*/ 	.word	0x00000000
        /*0060*/ 	.short	0x0000
        /*0062*/ 	.short	0x0000
        /*0064*/ 	.byte	0x00, 0xf0, 0x21, 0x00


	//----- nvinfo : EIATTR_SPARSE_MMA_MASK
	.align		4
.L_524:
        /*0068*/ 	.byte	0x03, 0x50
        /*006a*/ 	.short	0x0000


	//----- nvinfo : EIATTR_MAXREG_COUNT
	.align		4
        /*006c*/ 	.byte	0x03, 0x1b
        /*006e*/ 	.short	0x0080


	//----- nvinfo : EIATTR_NUM_BARRIERS
	.align		4
        /*0070*/ 	.byte	0x02, 0x4c
        /*0072*/ 	.byte	0x01
	.zero		1


	//----- nvinfo : EIATTR_MERCURY_ISA_VERSION
	.align		4
        /*0074*/ 	.byte	0x03, 0x5f
        /*0076*/ 	.short	0x0101


	//----- nvinfo : EIATTR_UNUSED_LOAD_BYTE_OFFSET
	.align		4
        /*0078*/ 	.byte	0x04, 0x44
        /*007a*/ 	.short	(.L_526 - .L_525)


	//   ....[0]....
.L_525:
        /*007c*/ 	.word	0x00000b00
        /*0080*/ 	.word	0x0000fff0


	//   ....[1]....
        /*0084*/ 	.word	0x00000f10
        /*0088*/ 	.word	0x0000fff0


	//   ....[2]....
        /*008c*/ 	.word	0x00002270
        /*0090*/ 	.word	0x0000fff0


	//----- nvinfo : EIATTR_COOP_GROUP_MASK_REGIDS
	.align		4
.L_526:
        /*0094*/ 	.byte	0x04, 0x29
        /*0096*/ 	.short	(.L_528 - .L_527)


	//   ....[0]....
.L_527:
        /*0098*/ 	.word	0xffffffff


	//   ....[1]....
        /*009c*/ 	.word	0xffffffff


	//   ....[2]....
        /*00a0*/ 	.word	0xffffffff


	//   ....[3]....
        /*00a4*/ 	.word	0xffffffff


	//   ....[4]....
        /*00a8*/ 	.word	0xffffffff


	//   ....[5]....
        /*00ac*/ 	.word	0xffffffff


	//   ....[6]....
        /*00b0*/ 	.word	0xffffffff


	//   ....[7]....
        /*00b4*/ 	.word	0xffffffff


	//   ....[8]....
        /*00b8*/ 	.word	0xffffffff


	//   ....[9]....
        /*00bc*/ 	.word	0xffffffff


	//   ....[10]....
        /*00c0*/ 	.word	0xffffffff


	//   ....[11]....
        /*00c4*/ 	.word	0xffffffff


	//   ....[12]....
        /*00c8*/ 	.word	0xffffffff


	//   ....[13]....
        /*00cc*/ 	.word	0xffffffff


	//   ....[14]....
        /*00d0*/ 	.word	0xffffffff


	//----- nvinfo : EIATTR_COOP_GROUP_INSTR_OFFSETS
	.align		4
.L_528:
        /*00d4*/ 	.byte	0x04, 0x28
        /*00d6*/ 	.short	(.L_530 - .L_529)


	//   ....[0]....
.L_529:
        /*00d8*/ 	.word	0x00000910


	//   ....[1]....
        /*00dc*/ 	.word	0x00000970


	//   ....[2]....
        /*00e0*/ 	.word	0x000009e0


	//   ....[3]....
        /*00e4*/ 	.word	0x00000a30


	//   ....[4]....
        /*00e8*/ 	.word	0x00000a60


	//   ....[5]....
        /*00ec*/ 	.word	0x00000cb0


	//   ....[6]....
        /*00f0*/ 	.word	0x00000d40


	//   ....[7]....
        /*00f4*/ 	.word	0x00000d80


	//   ....[8]....
        /*00f8*/ 	.word	0x00000dd0


	//   ....[9]....
        /*00fc*/ 	.word	0x00000e10


	//   ....[10]....
        /*0100*/ 	.word	0x00002090


	//   ....[11]....
        /*0104*/ 	.word	0x00002110


	//   ....[12]....
        /*0108*/ 	.word	0x00002160


	//   ....[13]....
        /*010c*/ 	.word	0x000021a0


	//   ....[14]....
        /*0110*/ 	.word	0x000021d0


	//----- nvinfo : EIATTR_VRC_CTA_INIT_COUNT
	.align		4
.L_530:
        /*0114*/ 	.byte	0x02, 0x4a
	.zero		1
	.zero		1


	//----- nvinfo : EIATTR_EXIT_INSTR_OFFSETS
	.align		4
        /*0118*/ 	.byte	0x04, 0x1c
        /*011a*/ 	.short	(.L_532 - .L_531)


	//   ....[0]....
.L_531:
        /*011c*/ 	.word	0x00000080


	//   ....[1]....
        /*0120*/ 	.word	0x000000c0


	//   ....[2]....
        /*0124*/ 	.word	0x000023b0


	//   ....[3]....
        /*0128*/ 	.word	0x00002400


	//----- nvinfo : EIATTR_MAX_THREADS
	.align		4
.L_532:
        /*012c*/ 	.byte	0x04, 0x05
        /*012e*/ 	.short	(.L_534 - .L_533)
.L_533:
        /*0130*/ 	.word	0x00000200
        /*0134*/ 	.word	0x00000001
        /*0138*/ 	.word	0x00000001


	//----- nvinfo : EIATTR_CRS_STACK_SIZE
	.align		4
.L_534:
        /*013c*/ 	.byte	0x04, 0x1e
        /*013e*/ 	.short	(.L_536 - .L_535)
.L_535:
        /*0140*/ 	.word	0x00000000


	//----- nvinfo : EIATTR_CBANK_PARAM_SIZE
	.align		4
.L_536:
        /*0144*/ 	.byte	0x03, 0x19
        /*0146*/ 	.short	0x001d


	//----- nvinfo : EIATTR_PARAM_CBANK
	.align		4
        /*0148*/ 	.byte	0x04, 0x0a
        /*014a*/ 	.short	(.L_538 - .L_537)
	.align		4
.L_537:
        /*014c*/ 	.word	index@(.nv.constant0._ZN3cub18CUB_300001_SM_10006detail6reduce28DeviceReduceSingleTileKernelINS2_10policy_hubIfjN4cuda3std3__44plusIfEEE10Policy1000EN6thrust24THRUST_300001_SM_1000_NS6detail15normal_iteratorINSD_10device_ptrIfEEEEPfjS9_ffNS7_10__identityEEEvT0_T1_T2_T3_T4_T6_)
        /*0150*/ 	.short	0x0380
        /*0152*/ 	.short	0x001d


	//----- nvinfo : EIATTR_SW_WAR
	.align		4
.L_538:
        /*0154*/ 	.byte	0x04, 0x36
        /*0156*/ 	.short	(.L_540 - .L_539)
.L_539:
        /*0158*/ 	.word	0x00000008
.L_540:


//--------------------- .nv.info._ZN3cub18CUB_300001_SM_10006detail6reduce28DeviceReduceSingleTileKernelINS2_10policy_hubIdyN4cuda3std3__44plusIdEEE10Policy1000EPdSC_iS9_ddNS7_10__identityEEEvT0_T1_T2_T3_T4_T6_ --------------------------
	.section	.nv.info._ZN3cub18CUB_300001_SM_10006detail6reduce28DeviceReduceSingleTileKernelINS2_10policy_hubIdyN4cuda3std3__44plusIdEEE10Policy1000EPdSC_iS9_ddNS7_10__identityEEEvT0_T1_T2_T3_T4_T6_,"",@"SHT_CUDA_INFO"
	.sectionflags	@""
	.align	4


	//----- nvinfo : EIATTR_CUDA_API_VERSION
	.align		4
        /*0000*/ 	.byte	0x04, 0x37
        /*0002*/ 	.short	(.L_542 - .L_541)
.L_541:
        /*0004*/ 	.word	0x00000082


	//----- nvinfo : EIATTR_KPARAM_INFO
	.align		4
.L_542:
        /*0008*/ 	.byte	0x04, 0x17
        /*000a*/ 	.short	(.L_544 - .L_543)
.L_543:
        /*000c*/ 	.word	0x00000000
        /*0010*/ 	.short	0x0005
        /*0012*/ 	.short	0x0020
        /*0014*/ 	.byte	0x00, 0xf0, 0x05, 0x00


	//----- nvinfo : EIATTR_KPARAM_INFO
	.align		4
.L_544:
        /*0018*/ 	.byte	0x04, 0x17
        /*001a*/ 	.short	(.L_546 - .L_545)
.L_545:
        /*001c*/ 	.word	0x00000000
        /*0020*/ 	.short	0x0004
        /*0022*/ 	.short	0x0018
        /*0024*/ 	.byte	0x00, 0xf0, 0x21, 0x00


	//----- nvinfo : EIATTR_KPARAM_INFO
	.align		4
.L_546:
        /*0028*/ 	.byte	0x04, 0x17
        /*002a*/ 	.short	(.L_548 - .L_547)
.L_547:
        /*002c*/ 	.word	0x00000000
        /*0030*/ 	.short	0x0003
        /*0032*/ 	.short	0x0014
        /*0034*/ 	.byte	0x00, 0xf0, 0x05, 0x00


	//----- nvinfo : EIATTR_KPARAM_INFO
	.align		4
.L_548:
        /*0038*/ 	.byte	0x04, 0x17
        /*003a*/ 	.short	(.L_550 - .L_549)
.L_549:
        /*003c*/ 	.word	0x00000000
        /*0040*/ 	.short	0x0002
        /*0042*/ 	.short	0x0010
        /*0044*/ 	.byte	0x00, 0xf0, 0x11, 0x00


	//----- nvinfo : EIATTR_KPARAM_INFO
	.align		4
.L_550:
        /*0048*/ 	.byte	0x04, 0x17
        /*004a*/ 	.short	(.L_552 - .L_551)
.L_551:
        /*004c*/ 	.word	0x00000000
        /*0050*/ 	.short	0x0001
        /*0052*/ 	.short	0x0008
        /*0054*/ 	.byte	0x00, 0xf5, 0x21, 0x00


	//----- nvinfo : EIATTR_KPARAM_INFO
	.align		4
.L_552:
        /*0058*/ 	.byte	0x04, 0x17
        /*005a*/ 	.short	(.L_554 - .L_553)
.L_553:
        /*005c*/ 	.word	0x00000000
        /*0060*/ 	.short	0x0000
        /*0062*/ 	.short	0x0000
        /*0064*/ 	.byte	0x00, 0xf5, 0x21, 0x00


	//----- nvinfo : EIATTR_SPARSE_MMA_MASK
	.align		4
.L_554:
        /*0068*/ 	.byte	0x03, 0x50
        /*006a*/ 	.short	0x0000


	//----- nvinfo : EIATTR_MAXREG_COUNT
	.align		4
        /*006c*/ 	.byte	0x03, 0x1b
        /*006e*/ 	.short	0x0080


	//----- nvinfo : EIATTR_NUM_BARRIERS
	.align		4
        /*0070*/ 	.byte	0x02, 0x4c
        /*0072*/ 	.byte	0x01
	.zero		1


	//----- nvinfo : EIATTR_MERCURY_ISA_VERSION
	.align		4
        /*0074*/ 	.byte	0x03, 0x5f
        /*0076*/ 	.short	0x0101


	//----- nvinfo : EIATTR_COOP_GROUP_MASK_REGIDS
	.align		4
        /*0078*/ 	.byte	0x04, 0x29
        /*007a*/ 	.short	(.L_556 - .L_555)


	//   ....[0]....
.L_555:
        /*007c*/ 	.word	0xffffffff


	//   ....[1]....
        /*0080*/ 	.word	0xffffffff


	//   ....[2]....
        /*0084*/ 	.word	0xffffffff


	//   ....[3]....
        /*0088*/ 	.word	0xffffffff


	//   ....[4]....
        /*008c*/ 	.word	0xffffffff


	//   ....[5]....
        /*0090*/ 	.word	0xffffffff


	//   ....[6]....
        /*0094*/ 	.word	0xffffffff


	//   ....[7]....
        /*0098*/ 	.word	0xffffffff


	//   ....[8]....
        /*009c*/ 	.word	0xffffffff


	//   ....[9]....
        /*00a0*/ 	.word	0xffffffff


	//   ....[10]....
        /*00a4*/ 	.word	0xffffffff


	//   ....[11]....
        /*00a8*/ 	.word	0xffffffff


	//   ....[12]....
        /*00ac*/ 	.word	0xffffffff


	//   ....[13]....
        /*00b0*/ 	.word	0xffffffff


	//   ....[14]....
        /*00b4*/ 	.word	0xffffffff


	//   ....[15]....
        /*00b8*/ 	.word	0xffffffff


	//   ....[16]....
        /*00bc*/ 	.word	0xffffffff


	//   ....[17]....
        /*00c0*/ 	.word	0xffffffff


	//   ....[18]....
        /*00c4*/ 	.word	0xffffffff


	//   ....[19]....
        /*00c8*/ 	.word	0xffffffff


	//   ....[20]....
        /*00cc*/ 	.word	0xffffffff


	//   ....[21]....
        /*00d0*/ 	.word	0xffffffff


	//   ....[22]....
        /*00d4*/ 	.word	0xffffffff


	//   ....[23]....
        /*00d8*/ 	.word	0xffffffff


	//   ....[24]....
        /*00dc*/ 	.word	0xffffffff


	//   ....[25]....
        /*00e0*/ 	.word	0xffffffff


	//   ....[26]....
        /*00e4*/ 	.word	0xffffffff


	//   ....[27]....
        /*00e8*/ 	.word	0xffffffff


	//   ....[28]....
        /*00ec*/ 	.word	0xffffffff


	//   ....[29]....
        /*00f0*/ 	.word	0xffffffff


	//----- nvinfo : EIATTR_COOP_GROUP_INSTR_OFFSETS
	.align		4
.L_556:
        /*00f4*/ 	.byte	0x04, 0x28
        /*00f6*/ 	.short	(.L_558 - .L_557)


	//   ....[0]....
.L_557:
        /*00f8*/ 	.word	0x00000960


	//   ....[1]....
        /*00fc*/ 	.word	0x00000970


	//   ....[2]....
        /*0100*/ 	.word	0x000009e0


	//   ....[3]....
        /*0104*/ 	.word	0x00000a10


	//   ....[4]....
        /*0108*/ 	.word	0x00000a70


	//   ....[5]....
        /*010c*/ 	.word	0x00000a80


	//   ....[6]....
        /*0110*/ 	.word	0x00000ae0


	//   ....[7]....
        /*0114*/ 	.word	0x00000af0


	//   ....[8]....
        /*0118*/ 	.word	0x00000b40


	//   ....[9]....
        /*011c*/ 	.word	0x00000b60


	//   ....[10]....
        /*0120*/ 	.word	0x00000e10


	//   ....[11]....
        /*0124*/ 	.word	0x00000e20


	//   ....[12]....
        /*0128*/ 	.word	0x00000eb0


	//   ....[13]....
        /*012c*/ 	.word	0x00000ed0


	//   ....[14]....
        /*0130*/ 	.word	0x00000f20


	//   ....[15]....
        /*0134*/ 	.word	0x00000f40


	//   ....[16]....
        /*0138*/ 	.word	0x00000f90


	//   ....[17]....
        /*013c*/ 	.word	0x00000fb0


	//   ....[18]....
        /*0140*/ 	.word	0x00001000


	//   ....[19]....
        /*0144*/ 	.word	0x00001030


	//   ....[20]....
        /*0148*/ 	.word	0x000020b0


	//   ....[21]....
        /*014c*/ 	.word	0x000020c0


	//   ....[22]....
        /*0150*/ 	.word	0x00002130


	//   ....[23]....
        /*0154*/ 	.word	0x00002140


	//   ....[24]....
        /*0158*/ 	.word	0x000021a0


	//   ....[25]....
        /*015c*/ 	.word	0x000021b0


	//   ....[26]....
        /*0160*/ 	.word	0x00002200


	//   ....[27]....
        /*0164*/ 	.word	0x00002220


	//   ....[28]....
        /*0168*/ 	.word	0x00002280


	//   ....[29]....
        /*016c*/ 	.word	0x000022b0


	//----- nvinfo : EIATTR_VRC_CTA_INIT_COUNT
	.align		4
.L_558:
        /*0170*/ 	.byte	0x02, 0x4a
	.zero		1
	.zero		1


	//----- nvinfo : EIATTR_EXIT_INSTR_OFFSETS
	.align		4
        /*0174*/ 	.byte	0x04, 0x1c
        /*0176*/ 	.short	(.L_560 - .L_559)


	//   ....[0]....
.L_559:
        /*0178*/ 	.word	0x00000080


	//   ....[1]....
        /*017c*/ 	.word	0x000000c0


	//   ....[2]....
        /*0180*/ 	.word	0x00002510


	//   ....[3]....
        /*0184*/ 	.word	0x00002560


	//----- nvinfo : EIATTR_MAX_THREADS
	.align		4
.L_560:
        /*0188*/ 	.byte	0x04, 0x05
        /*018a*/ 	.short	(.L_562 - .L_561)
.L_561:
        /*018c*/ 	.word	0x00000200
        /*0190*/ 	.word	0x00000001
        /*0194*/ 	.word	0x00000001


	//----- nvinfo : EIATTR_CRS_STACK_SIZE
	.align		4
.L_562:
        /*0198*/ 	.byte	0x04, 0x1e
        /*019a*/ 	.short	(.L_564 - .L_563)
.L_563:
        /*019c*/ 	.word	0x00000000


	//----- nvinfo : EIATTR_CBANK_PARAM_SIZE
	.align		4
.L_564:
        /*01a0*/ 	.byte	0x03, 0x19
        /*01a2*/ 	.short	0x0021


	//----- nvinfo : EIATTR_PARAM_CBANK
	.align		4
        /*01a4*/ 	.byte	0x04, 0x0a
        /*01a6*/ 	.short	(.L_566 - .L_565)
	.align		4
.L_565:
        /*01a8*/ 	.word	index@(.nv.constant0._ZN3cub18CUB_300001_SM_10006detail6reduce28DeviceReduceSingleTileKernelINS2_10policy_hubIdyN4cuda3std3__44plusIdEEE10Policy1000EPdSC_iS9_ddNS7_10__identityEEEvT0_T1_T2_T3_T4_T6_)
        /*01ac*/ 	.short	0x0380
        /*01ae*/ 	.short	0x0021


	//----- nvinfo : EIATTR_SW_WAR
	.align		4
.L_566:
        /*01b0*/ 	.byte	0x04, 0x36
        /*01b2*/ 	.short	(.L_568 - .L_567)
.L_567:
        /*01b4*/ 	.word	0x00000008
.L_568:


//--------------------- .nv.info._ZN3cub18CUB_300001_SM_10006detail6reduce18DeviceReduceKernelINS2_10policy_hubIdyN4cuda3std3__44plusIdEEE10Policy1000EN6thrust24THRUST_300001_SM_1000_NS6detail15normal_iteratorINSD_10device_ptrIdEEEEyS9_dNS7_10__identityEEEvT0_PT3_T1_NS0_13GridEvenShareISN_EET2_T4_ --------------------------
	.section	.nv.info._ZN3cub18CUB_300001_SM_10006detail6reduce18DeviceReduceKernelINS2_10policy_hubIdyN4cuda3std3__44plusIdEEE10Policy1000EN6thrust24THRUST_300001_SM_1000_NS6detail15normal_iteratorINSD_10device_ptrIdEEEEyS9_dNS7_10__identityEEEvT0_PT3_T1_NS0_13GridEvenShareISN_EET2_T4_,"",@"SHT_CUDA_INFO"
	.sectionflags	@""
	.align	4


	//----- nvinfo : EIATTR_CUDA_API_VERSION
	.align		4
        /*0000*/ 	.byte	0x04, 0x37
        /*0002*/ 	.short	(.L_570 - .L_569)
.L_569:
        /*0004*/ 	.word	0x00000082


	//----- nvinfo : EIATTR_KPARAM_INFO
	.align		4
.L_570:
        /*0008*/ 	.byte	0x04, 0x17
        /*000a*/ 	.short	(.L_572 - .L_571)
.L_571:
        /*000c*/ 	.word	0x00000000
        /*0010*/ 	.short	0x0005
        /*0012*/ 	.short	0x0061
        /*0014*/ 	.byte	0x00, 0xf0, 0x05, 0x00


	//----- nvinfo : EIATTR_KPARAM_INFO
	.align		4
.L_572:
        /*0018*/ 	.byte	0x04, 0x17
        /*001a*/ 	.short	(.L_574 - .L_573)
.L_573:
        /*001c*/ 	.word	0x00000000
        /*0020*/ 	.short	0x0004
        /*0022*/ 	.short	0x0060
        /*0024*/ 	.byte	0x00, 0xf0, 0x05, 0x00


	//----- nvinfo : EIATTR_KPARAM_INFO
	.align		4
.L_574:
        /*0028*/ 	.byte	0x04, 0x17
        /*002a*/ 	.short	(.L_576 - .L_575)
.L_575:
        /*002c*/ 	.word	0x00000000
        /*0030*/ 	.short	0x0003
        /*0032*/ 	.short	0x0018
        /*0034*/ 	.byte	0x00, 0xf0, 0x21, 0x01


	//----- nvinfo : EIATTR_KPARAM_INFO
	.align		4
.L_576:
        /*0038*/ 	.byte	0x04, 0x17
        /*003a*/ 	.short	(.L_578 - .L_577)
.L_577:
        /*003c*/ 	.word	0x00000000
        /*0040*/ 	.short	0x0002
        /*0042*/ 	.short	0x0010
        /*0044*/ 	.byte	0x00, 0xf0, 0x21, 0x00


	//----- nvinfo : EIATTR_KPARAM_INFO
	.align		4
.L_578:
        /*0048*/ 	.byte	0x04, 0x17
        /*004a*/ 	.short	(.L_580 - .L_579)
.L_579:
        /*004c*/ 	.word	0x00000000
        /*0050*/ 	.short	0x0001
        /*0052*/ 	.short	0x0008
        /*0054*/ 	.byte	0x00, 0xf5, 0x21, 0x00


	//----- nvinfo : EIATTR_KPARAM_INFO
	.align		4
.L_580:
        /*0058*/ 	.byte	0x04, 0x17
        /*005a*/ 	.short	(.L_582 - .L_581)
.L_581:
        /*005c*/ 	.word	0x00000000
        /*0060*/ 	.short	0x0000
        /*0062*/ 	.short	0x0000
        /*0064*/ 	.byte	0x00, 0xf0, 0x21, 0x00


	//----- nvinfo : EIATTR_SPARSE_MMA_MASK
	.align		4
.L_582:
        /*0068*/ 	.byte	0x03, 0x50
        /*006a*/ 	.short	0x0000


	//----- nvinfo : EIATTR_MAXREG_COUNT
	.align		4
        /*006c*/ 	.byte	0x03, 0x1b
        /*006e*/ 	.short	0x0080


	//----- nvinfo : EIATTR_NUM_BARRIERS
	.align		4
        /*0070*/ 	.byte	0x02, 0x4c
        /*0072*/ 	.byte	0x01
	.zero		1


	//----- nvinfo : EIATTR_MERCURY_ISA_VERSION
	.align		4
        /*0074*/ 	.byte	0x03, 0x5f
        /*0076*/ 	.short	0x0101


	//----- nvinfo : EIATTR_COOP_GROUP_MASK_REGIDS
	.align		4
        /*0078*/ 	.byte	0x04, 0x29
        /*007a*/ 	.short	(.L_584 - .L_583)


	//   ....[0]....
.L_583:
        /*007c*/ 	.word	0xffffffff


	//   ....[1]....
        /*0080*/ 	.word	0xffffffff


	//   ....[2]....
        /*0084*/ 	.word	0xffffffff


	//   ....[3]....
        /*0088*/ 	.word	0xffffffff


	//   ....[4]....
        /*008c*/ 	.word	0xffffffff


	//   ....[5]....
        /*0090*/ 	.word	0xffffffff


	//   ....[6]....
        /*0094*/ 	.word	0xffffffff


	//   ....[7]....
        /*0098*/ 	.word	0xffffffff


	//   ....[8]....
        /*009c*/ 	.word	0xffffffff


	//   ....[9]....
        /*00a0*/ 	.word	0xffffffff


	//   ....[10]....
        /*00a4*/ 	.word	0xffffffff


	//   ....[11]....
        /*00a8*/ 	.word	0xffffffff


	//   ....[12]....
        /*00ac*/ 	.word	0xffffffff


	//   ....[13]....
        /*00b0*/ 	.word	0xffffffff


	//   ....[14]....
        /*00b4*/ 	.word	0xffffffff


	//   ....[15]....
        /*00b8*/ 	.word	0xffffffff


	//   ....[16]....
        /*00bc*/ 	.word	0xffffffff


	//   ....[17]....
        /*00c0*/ 	.word	0xffffffff


	//   ....[18]....
        /*00c4*/ 	.word	0xffffffff


	//   ....[19]....
        /*00c8*/ 	.word	0xffffffff


	//   ....[20]....
        /*00cc*/ 	.word	0xffffffff


	//   ....[21]....
        /*00d0*/ 	.word	0xffffffff


	//   ....[22]....
        /*00d4*/ 	.word	0xffffffff


	//   ....[23]....
        /*00d8*/ 	.word	0xffffffff


	//   ....[24]....
        /*00dc*/ 	.word	0xffffffff


	//   ....[25]....
        /*00e0*/ 	.word	0xffffffff


	//   ....[26]....
        /*00e4*/ 	.word	0xffffffff


	//   ....[27]....
        /*00e8*/ 	.word	0xffffffff


	//   ....[28]....
        /*00ec*/ 	.word	0xffffffff


	//   ....[29]....
        /*00f0*/ 	.word	0xffffffff


	//----- nvinfo : EIATTR_COOP_GROUP_INSTR_OFFSETS
	.align		4
.L_584:
        /*00f4*/ 	.byte	0x04, 0x28
        /*00f6*/ 	.short	(.L_586 - .L_585)


	//   ....[0]....
.L_585:
        /*00f8*/ 	.word	0x000009a0


	//   ....[1]....
        /*00fc*/ 	.word	0x000009b0


	//   ....[2]....
        /*0100*/ 	.word	0x00000a20


	//   ....[3]....
        /*0104*/ 	.word	0x00000a40


	//   ....[4]....
        /*0108*/ 	.word	0x00000ab0


	//   ....[5]....
        /*010c*/ 	.word	0x00000ac0


	//   ....[6]....
        /*0110*/ 	.word	0x00000b10


	//   ....[7]....
        /*0114*/ 	.word	0x00000b30


	//   ....[8]....
        /*0118*/ 	.word	0x00000ba0


	//   ....[9]....
        /*011c*/ 	.word	0x00000bb0


	//   ....[10]....
        /*0120*/ 	.word	0x00000e50


	//   ....[11]....
        /*0124*/ 	.word	0x00000e60


	//   ....[12]....
        /*0128*/ 	.word	0x00000ee0


	//   ....[13]....
        /*012c*/ 	.word	0x00000f00


	//   ....[14]....
        /*0130*/ 	.word	0x00000f50


	//   ....[15]....
        /*0134*/ 	.word	0x00000f80


	//   ....[16]....
        /*0138*/ 	.word	0x00000fd0


	//   ....[17]....
        /*013c*/ 	.word	0x00000ff0


	//   ....[18]....
        /*0140*/ 	.word	0x00001060


	//   ....[19]....
        /*0144*/ 	.word	0x00001090


	//   ....[20]....
        /*0148*/ 	.word	0x00002360


	//   ....[21]....
        /*014c*/ 	.word	0x00002370


	//   ....[22]....
        /*0150*/ 	.word	0x000023f0


	//   ....[23]....
        /*0154*/ 	.word	0x00002400


	//   ....[24]....
        /*0158*/ 	.word	0x00002460


	//   ....[25]....
        /*015c*/ 	.word	0x00002470


	//   ....[26]....
        /*0160*/ 	.word	0x000024c0


	//   ....[27]....
        /*0164*/ 	.word	0x000024f0


	//   ....[28]....
        /*0168*/ 	.word	0x00002570


	//   ....[29]....
        /*016c*/ 	.word	0x00002580


	//----- nvinfo : EIATTR_VRC_CTA_INIT_COUNT
	.align		4
.L_586:
        /*0170*/ 	.byte	0x02, 0x4a
	.zero		1
	.zero		1


	//----- nvinfo : EIATTR_EXIT_INSTR_OFFSETS
	.align		4
        /*0174*/ 	.byte	0x04, 0x1c
        /*0176*/ 	.short	(.L_588 - .L_587)


	//   ....[0]....
.L_587:
        /*0178*/ 	.word	0x000027b0


	//   ....[1]....
        /*017c*/ 	.word	0x00002810


	//----- nvinfo : EIATTR_MAX_THREADS
	.align		4
.L_588:
        /*0180*/ 	.byte	0x04, 0x05
        /*0182*/ 	.short	(.L_590 - .L_589)
.L_589:
        /*0184*/ 	.word	0x00000200
        /*0188*/ 	.word	0x00000001
        /*018c*/ 	.word	0x00000001


	//----- nvinfo : EIATTR_CRS_STACK_SIZE
	.align		4
.L_590:
        /*0190*/ 	.byte	0x04, 0x1e
        /*0192*/ 	.short	(.L_592 - .L_591)
.L_591:
        /*0194*/ 	.word	0x00000000


	//----- nvinfo : EIATTR_CBANK_PARAM_SIZE
	.align		4
.L_592:
        /*0198*/ 	.byte	0x03, 0x19
        /*019a*/ 	.short	0x0062


	//----- nvinfo : EIATTR_PARAM_CBANK
	.align		4
        /*019c*/ 	.byte	0x04, 0x0a
        /*019e*/ 	.short	(.L_594 - .L_593)
	.align		4
.L_593:
        /*01a0*/ 	.word	index@(.nv.constant0._ZN3cub18CUB_300001_SM_10006detail6reduce18DeviceReduceKernelINS2_10policy_hubIdyN4cuda3std3__44plusIdEEE10Policy1000EN6thrust24THRUST_300001_SM_1000_NS6detail15normal_iteratorINSD_10device_ptrIdEEEEyS9_dNS7_10__identityEEEvT0_PT3_T1_NS0_13GridEvenShareISN_EET2_T4_)
        /*01a4*/ 	.short	0x0380
        /*01a6*/ 	.short	0x0062


	//----- nvinfo : EIATTR_SW_WAR
	.align		4
.L_594:
        /*01a8*/ 	.byte	0x04, 0x36
        /*01aa*/ 	.short	(.L_596 - .L_595)
.L_595:
        /*01ac*/ 	.word	0x00000008
.L_596:


//--------------------- .nv.info._ZN3cub18CUB_300001_SM_10006detail6reduce28DeviceReduceSingleTileKernelINS2_10policy_hubIdyN4cuda3std3__44plusIdEEE10Policy1000EN6thrust24THRUST_300001_SM_1000_NS6detail15normal_iteratorINSD_10device_ptrIdEEEEPdyS9_ddNS7_10__identityEEEvT0_T1_T2_T3_T4_T6_ --------------------------
	.section	.nv.info._ZN3cub18CUB_300001_SM_10006detail6reduce28DeviceReduceSingleTileKernelINS2_10policy_hubIdyN4cuda3std3__44plusIdEEE10Policy1000EN6thrust24THRUST_300001_SM_1000_NS6detail15normal_iteratorINSD_10device_ptrIdEEEEPdyS9_ddNS7_10__identityEEEvT0_T1_T2_T3_T4_T6_,"",@"SHT_CUDA_INFO"
	.sectionflags	@""
	.align	4


	//----- nvinfo : EIATTR_CUDA_API_VERSION
	.align		4
        /*0000*/ 	.byte	0x04, 0x37
        /*0002*/ 	.short	(.L_598 - .L_597)
.L_597:
        /*0004*/ 	.word	0x00000082


	//----- nvinfo : EIATTR_KPARAM_INFO
	.align		4
.L_598:
        /*0008*/ 	.byte	0x04, 0x17
        /*000a*/ 	.short	(.L_600 - .L_599)
.L_599:
        /*000c*/ 	.word	0x00000000
        /*0010*/ 	.short	0x0005
        /*0012*/ 	.short	0x0028
        /*0014*/ 	.byte	0x00, 0xf0, 0x05, 0x00


	//----- nvinfo : EIATTR_KPARAM_INFO
	.align		4
.L_600:
        /*0018*/ 	.byte	0x04, 0x17
        /*001a*/ 	.short	(.L_602 - .L_601)
.L_601:
        /*001c*/ 	.word	0x00000000
        /*0020*/ 	.short	0x0004
        /*0022*/ 	.short	0x0020
        /*0024*/ 	.byte	0x00, 0xf0, 0x21, 0x00


	//----- nvinfo : EIATTR_KPARAM_INFO
	.align		4
.L_602:
        /*0028*/ 	.byte	0x04, 0x17
        /*002a*/ 	.short	(.L_604 - .L_603)
.L_603:
        /*002c*/ 	.word	0x00000000
        /*0030*/ 	.short	0x0003
        /*0032*/ 	.short	0x0018
        /*0034*/ 	.byte	0x00, 0xf0, 0x05, 0x00


	//----- nvinfo : EIATTR_KPARAM_INFO
	.align		4
.L_604:
        /*0038*/ 	.byte	0x04, 0x17
        /*003a*/ 	.short	(.L_606 - .L_605)
.L_605:
        /*003c*/ 	.word	0x00000000
        /*0040*/ 	.short	0x0002
        /*0042*/ 	.short	0x0010
        /*0044*/ 	.byte	0x00, 0xf0, 0x21, 0x00


	//----- nvinfo : EIATTR_KPARAM_INFO
	.align		4
.L_606:
        /*0048*/ 	.byte	0x04, 0x17
        /*004a*/ 	.short	(.L_608 - .L_607)
.L_607:
        /*004c*/ 	.word	0x00000000
        /*0050*/ 	.short	0x0001
        /*0052*/ 	.short	0x0008
        /*0054*/ 	.byte	0x00, 0xf5, 0x21, 0x00


	//----- nvinfo : EIATTR_KPARAM_INFO
	.align		4
.L_608:
        /*0058*/ 	.byte	0x04, 0x17
        /*005a*/ 	.short	(.L_610 - .L_609)
.L_609:
        /*005c*/ 	.word	0x00000000
        /*0060*/ 	.short	0x0000
        /*0062*/ 	.short	0x0000
        /*0064*/ 	.byte	0x00, 0xf0, 0x21, 0x00


	//----- nvinfo : EIATTR_SPARSE_MMA_MASK
	.align		4
.L_610:
        /*0068*/ 	.byte	0x03, 0x50
        /*006a*/ 	.short	0x0000


	//----- nvinfo : EIATTR_MAXREG_COUNT
	.align		4
        /*006c*/ 	.byte	0x03, 0x1b
        /*006e*/ 	.short	0x0080


	//----- nvinfo : EIATTR_NUM_BARRIERS
	.align		4
        /*0070*/ 	.byte	0x02, 0x4c
        /*0072*/ 	.byte	0x01
	.zero		1


	//----- nvinfo : EIATTR_MERCURY_ISA_VERSION
	.align		4
        /*0074*/ 	.byte	0x03, 0x5f
        /*0076*/ 	.short	0x0101


	//----- nvinfo : EIATTR_COOP_GROUP_MASK_REGIDS
	.align		4
        /*0078*/ 	.byte	0x04, 0x29
        /*007a*/ 	.short	(.L_612 - .L_611)


	//   ....[0]....
.L_611:
        /*007c*/ 	.word	0xffffffff


	//   ....[1]....
        /*0080*/ 	.word	0xffffffff


	//   ....[2]....
        /*0084*/ 	.word	0xffffffff


	//   ....[3]....
        /*0088*/ 	.word	0xffffffff


	//   ....[4]....
        /*008c*/ 	.word	0xffffffff


	//   ....[5]....
        /*0090*/ 	.word	0xffffffff


	//   ....[6]....
        /*0094*/ 	.word	0xffffffff


	//   ....[7]....
        /*0098*/ 	.word	0xffffffff


	//   ....[8]....
        /*009c*/ 	.word	0xffffffff


	//   ....[9]....
        /*00a0*/ 	.word	0xffffffff


	//   ....[10]....
        /*00a4*/ 	.word	0xffffffff


	//   ....[11]....
        /*00a8*/ 	.word	0xffffffff


	//   ....[12]....
        /*00ac*/ 	.word	0xffffffff


	//   ....[13]....
        /*00b0*/ 	.word	0xffffffff


	//   ....[14]....
        /*00b4*/ 	.word	0xffffffff


	//   ....[15]....
        /*00b8*/ 	.word	0xffffffff


	//   ....[16]....
        /*00bc*/ 	.word	0xffffffff


	//   ....[17]....
        /*00c0*/ 	.word	0xffffffff


	//   ....[18]....
        /*00c4*/ 	.word	0xffffffff


	//   ....[19]....
        /*00c8*/ 	.word	0xffffffff


	//   ....[20]....
        /*00cc*/ 	.word	0xffffffff


	//   ....[21]....
        /*00d0*/ 	.word	0xffffffff


	//   ....[22]....
        /*00d4*/ 	.word	0xffffffff


	//   ....[23]....
        /*00d8*/ 	.word	0xffffffff


	//   ....[24]....
        /*00dc*/ 	.word	0xffffffff


	//   ....[25]....
        /*00e0*/ 	.word	0xffffffff


	//   ....[26]....
        /*00e4*/ 	.word	0xffffffff


	//   ....[27]....
        /*00e8*/ 	.word	0xffffffff


	//   ....[28]....
        /*00ec*/ 	.word	0xffffffff


	//   ....[29]....
        /*00f0*/ 	.word	0xffffffff


	//----- nvinfo : EIATTR_COOP_GROUP_INSTR_OFFSETS
	.align		4
.L_612:
        /*00f4*/ 	.byte	0x04, 0x28
        /*00f6*/ 	.short	(.L_614 - .L_613)


	//   ....[0]....
.L_613:
        /*00f8*/ 	.word	0x00000910


	//   ....[1]....
        /*00fc*/ 	.word	0x00000920


	//   ....[2]....
        /*0100*/ 	.word	0x00000990


	//   ....[3]....
        /*0104*/ 	.word	0x000009a0


	//   ....[4]....
        /*0108*/ 	.word	0x00000a00


	//   ....[5]....
        /*010c*/ 	.word	0x00000a10


	//   ....[6]....
        /*0110*/ 	.word	0x00000a60


	//   ....[7]....
        /*0114*/ 	.word	0x00000a80


	//   ....[8]....
        /*0118*/ 	.word	0x00000ae0


	//   ....[9]....
        /*011c*/ 	.word	0x00000b10


	//   ....[10]....
        /*0120*/ 	.word	0x00000dc0


	//   ....[11]....
        /*0124*/ 	.word	0x00000dd0


	//   ....[12]....
        /*0128*/ 	.word	0x00000e60


	//   ....[13]....
        /*012c*/ 	.word	0x00000e70


	//   ....[14]....
        /*0130*/ 	.word	0x00000ed0


	//   ....[15]....
        /*0134*/ 	.word	0x00000ee0


	//   ....[16]....
        /*0138*/ 	.word	0x00000f30


	//   ....[17]....
        /*013c*/ 	.word	0x00000f50


	//   ....[18]....
        /*0140*/ 	.word	0x00000fc0


	//   ....[19]....
        /*0144*/ 	.word	0x00000ff0


	//   ....[20]....
        /*0148*/ 	.word	0x00002180


	//   ....[21]....
        /*014c*/ 	.word	0x00002190


	//   ....[22]....
        /*0150*/ 	.word	0x00002200


	//   ....[23]....
        /*0154*/ 	.word	0x00002210


	//   ....[24]....
        /*0158*/ 	.word	0x00002270


	//   ....[25]....
        /*015c*/ 	.word	0x00002280


	//   ....[26]....
        /*0160*/ 	.word	0x000022d0


	//   ....[27]....
        /*0164*/ 	.word	0x000022f0


	//   ....[28]....
        /*0168*/ 	.word	0x00002350


	//   ....[29]....
        /*016c*/ 	.word	0x00002380


	//----- nvinfo : EIATTR_VRC_CTA_INIT_COUNT
	.align		4
.L_614:
        /*0170*/ 	.byte	0x02, 0x4a
	.zero		1
	.zero		1


	//----- nvinfo : EIATTR_EXIT_INSTR_OFFSETS
	.align		4
        /*0174*/ 	.byte	0x04, 0x1c
        /*0176*/ 	.short	(.L_616 - .L_615)


	//   ....[0]....
.L_615:
        /*0178*/ 	.word	0x000000a0


	//   ....[1]....
        /*017c*/ 	.word	0x000000e0


	//   ....[2]....
        /*0180*/ 	.word	0x000025e0


	//   ....[3]....
        /*0184*/ 	.word	0x00002630


	//----- nvinfo : EIATTR_MAX_THREADS
	.align		4
.L_616:
        /*0188*/ 	.byte	0x04, 0x05
        /*018a*/ 	.short	(.L_618 - .L_617)
.L_617:
        /*018c*/ 	.word	0x00000200
        /*0190*/ 	.word	0x00000001
        /*0194*/ 	.word	0x00000001


	//----- nvinfo : EIATTR_CRS_STACK_SIZE
	.align		4
.L_618:
        /*0198*/ 	.byte	0x04, 0x1e
        /*019a*/ 	.short	(.L_620 - .L_619)
.L_619:
        /*019c*/ 	.word	0x00000000


	//----- nvinfo : EIATTR_CBANK_PARAM_SIZE
	.align		4
.L_620:
        /*01a0*/ 	.byte	0x03, 0x19
        /*01a2*/ 	.short	0x0029


	//----- nvinfo : EIATTR_PARAM_CBANK
	.align		4
        /*01a4*/ 	.byte	0x04, 0x0a
        /*01a6*/ 	.short	(.L_622 - .L_621)
	.align		4
.L_621:
        /*01a8*/ 	.word	index@(.nv.constant0._ZN3cub18CUB_300001_SM_10006detail6reduce28DeviceReduceSingleTileKernelINS2_10policy_hubIdyN4cuda3std3__44plusIdEEE10Policy1000EN6thrust24THRUST_300001_SM_1000_NS6detail15normal_iteratorINSD_10device_ptrIdEEEEPdyS9_ddNS7_10__identityEEEvT0_T1_T2_T3_T4_T6_)
        /*01ac*/ 	.short	0x0380
        /*01ae*/ 	.short	0x0029


	//----- nvinfo : EIATTR_SW_WAR
	.align		4
.L_622:
        /*01b0*/ 	.byte	0x04, 0x36
        /*01b2*/ 	.short	(.L_624 - .L_623)
.L_623:
        /*01b4*/ 	.word	0x00000008
.L_624:


//--------------------- .nv.info._ZN3cub18CUB_300001_SM_10006detail6reduce28DeviceReduceSingleTileKernelINS2_10policy_hubIdjN4cuda3std3__44plusIdEEE10Policy1000EPdSC_iS9_ddNS7_10__identityEEEvT0_T1_T2_T3_T4_T6_ --------------------------
	.section	.nv.info._ZN3cub18CUB_300001_SM_10006detail6reduce28DeviceReduceSingleTileKernelINS2_10policy_hubIdjN4cuda3std3__44plusIdEEE10Policy1000EPdSC_iS9_ddNS7_10__identityEEEvT0_T1_T2_T3_T4_T6_,"",@"SHT_CUDA_INFO"
	.sectionflags	@""
	.align	4


	//----- nvinfo : EIATTR_CUDA_API_VERSION
	.align		4
        /*0000*/ 	.byte	0x04, 0x37
        /*0002*/ 	.short	(.L_626 - .L_625)
.L_625:
        /*0004*/ 	.word	0x00000082


	//----- nvinfo : EIATTR_KPARAM_INFO
	.align		4
.L_626:
        /*0008*/ 	.byte	0x04, 0x17
        /*000a*/ 	.short	(.L_628 - .L_627)
.L_627:
        /*000c*/ 	.word	0x00000000
        /*0010*/ 	.short	0x0005
        /*0012*/ 	.short	0x0020
        /*0014*/ 	.byte	0x00, 0xf0, 0x05, 0x00


	//----- nvinfo : EIATTR_KPARAM_INFO
	.align		4
.L_628:
        /*0018*/ 	.byte	0x04, 0x17
        /*001a*/ 	.short	(.L_630 - .L_629)
.L_629:
        /*001c*/ 	.word	0x00000000
        /*0020*/ 	.short	0x0004
        /*0022*/ 	.short	0x0018
        /*0024*/ 	.byte	0x00, 0xf0, 0x21, 0x00


	//----- nvinfo : EIATTR_KPARAM_INFO
	.align		4
.L_630:
        /*0028*/ 	.byte	0x04, 0x17
        /*002a*/ 	.short	(.L_632 - .L_631)
.L_631:
        /*002c*/ 	.word	0x00000000
        /*0030*/ 	.short	0x0003
        /*0032*/ 	.short	0x0014
        /*0034*/ 	.byte	0x00, 0xf0, 0x05, 0x00


	//----- nvinfo : EIATTR_KPARAM_INFO
	.align		4
.L_632:
        /*0038*/ 	.byte	0x04, 0x17
        /*003a*/ 	.short	(.L_634 - .L_633)
.L_633:
        /*003c*/ 	.word	0x00000000
        /*0040*/ 	.short	0x0002
        /*0042*/ 	.short	0x0010
        /*0044*/ 	.byte	0x00, 0xf0, 0x11, 0x00


	//----- nvinfo : EIATTR_KPARAM_INFO
	.align		4
.L_634:
        /*0048*/ 	.byte	0x04, 0x17
        /*004a*/ 	.short	(.L_636 - .L_635)
.L_635:
        /*004c*/ 	.word	0x00000000
        /*0050*/ 	.short	0x0001
        /*0052*/ 	.short	0x0008
        /*0054*/ 	.byte	0x00, 0xf5, 0x21, 0x00


	//----- nvinfo : EIATTR_KPARAM_INFO
	.align		4
.L_636:
        /*0058*/ 	.byte	0x04, 0x17
        /*005a*/ 	.short	(.L_638 - .L_637)
.L_637:
        /*005c*/ 	.word	0x00000000
        /*0060*/ 	.short	0x0000
        /*0062*/ 	.short	0x0000
        /*0064*/ 	.byte	0x00, 0xf5, 0x21, 0x00


	//----- nvinfo : EIATTR_SPARSE_MMA_MASK
	.align		4
.L_638:
        /*0068*/ 	.byte	0x03, 0x50
        /*006a*/ 	.short	0x0000


	//----- nvinfo : EIATTR_MAXREG_COUNT
	.align		4
        /*006c*/ 	.byte	0x03, 0x1b
        /*006e*/ 	.short	0x0060


	//----- nvinfo : EIATTR_NUM_BARRIERS
	.align		4
        /*0070*/ 	.byte	0x02, 0x4c
        /*0072*/ 	.byte	0x01
	.zero		1


	//----- nvinfo : EIATTR_MERCURY_ISA_VERSION
	.align		4
        /*0074*/ 	.byte	0x03, 0x5f
        /*0076*/ 	.short	0x0101


	//----- nvinfo : EIATTR_COOP_GROUP_MASK_REGIDS
	.align		4
        /*0078*/ 	.byte	0x04, 0x29
        /*007a*/ 	.short	(.L_640 - .L_639)


	//   ....[0]....
.L_639:
        /*007c*/ 	.word	0xffffffff


	//   ....[1]....
        /*0080*/ 	.word	0xffffffff


	//   ....[2]....
        /*0084*/ 	.word	0xffffffff


	//   ....[3]....
        /*0088*/ 	.word	0xffffffff


	//   ....[4]....
        /*008c*/ 	.word	0xffffffff


	//   ....[5]....
        /*0090*/ 	.word	0xffffffff


	//   ....[6]....
        /*0094*/ 	.word	0xffffffff


	//   ....[7]....
        /*0098*/ 	.word	0xffffffff


	//   ....[8]....
        /*009c*/ 	.word	0xffffffff


	//   ....[9]....
        /*00a0*/ 	.word	0xffffffff


	//   ....[10]....
        /*00a4*/ 	.word	0xffffffff


	//   ....[11]....
        /*00a8*/ 	.word	0xffffffff


	//   ....[12]....
        /*00ac*/ 	.word	0xffffffff


	//   ....[13]....
        /*00b0*/ 	.word	0xffffffff


	//   ....[14]....
        /*00b4*/ 	.word	0xffffffff


	//   ....[15]....
        /*00b8*/ 	.word	0xffffffff


	//   ....[16]....
        /*00bc*/ 	.word	0xffffffff


	//   ....[17]....
        /*00c0*/ 	.word	0xffffffff


	//   ....[18]....
        /*00c4*/ 	.word	0xffffffff


	//   ....[19]....
        /*00c8*/ 	.word	0xffffffff


	//   ....[20]....
        /*00cc*/ 	.word	0xffffffff


	//   ....[21]....
        /*00d0*/ 	.word	0xffffffff


	//   ....[22]....
        /*00d4*/ 	.word	0xffffffff


	//   ....[23]....
        /*00d8*/ 	.word	0xffffffff


	//   ....[24]....
        /*00dc*/ 	.word	0xffffffff


	//   ....[25]....
        /*00e0*/ 	.word	0xffffffff


	//   ....[26]....
        /*00e4*/ 	.word	0xffffffff


	//   ....[27]....
        /*00e8*/ 	.word	0xffffffff


	//   ....[28]....
        /*00ec*/ 	.word	0xffffffff


	//   ....[29]....
        /*00f0*/ 	.word	0xffffffff


	//----- nvinfo : EIATTR_COOP_GROUP_INSTR_OFFSETS
	.align		4
.L_640:
        /*00f4*/ 	.byte	0x04, 0x28
        /*00f6*/ 	.short	(.L_642 - .L_641)


	//   ....[0]....
.L_641:
        /*00f8*/ 	.word	0x00000980


	//   ....[1]....
        /*00fc*/ 	.word	0x00000990


	//   ....[2]....
        /*0100*/ 	.word	0x00000a00


	//   ....[3]....
        /*0104*/ 	.word	0x00000a30


	//   ....[4]....
        /*0108*/ 	.word	0x00000aa0


	//   ....[5]....
        /*010c*/ 	.word	0x00000ab0


	//   ....[6]....
        /*0110*/ 	.word	0x00000b00


	//   ....[7]....
        /*0114*/ 	.word	0x00000b10


	//   ....[8]....
        /*0118*/ 	.word	0x00000b60


	//   ....[9]....
        /*011c*/ 	.word	0x00000b80


	//   ....[10]....
        /*0120*/ 	.word	0x00000e90


	//   ....[11]....
        /*0124*/ 	.word	0x00000ea0


	//   ....[12]....
        /*0128*/ 	.word	0x00000f30


	//   ....[13]....
        /*012c*/ 	.word	0x00000f50


	//   ....[14]....
        /*0130*/ 	.word	0x00000fa0


	//   ....[15]....
        /*0134*/ 	.word	0x00000fc0


	//   ....[16]....
        /*0138*/ 	.word	0x00001010


	//   ....[17]....
        /*013c*/ 	.word	0x00001040


	//   ....[18]....
        /*0140*/ 	.word	0x000010a0


	//   ....[19]....
        /*0144*/ 	.word	0x000010d0


	//   ....[20]....
        /*0148*/ 	.word	0x000022b0


	//   ....[21]....
        /*014c*/ 	.word	0x000022c0


	//   ....[22]....
        /*0150*/ 	.word	0x00002330


	//   ....[23]....
        /*0154*/ 	.word	0x00002340


	//   ....[24]....
        /*0158*/ 	.word	0x000023a0


	//   ....[25]....
        /*015c*/ 	.word	0x000023d0


	//   ....[26]....
        /*0160*/ 	.word	0x00002450


	//   ....[27]....
        /*0164*/ 	.word	0x00002460


	//   ....[28]....
        /*0168*/ 	.word	0x000024b0


	//   ....[29]....
        /*016c*/ 	.word	0x000024c0


	//----- nvinfo : EIATTR_VRC_CTA_INIT_COUNT
	.align		4
.L_642:
        /*0170*/ 	.byte	0x02, 0x4a
	.zero		1
	.zero		1


	//----- nvinfo : EIATTR_EXIT_INSTR_OFFSETS
	.align		4
        /*0174*/ 	.byte	0x04, 0x1c
        /*0176*/ 	.short	(.L_644 - .L_643)


	//   ....[0]....
.L_643:
        /*0178*/ 	.word	0x00000080


	//   ....[1]....
        /*017c*/ 	.word	0x000000c0


	//   ....[2]....
        /*0180*/ 	.word	0x00002750


	//   ....[3]....
        /*0184*/ 	.word	0x000027a0


	//----- nvinfo : EIATTR_MAX_THREADS
	.align		4
.L_644:
        /*0188*/ 	.byte	0x04, 0x05
        /*018a*/ 	.short	(.L_646 - .L_645)
.L_645:
        /*018c*/ 	.word	0x00000280
        /*0190*/ 	.word	0x00000001
        /*0194*/ 	.word	0x00000001


	//----- nvinfo : EIATTR_CRS_STACK_SIZE
	.align		4
.L_646:
        /*0198*/ 	.byte	0x04, 0x1e
        /*019a*/ 	.short	(.L_648 - .L_647)
.L_647:
        /*019c*/ 	.word	0x00000000


	//----- nvinfo : EIATTR_CBANK_PARAM_SIZE
	.align		4
.L_648:
        /*01a0*/ 	.byte	0x03, 0x19
        /*01a2*/ 	.short	0x0021


	//----- nvinfo : EIATTR_PARAM_CBANK
	.align		4
        /*01a4*/ 	.byte	0x04, 0x0a
        /*01a6*/ 	.short	(.L_650 - .L_649)
	.align		4
.L_649:
        /*01a8*/ 	.word	index@(.nv.constant0._ZN3cub18CUB_300001_SM_10006detail6reduce28DeviceReduceSingleTileKernelINS2_10policy_hubIdjN4cuda3std3__44plusIdEEE10Policy1000EPdSC_iS9_ddNS7_10__identityEEEvT0_T1_T2_T3_T4_T6_)
        /*01ac*/ 	.short	0x0380
        /*01ae*/ 	.short	0x0021


	//----- nvinfo : EIATTR_SW_WAR
	.align		4
.L_650:
        /*01b0*/ 	.byte	0x04, 0x36
        /*01b2*/ 	.short	(.L_652 - .L_651)
.L_651:
        /*01b4*/ 	.word	0x00000008
.L_652:


//--------------------- .nv.info._ZN3cub18CUB_300001_SM_10006detail6reduce18DeviceReduceKernelINS2_10policy_hubIdjN4cuda3std3__44plusIdEEE10Policy1000EN6thrust24THRUST_300001_SM_1000_NS6detail15normal_iteratorINSD_10device_ptrIdEEEEjS9_dNS7_10__identityEEEvT0_PT3_T1_NS0_13GridEvenShareISN_EET2_T4_ --------------------------
	.section	.nv.info._ZN3cub18CUB_300001_SM_10006detail6reduce18DeviceReduceKernelINS2_10policy_hubIdjN4cuda3std3__44plusIdEEE10Policy1000EN6thrust24THRUST_300001_SM_1000_NS6detail15normal_iteratorINSD_10device_ptrIdEEEEjS9_dNS7_10__identityEEEvT0_PT3_T1_NS0_13GridEvenShareISN_EET2_T4_,"",@"SHT_CUDA_INFO"
	.sectionflags	@""
	.align	4


	//----- nvinfo : EIATTR_CUDA_API_VERSION
	.align		4
        /*0000*/ 	.byte	0x04, 0x37
        /*0002*/ 	.short	(.L_654 - .L_653)
.L_653:
        /*0004*/ 	.word	0x00000082


	//----- nvinfo : EIATTR_KPARAM_INFO
	.align		4
.L_654:
        /*0008*/ 	.byte	0x04, 0x17
        /*000a*/ 	.short	(.L_656 - .L_655)
.L_655:
        /*000c*/ 	.word	0x00000000
        /*0010*/ 	.short	0x0005
        /*0012*/ 	.short	0x003d
        /*0014*/ 	.byte	0x00, 0xf0, 0x05, 0x00


	//----- nvinfo : EIATTR_KPARAM_INFO
	.align		4
.L_656:
        /*0018*/ 	.byte	0x04, 0x17
        /*001a*/ 	.short	(.L_658 - .L_657)
.L_657:
        /*001c*/ 	.word	0x00000000
        /*0020*/ 	.short	0x0004
        /*0022*/ 	.short	0x003c
        /*0024*/ 	.byte	0x00, 0xf0, 0x05, 0x00


	//----- nvinfo : EIATTR_KPARAM_INFO
	.align		4
.L_658:
        /*0028*/ 	.byte	0x04, 0x17
        /*002a*/ 	.short	(.L_660 - .L_659)
.L_659:
        /*002c*/ 	.word	0x00000000
        /*0030*/ 	.short	0x0003
        /*0032*/ 	.short	0x0014
        /*0034*/ 	.byte	0x00, 0xf0, 0xa1, 0x00


	//----- nvinfo : EIATTR_KPARAM_INFO
	.align		4
.L_660:
        /*0038*/ 	.byte	0x04, 0x17
        /*003a*/ 	.short	(.L_662 - .L_661)
.L_661:
        /*003c*/ 	.word	0x00000000
        /*0040*/ 	.short	0x0002
        /*0042*/ 	.short	0x0010
        /*0044*/ 	.byte	0x00, 0xf0, 0x11, 0x00


	//----- nvinfo : EIATTR_KPARAM_INFO
	.align		4
.L_662:
        /*0048*/ 	.byte	0x04, 0x17
        /*004a*/ 	.short	(.L_664 - .L_663)
.L_663:
        /*004c*/ 	.word	0x00000000
        /*0050*/ 	.short	0x0001
        /*0052*/ 	.short	0x0008
        /*0054*/ 	.byte	0x00, 0xf5, 0x21, 0x00


	//----- nvinfo : EIATTR_KPARAM_INFO
	.align		4
.L_664:
        /*0058*/ 	.byte	0x04, 0x17
        /*005a*/ 	.short	(.L_666 - .L_665)
.L_665:
        /*005c*/ 	.word	0x00000000
        /*0060*/ 	.short	0x0000
        /*0062*/ 	.short	0x0000
        /*0064*/ 	.byte	0x00, 0xf0, 0x21, 0x00


	//----- nvinfo : EIATTR_SPARSE_MMA_MASK
	.align		4
.L_666:
        /*0068*/ 	.byte	0x03, 0x50
        /*006a*/ 	.short	0x0000


	//----- nvinfo : EIATTR_MAXREG_COUNT
	.align		4
        /*006c*/ 	.byte	0x03, 0x1b
        /*006e*/ 	.short	0x0060


	//----- nvinfo : EIATTR_NUM_BARRIERS
	.align		4
        /*0070*/ 	.byte	0x02, 0x4c
        /*0072*/ 	.byte	0x01
	.zero		1


	//----- nvinfo : EIATTR_MERCURY_ISA_VERSION
	.align		4
        /*0074*/ 	.byte	0x03, 0x5f
        /*0076*/ 	.short	0x0101


	//----- nvinfo : EIATTR_COOP_GROUP_MASK_REGIDS
	.align		4
        /*0078*/ 	.byte	0x04, 0x29
        /*007a*/ 	.short	(.L_668 - .L_667)


	//   ....[0]....
.L_667:
        /*007c*/ 	.word	0xffffffff


	//   ....[1]....
        /*0080*/ 	.word	0xffffffff


	//   ....[2]....
        /*0084*/ 	.word	0xffffffff


	//   ....[3]....
        /*0088*/ 	.word	0xffffffff


	//   ....[4]....
        /*008c*/ 	.word	0xffffffff


	//   ....[5]....
        /*0090*/ 	.word	0xffffffff


	//   ....[6]....
        /*0094*/ 	.word	0xffffffff


	//   ....[7]....
        /*0098*/ 	.word	0xffffffff


	//   ....[8]....
        /*009c*/ 	.word	0xffffffff


	//   ....[9]....
        /*00a0*/ 	.word	0xffffffff


	//   ....[10]....
        /*00a4*/ 	.word	0xffffffff


	//   ....[11]....
        /*00a8*/ 	.word	0xffffffff


	//   ....[12]....
        /*00ac*/ 	.word	0xffffffff


	//   ....[13]....
        /*00b0*/ 	.word	0xffffffff


	//   ....[14]....
        /*00b4*/ 	.word	0xffffffff


	//   ....[15]....
        /*00b8*/ 	.word	0xffffffff


	//   ....[16]....
        /*00bc*/ 	.word	0xffffffff


	//   ....[17]....
        /*00c0*/ 	.word	0xffffffff


	//   ....[18]....
        /*00c4*/ 	.word	0xffffffff


	//   ....[19]....
        /*00c8*/ 	.word	0xffffffff


	//   ....[20]....
        /*00cc*/ 	.word	0xffffffff


	//   ....[21]....
        /*00d0*/ 	.word	0xffffffff


	//   ....[22]....
        /*00d4*/ 	.word	0xffffffff


	//   ....[23]....
        /*00d8*/ 	.word	0xffffffff


	//   ....[24]....
        /*00dc*/ 	.word	0xffffffff


	//   ....[25]....
        /*00e0*/ 	.word	0xffffffff


	//   ....[26]....
        /*00e4*/ 	.word	0xffffffff


	//   ....[27]....
        /*00e8*/ 	.word	0xffffffff


	//   ....[28]....
        /*00ec*/ 	.word	0xffffffff


	//   ....[29]....
        /*00f0*/ 	.word	0xffffffff


	//----- nvinfo : EIATTR_COOP_GROUP_INSTR_OFFSETS
	.align		4
.L_668:
        /*00f4*/ 	.byte	0x04, 0x28
        /*00f6*/ 	.short	(.L_670 - .L_669)


	//   ....[0]....
.L_669:
        /*00f8*/ 	.word	0x00000c10


	//   ....[1]....
        /*00fc*/ 	.word	0x00000c20


	//   ....[2]....
        /*0100*/ 	.word	0x00000c90


	//   ....[3]....
        /*0104*/ 	.word	0x00000cb0


	//   ....[4]....
        /*0108*/ 	.word	0x00000d20


	//   ....[5]....
        /*010c*/ 	.word	0x00000d30


	//   ....[6]....
        /*0110*/ 	.word	0x00000d80


	//   ....[7]....
        /*0114*/ 	.word	0x00000da0


	//   ....[8]....
        /*0118*/ 	.word	0x00000df0


	//   ....[9]....
        /*011c*/ 	.word	0x00000e10


	//   ....[10]....
        /*0120*/ 	.word	0x00001120


	//   ....[11]....
        /*0124*/ 	.word	0x00001130


	//   ....[12]....
        /*0128*/ 	.word	0x000011a0


	//   ....[13]....
        /*012c*/ 	.word	0x000011c0


	//   ....[14]....
        /*0130*/ 	.word	0x00001210


	//   ....[15]....
        /*0134*/ 	.word	0x00001230


	//   ....[16]....
        /*0138*/ 	.word	0x00001290


	//   ....[17]....
        /*013c*/ 	.word	0x000012b0


	//   ....[18]....
        /*0140*/ 	.word	0x00001330


	//   ....[19]....
        /*0144*/ 	.word	0x00001360


	//   ....[20]....
        /*0148*/ 	.word	0x000028d0


	//   ....[21]....
        /*014c*/ 	.word	0x000028e0


	//   ....[22]....
        /*0150*/ 	.word	0x00002960


	//   ....[23]....
        /*0154*/ 	.word	0x00002970


	//   ....[24]....
        /*0158*/ 	.word	0x000029d0


	//   ....[25]....
        /*015c*/ 	.word	0x000029e0


	//   ....[26]....
        /*0160*/ 	.word	0x00002a30


	//   ....[27]....
        /*0164*/ 	.word	0x00002a60


	//   ....[28]....
        /*0168*/ 	.word	0x00002ae0


	//   ....[29]....
        /*016c*/ 	.word	0x00002af0


	//----- nvinfo : EIATTR_VRC_CTA_INIT_COUNT
	.align		4
.L_670:
        /*0170*/ 	.byte	0x02, 0x4a
	.zero		1
	.zero		1


	//----- nvinfo : EIATTR_EXIT_INSTR_OFFSETS
	.align		4
        /*0174*/ 	.byte	0x04, 0x1c
        /*0176*/ 	.short	(.L_672 - .L_671)


	//   ....[0]....
.L_671:
        /*0178*/ 	.word	0x00002d80


	//   ....[1]....
        /*017c*/ 	.word	0x00002de0


	//----- nvinfo : EIATTR_MAX_THREADS
	.align		4
.L_672:
        /*0180*/ 	.byte	0x04, 0x05
        /*0182*/ 	.short	(.L_674 - .L_673)
.L_673:
        /*0184*/ 	.word	0x00000280
        /*0188*/ 	.word	0x00000001
        /*018c*/ 	.word	0x00000001


	//----- nvinfo : EIATTR_CRS_STACK_SIZE
	.align		4
.L_674:
        /*0190*/ 	.byte	0x04, 0x1e
        /*0192*/ 	.short	(.L_676 - .L_675)
.L_675:
        /*0194*/ 	.word	0x00000000


	//----- nvinfo : EIATTR_CBANK_PARAM_SIZE
	.align		4
.L_676:
        /*0198*/ 	.byte	0x03, 0x19
        /*019a*/ 	.short	0x003e


	//----- nvinfo : EIATTR_PARAM_CBANK
	.align		4
        /*019c*/ 	.byte	0x04, 0x0a
        /*019e*/ 	.short	(.L_678 - .L_677)
	.align		4
.L_677:
        /*01a0*/ 	.word	index@(.nv.constant0._ZN3cub18CUB_300001_SM_10006detail6reduce18DeviceReduceKernelINS2_10policy_hubIdjN4cuda3std3__44plusIdEEE10Policy1000EN6thrust24THRUST_300001_SM_1000_NS6detail15normal_iteratorINSD_10device_ptrIdEEEEjS9_dNS7_10__identityEEEvT0_PT3_T1_NS0_13GridEvenShareISN_EET2_T4_)
        /*01a4*/ 	.short	0x0380
        /*01a6*/ 	.short	0x003e


	//----- nvinfo : EIATTR_SW_WAR
	.align		4
.L_678:
        /*01a8*/ 	.byte	0x04, 0x36
        /*01aa*/ 	.short	(.L_680 - .L_679)
.L_679:
        /*01ac*/ 	.word	0x00000008
.L_680:


//--------------------- .nv.info._ZN3cub18CUB_300001_SM_10006detail6reduce28DeviceReduceSingleTileKernelINS2_10policy_hubIdjN4cuda3std3__44plusIdEEE10Policy1000EN6thrust24THRUST_300001_SM_1000_NS6detail15normal_iteratorINSD_10device_ptrIdEEEEPdjS9_ddNS7_10__identityEEEvT0_T1_T2_T3_T4_T6_ --------------------------
	.section	.nv.info._ZN3cub18CUB_300001_SM_10006detail6reduce28DeviceReduceSingleTileKernelINS2_10policy_hubIdjN4cuda3std3__44plusIdEEE10Policy1000EN6thrust24THRUST_300001_SM_1000_NS6detail15normal_iteratorINSD_10device_ptrIdEEEEPdjS9_ddNS7_10__identityEEEvT0_T1_T2_T3_T4_T6_,"",@"SHT_CUDA_INFO"
	.sectionflags	@""
	.align	4


	//----- nvinfo : EIATTR_CUDA_API_VERSION
	.align		4
        /*0000*/ 	.byte	0x04, 0x37
        /*0002*/ 	.short	(.L_682 - .L_681)
.L_681:
        /*0004*/ 	.word	0x00000082


	//----- nvinfo : EIATTR_KPARAM_INFO
	.align		4
.L_682:
        /*0008*/ 	.byte	0x04, 0x17
        /*000a*/ 	.short	(.L_684 - .L_683)
.L_683:
        /*000c*/ 	.word	0x00000000
        /*0010*/ 	.short	0x0005
        /*0012*/ 	.short	0x0020
        /*0014*/ 	.byte	0x00, 0xf0, 0x05, 0x00


	//----- nvinfo : EIATTR_KPARAM_INFO
	.align		4
.L_684:
        /*0018*/ 	.byte	0x04, 0x17
        /*001a*/ 	.short	(.L_686 - .L_685)
.L_685:
        /*001c*/ 	.word	0x00000000
        /*0020*/ 	.short	0x0004
        /*0022*/ 	.short	0x0018
        /*0024*/ 	.byte	0x00, 0xf0, 0x21, 0x00


	//----- nvinfo : EIATTR_KPARAM_INFO
	.align		4
.L_686:
        /*0028*/ 	.byte	0x04, 0x17
        /*002a*/ 	.short	(.L_688 - .L_687)
.L_687:
        /*002c*/ 	.word	0x00000000
        /*0030*/ 	.short	0x0003
        /*0032*/ 	.short	0x0014
        /*0034*/ 	.byte	0x00, 0xf0, 0x05, 0x00


	//----- nvinfo : EIATTR_KPARAM_INFO
	.align		4
.L_688:
        /*0038*/ 	.byte	0x04, 0x17
        /*003a*/ 	.short	(.L_690 - .L_689)
.L_689:
        /*003c*/ 	.word	0x00000000
        /*0040*/ 	.short	0x0002
        /*0042*/ 	.short	0x0010
        /*0044*/ 	.byte	0x00, 0xf0, 0x11, 0x00


	//----- nvinfo : EIATTR_KPARAM_INFO
	.align		4
.L_690:
        /*0048*/ 	.byte	0x04, 0x17
        /*004a*/ 	.short	(.L_692 - .L_691)
.L_691:
        /*004c*/ 	.word	0x00000000
        /*0050*/ 	.short	0x0001
        /*0052*/ 	.short	0x0008
        /*0054*/ 	.byte	0x00, 0xf5, 0x21, 0x00


	//----- nvinfo : EIATTR_KPARAM_INFO
	.align		4
.L_692:
        /*0058*/ 	.byte	0x04, 0x17
        /*005a*/ 	.short	(.L_694 - .L_693)
.L_693:
        /*005c*/ 	.word	0x00000000
        /*0060*/ 	.short	0x0000
        /*0062*/ 	.short	0x0000
        /*0064*/ 	.byte	0x00, 0xf0, 0x21, 0x00


	//----- nvinfo : EIATTR_SPARSE_MMA_MASK
	.align		4
.L_694:
        /*0068*/ 	.byte	0x03, 0x50
        /*006a*/ 	.short	0x0000


	//----- nvinfo : EIATTR_MAXREG_COUNT
	.align		4
        /*006c*/ 	.byte	0x03, 0x1b
        /*006e*/ 	.short	0x0060


	//----- nvinfo : EIATTR_NUM_BARRIERS
	.align		4
        /*0070*/ 	.byte	0x02, 0x4c
        /*0072*/ 	.byte	0x01
	.zero		1


	//----- nvinfo : EIATTR_MERCURY_ISA_VERSION
	.align		4
        /*0074*/ 	.byte	0x03, 0x5f
        /*0076*/ 	.short	0x0101


	//----- nvinfo : EIATTR_COOP_GROUP_MASK_REGIDS
	.align		4
        /*0078*/ 	.byte	0x04, 0x29
        /*007a*/ 	.short	(.L_696 - .L_695)


	//   ....[0]....
.L_695:
        /*007c*/ 	.word	0xffffffff


	//   ....[1]....
        /*0080*/ 	.word	0xffffffff


	//   ....[2]....
        /*0084*/ 	.word	0xffffffff


	//   ....[3]....
        /*0088*/ 	.word	0xffffffff


	//   ....[4]....
        /*008c*/ 	.word	0xffffffff


	//   ....[5]....
        /*0090*/ 	.word	0xffffffff


	//   ....[6]....
        /*0094*/ 	.word	0xffffffff


	//   ....[7]....
        /*0098*/ 	.word	0xffffffff


	//   ....[8]....
        /*009c*/ 	.word	0xffffffff


	//   ....[9]....
        /*00a0*/ 	.word	0xffffffff


	//   ....[10]....
        /*00a4*/ 	.word	0xffffffff


	//   ....[11]....
        /*00a8*/ 	.word	0xffffffff


	//   ....[12]....
        /*00ac*/ 	.word	0xffffffff


	//   ....[13]....
        /*00b0*/ 	.word	0xffffffff


	//   ....[14]....
        /*00b4*/ 	.word	0xffffffff


	//   ....[15]....
        /*00b8*/ 	.word	0xffffffff


	//   ....[16]....
        /*00bc*/ 	.word	0xffffffff


	//   ....[17]....
        /*00c0*/ 	.word	0xffffffff


	//   ....[18]....
        /*00c4*/ 	.word	0xffffffff


	//   ....[19]....
        /*00c8*/ 	.word	0xffffffff


	//   ....[20]....
        /*00cc*/ 	.word	0xffffffff


	//   ....[21]....
        /*00d0*/ 	.word	0xffffffff


	//   ....[22]....
        /*00d4*/ 	.word	0xffffffff


	//   ....[23]....
        /*00d8*/ 	.word	0xffffffff


	//   ....[24]....
        /*00dc*/ 	.word	0xffffffff


	//   ....[25]....
        /*00e0*/ 	.word	0xffffffff


	//   ....[26]....
        /*00e4*/ 	.word	0xffffffff


	//   ....[27]....
        /*00e8*/ 	.word	0xffffffff


	//   ....[28]....
        /*00ec*/ 	.word	0xffffffff


	//   ....[29]....
        /*00f0*/ 	.word	0xffffffff


	//----- nvinfo : EIATTR_COOP_GROUP_INSTR_OFFSETS
	.align		4
.L_696:
        /*00f4*/ 	.byte	0x04, 0x28
        /*00f6*/ 	.short	(.L_698 - .L_697)


	//   ....[0]....
.L_697:
        /*00f8*/ 	.word	0x00000930


	//   ....[1]....
        /*00fc*/ 	.word	0x00000940


	//   ....[2]....
        /*0100*/ 	.word	0x000009b0


	//   ....[3]....
        /*0104*/ 	.word	0x000009e0


	//   ....[4]....
        /*0108*/ 	.word	0x00000a50


	//   ....[5]....
        /*010c*/ 	.word	0x00000a60


	//   ....[6]....
        /*0110*/ 	.word	0x00000ab0


	//   ....[7]....
        /*0114*/ 	.word	0x00000ad0


	//   ....[8]....
        /*0118*/ 	.word	0x00000b30


	//   ....[9]....
        /*011c*/ 	.word	0x00000b40


	//   ....[10]....
        /*0120*/ 	.word	0x00000e40


	//   ....[11]....
        /*0124*/ 	.word	0x00000e50


	//   ....[12]....
        /*0128*/ 	.word	0x00000ed0


	//   ....[13]....
        /*012c*/ 	.word	0x00000ef0


	//   ....[14]....
        /*0130*/ 	.word	0x00000f40


	//   ....[15]....
        /*0134*/ 	.word	0x00000f60


	//   ....[16]....
        /*0138*/ 	.word	0x00000fd0


	//   ....[17]....
        /*013c*/ 	.word	0x00000fe0


	//   ....[18]....
        /*0140*/ 	.word	0x00001030


	//   ....[19]....
        /*0144*/ 	.word	0x00001060


	//   ....[20]....
        /*0148*/ 	.word	0x00002450


	//   ....[21]....
        /*014c*/ 	.word	0x00002460


	//   ....[22]....
        /*0150*/ 	.word	0x000024d0


	//   ....[23]....
        /*0154*/ 	.word	0x000024e0


	//   ....[24]....
        /*0158*/ 	.word	0x00002540


	//   ....[25]....
        /*015c*/ 	.word	0x00002550


	//   ....[26]....
        /*0160*/ 	.word	0x000025a0


	//   ....[27]....
        /*0164*/ 	.word	0x000025d0


	//   ....[28]....
        /*0168*/ 	.word	0x00002650


	//   ....[29]....
        /*016c*/ 	.word	0x00002660


	//----- nvinfo : EIATTR_VRC_CTA_INIT_COUNT
	.align		4
.L_698:
        /*0170*/ 	.byte	0x02, 0x4a
	.zero		1
	.zero		1


	//----- nvinfo : EIATTR_EXIT_INSTR_OFFSETS
	.align		4
        /*0174*/ 	.byte	0x04, 0x1c
        /*0176*/ 	.short	(.L_700 - .L_699)


	//   ....[0]....
.L_699:
        /*0178*/ 	.word	0x00000080


	//   ....[1]....
        /*017c*/ 	.word	0x000000c0


	//   ....[2]....
        /*0180*/ 	.word	0x000028f0


	//   ....[3]....
        /*0184*/ 	.word	0x00002940


	//----- nvinfo : EIATTR_MAX_THREADS
	.align		4
.L_700:
        /*0188*/ 	.byte	0x04, 0x05
        /*018a*/ 	.short	(.L_702 - .L_701)
.L_701:
        /*018c*/ 	.word	0x00000280
        /*0190*/ 	.word	0x00000001
        /*0194*/ 	.word	0x00000001


	//----- nvinfo : EIATTR_CRS_STACK_SIZE
	.align		4
.L_702:
        /*0198*/ 	.byte	0x04, 0x1e
        /*019a*/ 	.short	(.L_704 - .L_703)
.L_703:
        /*019c*/ 	.word	0x00000000


	//----- nvinfo : EIATTR_CBANK_PARAM_SIZE
	.align		4
.L_704:
        /*01a0*/ 	.byte	0x03, 0x19
        /*01a2*/ 	.short	0x0021


	//----- nvinfo : EIATTR_PARAM_CBANK
	.align		4
        /*01a4*/ 	.byte	0x04, 0x0a
        /*01a6*/ 	.short	(.L_706 - .L_705)
	.align		4
.L_705:
        /*01a8*/ 	.word	index@(.nv.constant0._ZN3cub18CUB_300001_SM_10006detail6reduce28DeviceReduceSingleTileKernelINS2_10policy_hubIdjN4cuda3std3__44plusIdEEE10Policy1000EN6thrust24THRUST_300001_SM_1000_NS6detail15normal_iteratorINSD_10device_ptrIdEEEEPdjS9_ddNS7_10__identityEEEvT0_T1_T2_T3_T4_T6_)
        /*01ac*/ 	.short	0x0380
        /*01ae*/ 	.short	0x0021


	//----- nvinfo : EIATTR_SW_WAR
	.align		4
.L_706:
        /*01b0*/ 	.byte	0x04, 0x36
        /*01b2*/ 	.short	(.L_708 - .L_707)
.L_707:
        /*01b4*/ 	.word	0x00000008
.L_708:


//--------------------- .nv.info._ZN3cub18CUB_300001_SM_10006detail9transform16transform_kernelINS2_10policy_hubILb1EN4cuda3std3__45tupleIJN6thrust24THRUST_300001_SM_1000_NS17counting_iteratorIiNSA_11use_defaultESC_SC_EEEEEE10policy1000ElNS7_10__identityENSA_6detail15normal_iteratorINSA_10device_ptrIiEEEEJSD_EEEvT0_iT1_T2_DpNS2_10kernel_argIT3_EE --------------------------
	.section	.nv.info._ZN3cub18CUB_300001_SM_10006detail9transform16transform_kernelINS2_10policy_hubILb1EN4cuda3std3__45tupleIJN6thrust24THRUST_300001_SM_1000_NS17counting_iteratorIiNSA_11use_defaultESC_SC_EEEEEE10policy1000ElNS7_10__identityENSA_6detail15normal_iteratorINSA_10device_ptrIiEEEEJSD_EEEvT0_iT1_T2_DpNS2_10kernel_argIT3_EE,"",@"SHT_CUDA_INFO"
	.sectionflags	@""
	.align	4


	//----- nvinfo : EIATTR_CUDA_API_VERSION
	.align		4
        /*0000*/ 	.byte	0x04, 0x37
        /*0002*/ 	.short	(.L_710 - .L_709)
.L_709:
        /*0004*/ 	.word	0x00000082


	//----- nvinfo : EIATTR_KPARAM_INFO
	.align		4
.L_710:
        /*0008*/ 	.byte	0x04, 0x17
        /*000a*/ 	.short	(.L_712 - .L_711)
.L_711:
        /*000c*/ 	.word	0x00000000
        /*0010*/ 	.short	0x0004
        /*0012*/ 	.short	0x0018
        /*0014*/ 	.byte	0x00, 0xf0, 0x41, 0x00


	//----- nvinfo : EIATTR_KPARAM_INFO
	.align		4
.L_712:
        /*0018*/ 	.byte	0x04, 0x17
        /*001a*/ 	.short	(.L_714 - .L_713)
.L_713:
        /*001c*/ 	.word	0x00000000
        /*0020*/ 	.short	0x0003
        /*0022*/ 	.short	0x0010
        /*0024*/ 	.byte	0x00, 0xf0, 0x21, 0x00


	//----- nvinfo : EIATTR_KPARAM_INFO
	.align		4
.L_714:
        /*0028*/ 	.byte	0x04, 0x17
        /*002a*/ 	.short	(.L_716 - .L_715)
.L_715:
        /*002c*/ 	.word	0x00000000
        /*0030*/ 	.short	0x0002
        /*0032*/ 	.short	0x000c
        /*0034*/ 	.byte	0x00, 0xf0, 0x05, 0x00


	//----- nvinfo : EIATTR_KPARAM_INFO
	.align		4
.L_716:
        /*0038*/ 	.byte	0x04, 0x17
        /*003a*/ 	.short	(.L_718 - .L_717)
.L_717:
        /*003c*/ 	.word	0x00000000
        /*0040*/ 	.short	0x0001
        /*0042*/ 	.short	0x0008
        /*0044*/ 	.byte	0x00, 0xf0, 0x11, 0x00


	//----- nvinfo : EIATTR_KPARAM_INFO
	.align		4
.L_718:
        /*0048*/ 	.byte	0x04, 0x17
        /*004a*/ 	.short	(.L_720 - .L_719)
.L_719:
        /*004c*/ 	.word	0x00000000
        /*0050*/ 	.short	0x0000
        /*0052*/ 	.short	0x0000
        /*0054*/ 	.byte	0x00, 0xf0, 0x21, 0x00


	//----- nvinfo : EIATTR_SPARSE_MMA_MASK
	.align		4
.L_720:
        /*0058*/ 	.byte	0x03, 0x50
        /*005a*/ 	.short	0x0000


	//----- nvinfo : EIATTR_MAXREG_COUNT
	.align		4
        /*005c*/ 	.byte	0x03, 0x1b
        /*005e*/ 	.short	0x00ff


	//----- nvinfo : EIATTR_MERCURY_ISA_VERSION
	.align		4
        /*0060*/ 	.byte	0x03, 0x5f
        /*0062*/ 	.short	0x0101


	//----- nvinfo : EIATTR_VRC_CTA_INIT_COUNT
	.align		4
        /*0064*/ 	.byte	0x02, 0x4a
	.zero		1
	.zero		1


	//----- nvinfo : EIATTR_EXIT_INSTR_OFFSETS
	.align		4
        /*0068*/ 	.byte	0x04, 0x1c
        /*006a*/ 	.short	(.L_722 - .L_721)


	//   ....[0]....
.L_721:
        /*006c*/ 	.word	0x00000170


	//   ....[1]....
        /*0070*/ 	.word	0x00000680


	//   ....[2]....
        /*0074*/ 	.word	0x00000800


	//   ....[3]....
        /*0078*/ 	.word	0x000008f0


	//   ....[4]....
        /*007c*/ 	.word	0x00000920


	//   ....[5]....
        /*0080*/ 	.word	0x00000960


	//   ....[6]....
        /*0084*/ 	.word	0x00000980


	//   ....[7]....
        /*0088*/ 	.word	0x00000b80


	//   ....[8]....
        /*008c*/ 	.word	0x00000c80


	//   ....[9]....
        /*0090*/ 	.word	0x00000d40


	//   ....[10]....
        /*0094*/ 	.word	0x00000d90


	//----- nvinfo : EIATTR_MAX_THREADS
	.align		4
.L_722:
        /*0098*/ 	.byte	0x04, 0x05
        /*009a*/ 	.short	(.L_724 - .L_723)
.L_723:
        /*009c*/ 	.word	0x00000080
        /*00a0*/ 	.word	0x00000001
        /*00a4*/ 	.word	0x00000001


	//----- nvinfo : EIATTR_CBANK_PARAM_SIZE
	.align		4
.L_724:
        /*00a8*/ 	.byte	0x03, 0x19
        /*00aa*/ 	.short	0x0028


	//----- nvinfo : EIATTR_PARAM_CBANK
	.align		4
        /*00ac*/ 	.byte	0x04, 0x0a
        /*00ae*/ 	.short	(.L_726 - .L_725)
	.align		4
.L_725:
        /*00b0*/ 	.word	index@(.nv.constant0._ZN3cub18CUB_300001_SM_10006detail9transform16transform_kernelINS2_10policy_hubILb1EN4cuda3std3__45tupleIJN6thrust24THRUST_300001_SM_1000_NS17counting_iteratorIiNSA_11use_defaultESC_SC_EEEEEE10policy1000ElNS7_10__identityENSA_6detail15normal_iteratorINSA_10device_ptrIiEEEEJSD_EEEvT0_iT1_T2_DpNS2_10kernel_argIT3_EE)
        /*00b4*/ 	.short	0x0380
        /*00b6*/ 	.short	0x0028


	//----- nvinfo : EIATTR_SW_WAR
	.align		4
.L_726:
        /*00b8*/ 	.byte	0x04, 0x36
        /*00ba*/ 	.short	(.L_728 - .L_727)
.L_727:
        /*00bc*/ 	.word	0x00000008
.L_728:


//--------------------- .nv.info._ZN3cub18CUB_300001_SM_10006detail9transform16transform_kernelINS2_10policy_hubILb1EN4cuda3std3__45tupleIJN6thrust24THRUST_300001_SM_1000_NS17counting_iteratorIiNSA_11use_defaultESC_SC_EEEEEE10policy1000EiNS7_10__identityENSA_6detail15normal_iteratorINSA_10device_ptrIiEEEEJSD_EEEvT0_iT1_T2_DpNS2_10kernel_argIT3_EE --------------------------
	.section	.nv.info._ZN3cub18CUB_300001_SM_10006detail9transform16transform_kernelINS2_10policy_hubILb1EN4cuda3std3__45tupleIJN6thrust24THRUST_300001_SM_1000_NS17counting_iteratorIiNSA_11use_defaultESC_SC_EEEEEE10policy1000EiNS7_10__identityENSA_6detail15normal_iteratorINSA_10device_ptrIiEEEEJSD_EEEvT0_iT1_T2_DpNS2_10kernel_argIT3_EE,"",@"SHT_CUDA_INFO"
	.sectionflags	@""
	.align	4


	//----- nvinfo : EIATTR_CUDA_API_VERSION
	.align		4
        /*0000*/ 	.byte	0x04, 0x37
        /*0002*/ 	.short	(.L_730 - .L_729)
.L_729:
        /*0004*/ 	.word	0x00000082


	//----- nvinfo : EIATTR_KPARAM_INFO
	.align		4
.L_730:
        /*0008*/ 	.byte	0x04, 0x17
        /*000a*/ 	.short	(.L_732 - .L_731)
.L_731:
        /*000c*/ 	.word	0x00000000
        /*0010*/ 	.short	0x0004
        /*0012*/ 	.short	0x0018
        /*0014*/ 	.byte	0x00, 0xf0, 0x41, 0x00


	//----- nvinfo : EIATTR_KPARAM_INFO
	.align		4
.L_732:
        /*0018*/ 	.byte	0x04, 0x17
        /*001a*/ 	.short	(.L_734 - .L_733)
.L_733:
        /*001c*/ 	.word	0x00000000
        /*0020*/ 	.short	0x0003
        /*0022*/ 	.short	0x0010
        /*0024*/ 	.byte	0x00, 0xf0, 0x21, 0x00


	//----- nvinfo : EIATTR_KPARAM_INFO
	.align		4
.L_734:
        /*0028*/ 	.byte	0x04, 0x17
        /*002a*/ 	.short	(.L_736 - .L_735)
.L_735:
        /*002c*/ 	.word	0x00000000
        /*0030*/ 	.short	0x0002
        /*0032*/ 	.short	0x0008
        /*0034*/ 	.byte	0x00, 0xf0, 0x05, 0x00


	//----- nvinfo : EIATTR_KPARAM_INFO
	.align		4
.L_736:
        /*0038*/ 	.byte	0x04, 0x17
        /*003a*/ 	.short	(.L_738 - .L_737)
.L_737:
        /*003c*/ 	.word	0x00000000
        /*0040*/ 	.short	0x0001
        /*0042*/ 	.short	0x0004
        /*0044*/ 	.byte	0x00, 0xf0, 0x11, 0x00


	//----- nvinfo : EIATTR_KPARAM_INFO
	.align		4
.L_738:
        /*0048*/ 	.byte	0x04, 0x17
        /*004a*/ 	.short	(.L_740 - .L_739)
.L_739:
        /*004c*/ 	.word	0x00000000
        /*0050*/ 	.short	0x0000
        /*0052*/ 	.short	0x0000
        /*0054*/ 	.byte	0x00, 0xf0, 0x11, 0x00


	//----- nvinfo : EIATTR_SPARSE_MMA_MASK
	.align		4
.L_740:
        /*0058*/ 	.byte	0x03, 0x50
        /*005a*/ 	.short	0x0000


	//----- nvinfo : EIATTR_MAXREG_COUNT
	.align		4
        /*005c*/ 	.byte	0x03, 0x1b
        /*005e*/ 	.short	0x00ff


	//----- nvinfo : EIATTR_MERCURY_ISA_VERSION
	.align		4
        /*0060*/ 	.byte	0x03, 0x5f
        /*0062*/ 	.short	0x0101


	//----- nvinfo : EIATTR_VRC_CTA_INIT_COUNT
	.align		4
        /*0064*/ 	.byte	0x02, 0x4a
	.zero		1
	.zero		1


	//----- nvinfo : EIATTR_EXIT_INSTR_OFFSETS
	.align		4
        /*0068*/ 	.byte	0x04, 0x1c
        /*006a*/ 	.short	(.L_742 - .L_741)


	//   ....[0]....
.L_741:
        /*006c*/ 	.word	0x000000f0


	//   ....[1]....
        /*0070*/ 	.word	0x000002f0


	//   ....[2]....
        /*0074*/ 	.word	0x00000400


	//   ....[3]....
        /*0078*/ 	.word	0x000004c0


	//   ....[4]....
        /*007c*/ 	.word	0x00000510


	//   ....[5]....
        /*0080*/ 	.word	0x00000530


	//   ....[6]....
        /*0084*/ 	.word	0x00000810


	//   ....[7]....
        /*0088*/ 	.word	0x00000990


	//   ....[8]....
        /*008c*/ 	.word	0x00000a80


	//   ....[9]....
        /*0090*/ 	.word	0x00000ab0


	//   ....[10]....
        /*0094*/ 	.word	0x00000af0


	//----- nvinfo : EIATTR_MAX_THREADS
	.align		4
.L_742:
        /*0098*/ 	.byte	0x04, 0x05
        /*009a*/ 	.short	(.L_744 - .L_743)
.L_743:
        /*009c*/ 	.word	0x00000080
        /*00a0*/ 	.word	0x00000001
        /*00a4*/ 	.word	0x00000001


	//----- nvinfo : EIATTR_CBANK_PARAM_SIZE
	.align		4
.L_744:
        /*00a8*/ 	.byte	0x03, 0x19
        /*00aa*/ 	.short	0x0028


	//----- nvinfo : EIATTR_PARAM_CBANK
	.align		4
        /*00ac*/ 	.byte	0x04, 0x0a
        /*00ae*/ 	.short	(.L_746 - .L_745)
	.align		4
.L_745:
        /*00b0*/ 	.word	index@(.nv.constant0._ZN3cub18CUB_300001_SM_10006detail9transform16transform_kernelINS2_10policy_hubILb1EN4cuda3std3__45tupleIJN6thrust24THRUST_300001_SM_1000_NS17counting_iteratorIiNSA_11use_defaultESC_SC_EEEEEE10policy1000EiNS7_10__identityENSA_6detail15normal_iteratorINSA_10device_ptrIiEEEEJSD_EEEvT0_iT1_T2_DpNS2_10kernel_argIT3_EE)
        /*00b4*/ 	.short	0x0380
        /*00b6*/ 	.short	0x0028


	//----- nvinfo : EIATTR_SW_WAR
	.align		4
.L_746:
        /*00b8*/ 	.byte	0x04, 0x36
        /*00ba*/ 	.short	(.L_748 - .L_747)
.L_747:
        /*00bc*/ 	.word	0x00000008
.L_748:


//--------------------- .nv.info._ZN3cub18CUB_300001_SM_10006detail8for_each13static_kernelINS2_12policy_hub_t12policy_500_tElN6thrust24THRUST_300001_SM_1000_NS8cuda_cub6__fill7functorINS7_6detail15normal_iteratorINS7_10device_ptrIfEEEEiEEEEvT0_T1_ --------------------------
	.section	.nv.info._ZN3cub18CUB_300001_SM_10006detail8for_each13static_kernelINS2_12policy_hub_t12policy_500_tElN6thrust24THRUST_300001_SM_1000_NS8cuda_cub6__fill7functorINS7_6detail15normal_iteratorINS7_10device_ptrIfEEEEiEEEEvT0_T1_,"",@"SHT_CUDA_INFO"
	.sectionflags	@""
	.align	4


	//----- nvinfo : EIATTR_CUDA_API_VERSION
	.align		4
        /*0000*/ 	.byte	0x04, 0x37
        /*0002*/ 	.short	(.L_750 - .L_749)
.L_749:
        /*0004*/ 	.word	0x00000082


	//----- nvinfo : EIATTR_KPARAM_INFO
	.align		4
.L_750:
        /*0008*/ 	.byte	0x04, 0x17
        /*000a*/ 	.short	(.L_752 - .L_751)
.L_751:
        /*000c*/ 	.word	0x00000000
        /*0010*/ 	.short	0x0001
        /*0012*/ 	.short	0x0008
        /*0014*/ 	.byte	0x00, 0xf0, 0x41, 0x00


	//----- nvinfo : EIATTR_KPARAM_INFO
	.align		4
.L_752:
        /*0018*/ 	.byte	0x04, 0x17
        /*001a*/ 	.short	(.L_754 - .L_753)
.L_753:
        /*001c*/ 	.word	0x00000000
        /*0020*/ 	.short	0x0000
        /*0022*/ 	.short	0x0000
        /*0024*/ 	.byte	0x00, 0xf0, 0x21, 0x00


	//----- nvinfo : EIATTR_SPARSE_MMA_MASK
	.align		4
.L_754:
        /*0028*/ 	.byte	0x03, 0x50
        /*002a*/ 	.short	0x0000


	//----- nvinfo : EIATTR_MAXREG_COUNT
	.align		4
        /*002c*/ 	.byte	0x03, 0x1b
        /*002e*/ 	.short	0x00ff


	//----- nvinfo : EIATTR_MERCURY_ISA_VERSION
	.align		4
        /*0030*/ 	.byte	0x03, 0x5f
        /*0032*/ 	.short	0x0101


	//----- nvinfo : EIATTR_VRC_CTA_INIT_COUNT
	.align		4
        /*0034*/ 	.byte	0x02, 0x4a
	.zero		1
	.zero		1


	//----- nvinfo : EIATTR_EXIT_INSTR_OFFSETS
	.align		4
        /*0038*/ 	.byte	0x04, 0x1c
        /*003a*/ 	.short	(.L_756 - .L_755)


	//   ....[0]....
.L_755:
        /*003c*/ 	.word	0x00000140


	//   ....[1]....
        /*0040*/ 	.word	0x00000260


	//   ....[2]....
        /*0044*/ 	.word	0x00000280


	//----- nvinfo : EIATTR_MAX_THREADS
	.align		4
.L_756:
        /*0048*/ 	.byte	0x04, 0x05
        /*004a*/ 	.short	(.L_758 - .L_757)
.L_757:
        /*004c*/ 	.word	0x00000100
        /*0050*/ 	.word	0x00000001
        /*0054*/ 	.word	0x00000001


	//----- nvinfo : EIATTR_CBANK_PARAM_SIZE
	.align		4
.L_758:
        /*0058*/ 	.byte	0x03, 0x19
        /*005a*/ 	.short	0x0018


	//----- nvinfo : EIATTR_PARAM_CBANK
	.align		4
        /*005c*/ 	.byte	0x04, 0x0a
        /*005e*/ 	.short	(.L_760 - .L_759)
	.align		4
.L_759:
        /*0060*/ 	.word	index@(.nv.constant0._ZN3cub18CUB_300001_SM_10006detail8for_each13static_kernelINS2_12policy_hub_t12policy_500_tElN6thrust24THRUST_300001_SM_1000_NS8cuda_cub6__fill7functorINS7_6detail15normal_iteratorINS7_10device_ptrIfEEEEiEEEEvT0_T1_)
        /*0064*/ 	.short	0x0380
        /*0066*/ 	.short	0x0018


	//----- nvinfo : EIATTR_SW_WAR
	.align		4
.L_760:
        /*0068*/ 	.byte	0x04, 0x36
        /*006a*/ 	.short	(.L_762 - .L_761)
.L_761:
        /*006c*/ 	.word	0x00000008
.L_762:


//--------------------- .nv.info._ZN3cub18CUB_300001_SM_10006detail8for_each13static_kernelINS2_12policy_hub_t12policy_500_tEmN6thrust24THRUST_300001_SM_1000_NS8cuda_cub20__uninitialized_fill7functorINS7_10device_ptrIfEEfEEEEvT0_T1_ --------------------------
	.section	.nv.info._ZN3cub18CUB_300001_SM_10006detail8for_each13static_kernelINS2_12policy_hub_t12policy_500_tEmN6thrust24THRUST_300001_SM_1000_NS8cuda_cub20__uninitialized_fill7functorINS7_10device_ptrIfEEfEEEEvT0_T1_,"",@"SHT_CUDA_INFO"
	.sectionflags	@""
	.align	4


	//----- nvinfo : EIATTR_CUDA_API_VERSION
	.align		4
        /*0000*/ 	.byte	0x04, 0x37
        /*0002*/ 	.short	(.L_764 - .L_763)
.L_763:
        /*0004*/ 	.word	0x00000082


	//----- nvinfo : EIATTR_KPARAM_INFO
	.align		4
.L_764:
        /*0008*/ 	.byte	0x04, 0x17
        /*000a*/ 	.short	(.L_766 - .L_765)
.L_765:
        /*000c*/ 	.word	0x00000000
        /*0010*/ 	.short	0x0001
        /*0012*/ 	.short	0x0008
        /*0014*/ 	.byte	0x00, 0xf0, 0x41, 0x00


	//----- nvinfo : EIATTR_KPARAM_INFO
	.align		4
.L_766:
        /*0018*/ 	.byte	0x04, 0x17
        /*001a*/ 	.short	(.L_768 - .L_767)
.L_767:
        /*001c*/ 	.word	0x00000000
        /*0020*/ 	.short	0x0000
        /*0022*/ 	.short	0x0000
        /*0024*/ 	.byte	0x00, 0xf0, 0x21, 0x00


	//----- nvinfo : EIATTR_SPARSE_MMA_MASK
	.align		4
.L_768:
        /*0028*/ 	.byte	0x03, 0x50
        /*002a*/ 	.short	0x0000


	//----- nvinfo : EIATTR_MAXREG_COUNT
	.align		4
        /*002c*/ 	.byte	0x03, 0x1b
        /*002e*/ 	.short	0x00ff


	//----- nvinfo : EIATTR_MERCURY_ISA_VERSION
	.align		4
        /*0030*/ 	.byte	0x03, 0x5f
        /*0032*/ 	.short	0x0101


	//----- nvinfo : EIATTR_VRC_CTA_INIT_COUNT
	.align		4
        /*0034*/ 	.byte	0x02, 0x4a
	.zero		1
	.zero		1


	//----- nvinfo : EIATTR_EXIT_INSTR_OFFSETS
	.align		4
        /*0038*/ 	.byte	0x04, 0x1c
        /*003a*/ 	.short	(.L_770 - .L_769)


	//   ....[0]....
.L_769:
        /*003c*/ 	.word	0x00000130


	//   ....[1]....
        /*0040*/ 	.word	0x00000230


	//   ....[2]....
        /*0044*/ 	.word	0x00000260


	//----- nvinfo : EIATTR_MAX_THREADS
	.align		4
.L_770:
        /*0048*/ 	.byte	0x04, 0x05
        /*004a*/ 	.short	(.L_772 - .L_771)
.L_771:
        /*004c*/ 	.word	0x00000100
        /*0050*/ 	.word	0x00000001
        /*0054*/ 	.word	0x00000001


	//----- nvinfo : EIATTR_CBANK_PARAM_SIZE
	.align		4
.L_772:
        /*0058*/ 	.byte	0x03, 0x19
        /*005a*/ 	.short	0x0018


	//----- nvinfo : EIATTR_PARAM_CBANK
	.align		4
        /*005c*/ 	.byte	0x04, 0x0a
        /*005e*/ 	.short	(.L_774 - .L_773)
	.align		4
.L_773:
        /*0060*/ 	.word	index@(.nv.constant0._ZN3cub18CUB_300001_SM_10006detail8for_each13static_kernelINS2_12policy_hub_t12policy_500_tEmN6thrust24THRUST_300001_SM_1000_NS8cuda_cub20__uninitialized_fill7functorINS7_10device_ptrIfEEfEEEEvT0_T1_)
        /*0064*/ 	.short	0x0380
        /*0066*/ 	.short	0x0018


	//----- nvinfo : EIATTR_SW_WAR
	.align		4
.L_774:
        /*0068*/ 	.byte	0x04, 0x36
        /*006a*/ 	.short	(.L_776 - .L_775)
.L_775:
        /*006c*/ 	.word	0x00000008
.L_776:


//--------------------- .nv.info._ZN3cub18CUB_300001_SM_10006detail8for_each13static_kernelINS2_12policy_hub_t12policy_500_tElN6thrust24THRUST_300001_SM_1000_NS8cuda_cub6__fill7functorINS7_6detail15normal_iteratorINS7_10device_ptrIdEEEEiEEEEvT0_T1_ --------------------------
	.section	.nv.info._ZN3cub18CUB_300001_SM_10006detail8for_each13static_kernelINS2_12policy_hub_t12policy_500_tElN6thrust24THRUST_300001_SM_1000_NS8cuda_cub6__fill7functorINS7_6detail15normal_iteratorINS7_10device_ptrIdEEEEiEEEEvT0_T1_,"",@"SHT_CUDA_INFO"
	.sectionflags	@""
	.align	4


	//----- nvinfo : EIATTR_CUDA_API_VERSION
	.align		4
        /*0000*/ 	.byte	0x04, 0x37
        /*0002*/ 	.short	(.L_778 - .L_777)
.L_777:
        /*0004*/ 	.word	0x00000082


	//----- nvinfo : EIATTR_KPARAM_INFO
	.align		4
.L_778:
        /*0008*/ 	.byte	0x04, 0x17
        /*000a*/ 	.short	(.L_780 - .L_779)
.L_779:
        /*000c*/ 	.word	0x00000000
        /*0010*/ 	.short	0x0001
        /*0012*/ 	.short	0x0008
        /*0014*/ 	.byte	0x00, 0xf0, 0x41, 0x00


	//----- nvinfo : EIATTR_KPARAM_INFO
	.align		4
.L_780:
        /*0018*/ 	.byte	0x04, 0x17
        /*001a*/ 	.short	(.L_782 - .L_781)
.L_781:
        /*001c*/ 	.word	0x00000000
        /*0020*/ 	.short	0x0000
        /*0022*/ 	.short	0x0000
        /*0024*/ 	.byte	0x00, 0xf0, 0x21, 0x00


	//----- nvinfo : EIATTR_SPARSE_MMA_MASK
	.align		4
.L_782:
        /*0028*/ 	.byte	0x03, 0x50
        /*002a*/ 	.short	0x0000


	//----- nvinfo : EIATTR_MAXREG_COUNT
	.align		4
        /*002c*/ 	.byte	0x03, 0x1b
        /*002e*/ 	.short	0x00ff


	//----- nvinfo : EIATTR_MERCURY_ISA_VERSION
	.align		4
        /*0030*/ 	.byte	0x03, 0x5f
        /*0032*/ 	.short	0x0101


	//----- nvinfo : EIATTR_VRC_CTA_INIT_COUNT
	.align		4
        /*0034*/ 	.byte	0x02, 0x4a
	.zero		1
	.zero		1


	//----- nvinfo : EIATTR_EXIT_INSTR_OFFSETS
	.align		4
        /*0038*/ 	.byte	0x04, 0x1c
        /*003a*/ 	.short	(.L_784 - .L_783)


	//   ....[0]....
.L_783:
        /*003c*/ 	.word	0x00000140


	//   ....[1]....
        /*0040*/ 	.word	0x00000260


	//   ....[2]....
        /*0044*/ 	.word	0x00000280


	//----- nvinfo : EIATTR_MAX_THREADS
	.align		4
.L_784:
        /*0048*/ 	.byte	0x04, 0x05
        /*004a*/ 	.short	(.L_786 - .L_785)
.L_785:
        /*004c*/ 	.word	0x00000100
        /*0050*/ 	.word	0x00000001
        /*0054*/ 	.word	0x00000001


	//----- nvinfo : EIATTR_CBANK_PARAM_SIZE
	.align		4
.L_786:
        /*0058*/ 	.byte	0x03, 0x19
        /*005a*/ 	.short	0x0018


	//----- nvinfo : EIATTR_PARAM_CBANK
	.align		4
        /*005c*/ 	.byte	0x04, 0x0a
        /*005e*/ 	.short	(.L_788 - .L_787)
	.align		4
.L_787:
        /*0060*/ 	.word	index@(.nv.constant0._ZN3cub18CUB_300001_SM_10006detail8for_each13static_kernelINS2_12policy_hub_t12policy_500_tElN6thrust24THRUST_300001_SM_1000_NS8cuda_cub6__fill7functorINS7_6detail15normal_iteratorINS7_10device_ptrIdEEEEiEEEEvT0_T1_)
        /*0064*/ 	.short	0x0380
        /*0066*/ 	.short	0x0018


	//----- nvinfo : EIATTR_SW_WAR
	.align		4
.L_788:
        /*0068*/ 	.byte	0x04, 0x36
        /*006a*/ 	.short	(.L_790 - .L_789)
.L_789:
        /*006c*/ 	.word	0x00000008
.L_790:


//--------------------- .nv.info._ZN3cub18CUB_300001_SM_10006detail8for_each13static_kernelINS2_12policy_hub_t12policy_500_tEmN6thrust24THRUST_300001_SM_1000_NS8cuda_cub20__uninitialized_fill7functorINS7_10device_ptrIdEEdEEEEvT0_T1_ --------------------------
	.section	.nv.info._ZN3cub18CUB_300001_SM_10006detail8for_each13static_kernelINS2_12policy_hub_t12policy_500_tEmN6thrust24THRUST_300001_SM_1000_NS8cuda_cub20__uninitialized_fill7functorINS7_10device_ptrIdEEdEEEEvT0_T1_,"",@"SHT_CUDA_INFO"
	.sectionflags	@""
	.align	4


	//----- nvinfo : EIATTR_CUDA_API_VERSION
	.align		4
        /*0000*/ 	.byte	0x04, 0x37
        /*0002*/ 	.short	(.L_792 - .L_791)
.L_791:
        /*0004*/ 	.word	0x00000082


	//----- nvinfo : EIATTR_KPARAM_INFO
	.align		4
.L_792:
        /*0008*/ 	.byte	0x04, 0x17
        /*000a*/ 	.short	(.L_794 - .L_793)
.L_793:
        /*000c*/ 	.word	0x00000000
        /*0010*/ 	.short	0x0001
        /*0012*/ 	.short	0x0008
        /*0014*/ 	.byte	0x00, 0xf0, 0x41, 0x00


	//----- nvinfo : EIATTR_KPARAM_INFO
	.align		4
.L_794:
        /*0018*/ 	.byte	0x04, 0x17
        /*001a*/ 	.short	(.L_796 - .L_795)
.L_795:
        /*001c*/ 	.word	0x00000000
        /*0020*/ 	.short	0x0000
        /*0022*/ 	.short	0x0000
        /*0024*/ 	.byte	0x00, 0xf0, 0x21, 0x00


	//----- nvinfo : EIATTR_SPARSE_MMA_MASK
	.align		4
.L_796:
        /*0028*/ 	.byte	0x03, 0x50
        /*002a*/ 	.short	0x0000


	//----- nvinfo : EIATTR_MAXREG_COUNT
	.align		4
        /*002c*/ 	.byte	0x03, 0x1b
        /*002e*/ 	.short	0x00ff


	//----- nvinfo : EIATTR_MERCURY_ISA_VERSION
	.align		4
        /*0030*/ 	.byte	0x03, 0x5f
        /*0032*/ 	.short	0x0101


	//----- nvinfo : EIATTR_VRC_CTA_INIT_COUNT
	.align		4
        /*0034*/ 	.byte	0x02, 0x4a
	.zero		1
	.zero		1


	//----- nvinfo : EIATTR_EXIT_INSTR_OFFSETS
	.align		4
        /*0038*/ 	.byte	0x04, 0x1c
        /*003a*/ 	.short	(.L_798 - .L_797)


	//   ....[0]....
.L_797:
        /*003c*/ 	.word	0x00000130


	//   ....[1]....
        /*0040*/ 	.word	0x00000230


	//   ....[2]....
        /*0044*/ 	.word	0x00000260


	//----- nvinfo : EIATTR_MAX_THREADS
	.align		4
.L_798:
        /*0048*/ 	.byte	0x04, 0x05
        /*004a*/ 	.short	(.L_800 - .L_799)
.L_799:
        /*004c*/ 	.word	0x00000100
        /*0050*/ 	.word	0x00000001
        /*0054*/ 	.word	0x00000001


	//----- nvinfo : EIATTR_CBANK_PARAM_SIZE
	.align		4
.L_800:
        /*0058*/ 	.byte	0x03, 0x19
        /*005a*/ 	.short	0x0018


	//----- nvinfo : EIATTR_PARAM_CBANK
	.align		4
        /*005c*/ 	.byte	0x04, 0x0a
        /*005e*/ 	.short	(.L_802 - .L_801)
	.align		4
.L_801:
        /*0060*/ 	.word	index@(.nv.constant0._ZN3cub18CUB_300001_SM_10006detail8for_each13static_kernelINS2_12policy_hub_t12policy_500_tEmN6thrust24THRUST_300001_SM_1000_NS8cuda_cub20__uninitialized_fill7functorINS7_10device_ptrIdEEdEEEEvT0_T1_)
        /*0064*/ 	.short	0x0380
        /*0066*/ 	.short	0x0018


	//----- nvinfo : EIATTR_SW_WAR
	.align		4
.L_802:
        /*0068*/ 	.byte	0x04, 0x36
        /*006a*/ 	.short	(.L_804 - .L_803)
.L_803:
        /*006c*/ 	.word	0x00000008
.L_804:


//--------------------- .nv.info._ZN3cub18CUB_300001_SM_10006detail8for_each13static_kernelINS2_12policy_hub_t12policy_500_tEmN6thrust24THRUST_300001_SM_1000_NS8cuda_cub20__uninitialized_fill7functorINS7_10device_ptrIiEEiEEEEvT0_T1_ --------------------------
	.section	.nv.info._ZN3cub18CUB_300001_SM_10006detail8for_each13static_kernelINS2_12policy_hub_t12policy_500_tEmN6thrust24THRUST_300001_SM_1000_NS8cuda_cub20__uninitialized_fill7functorINS7_10device_ptrIiEEiEEEEvT0_T1_,"",@"SHT_CUDA_INFO"
	.sectionflags	@""
	.align	4


	//----- nvinfo : EIATTR_CUDA_API_VERSION
	.align		4
        /*0000*/ 	.byte	0x04, 0x37
        /*0002*/ 	.short	(.L_806 - .L_805)
.L_805:
        /*0004*/ 	.word	0x00000082


	//----- nvinfo : EIATTR_KPARAM_INFO
	.align		4
.L_806:
        /*0008*/ 	.byte	0x04, 0x17
        /*000a*/ 	.short	(.L_808 - .L_807)
.L_807:
        /*000c*/ 	.word	0x00000000
        /*0010*/ 	.short	0x0001
        /*0012*/ 	.short	0x0008
        /*0014*/ 	.byte	0x00, 0xf0, 0x41, 0x00


	//----- nvinfo : EIATTR_KPARAM_INFO
	.align		4
.L_808:
        /*0018*/ 	.byte	0x04, 0x17
        /*001a*/ 	.short	(.L_810 - .L_809)
.L_809:
        /*001c*/ 	.word	0x00000000
        /*0020*/ 	.short	0x0000
        /*0022*/ 	.short	0x0000
        /*0024*/ 	.byte	0x00, 0xf0, 0x21, 0x00


	//----- nvinfo : EIATTR_SPARSE_MMA_MASK
	.align		4
.L_810:
        /*0028*/ 	.byte	0x03, 0x50
        /*002a*/ 	.short	0x0000


	//----- nvinfo : EIATTR_MAXREG_COUNT
	.align		4
        /*002c*/ 	.byte	0x03, 0x1b
        /*002e*/ 	.short	0x00ff


	//----- nvinfo : EIATTR_MERCURY_ISA_VERSION
	.align		4
        /*0030*/ 	.byte	0x03, 0x5f
        /*0032*/ 	.short	0x0101


	//----- nvinfo : EIATTR_VRC_CTA_INIT_COUNT
	.align		4
        /*0034*/ 	.byte	0x02, 0x4a
	.zero		1
	.zero		1


	//----- nvinfo : EIATTR_EXIT_INSTR_OFFSETS
	.align		4
        /*0038*/ 	.byte	0x04, 0x1c
        /*003a*/ 	.short	(.L_812 - .L_811)


	//   ....[0]....
.L_811:
        /*003c*/ 	.word	0x00000130


	//   ....[1]....
        /*0040*/ 	.word	0x00000230


	//   ....[2]....
        /*0044*/ 	.word	0x00000260


	//----- nvinfo : EIATTR_MAX_THREADS
	.align		4
.L_812:
        /*0048*/ 	.byte	0x04, 0x05
        /*004a*/ 	.short	(.L_814 - .L_813)
.L_813:
        /*004c*/ 	.word	0x00000100
        /*0050*/ 	.word	0x00000001
        /*0054*/ 	.word	0x00000001


	//----- nvinfo : EIATTR_CBANK_PARAM_SIZE
	.align		4
.L_814:
        /*0058*/ 	.byte	0x03, 0x19
        /*005a*/ 	.short	0x0018


	//----- nvinfo : EIATTR_PARAM_CBANK
	.align		4
        /*005c*/ 	.byte	0x04, 0x0a
        /*005e*/ 	.short	(.L_816 - .L_815)
	.align		4
.L_815:
        /*0060*/ 	.word	index@(.nv.constant0._ZN3cub18CUB_300001_SM_10006detail8for_each13static_kernelINS2_12policy_hub_t12policy_500_tEmN6thrust24THRUST_300001_SM_1000_NS8cuda_cub20__uninitialized_fill7functorINS7_10device_ptrIiEEiEEEEvT0_T1_)
        /*0064*/ 	.short	0x0380
        /*0066*/ 	.short	0x0018


	//----- nvinfo : EIATTR_SW_WAR
	.align		4
.L_816:
        /*0068*/ 	.byte	0x04, 0x36
        /*006a*/ 	.short	(.L_818 - .L_817)
.L_817:
        /*006c*/ 	.word	0x00000008
.L_818:


//--------------------- .nv.info._ZN3cub18CUB_300001_SM_10006detail11EmptyKernelIvEEvv --------------------------
	.section	.nv.info._ZN3cub18CUB_300001_SM_10006detail11EmptyKernelIvEEvv,"",@"SHT_CUDA_INFO"
	.sectionflags	@""
	.align	4


	//----- nvinfo : EIATTR_CUDA_API_VERSION
	.align		4
        /*0000*/ 	.byte	0x04, 0x37
        /*0002*/ 	.short	(.L_820 - .L_819)
.L_819:
        /*0004*/ 	.word	0x00000082


	//----- nvinfo : EIATTR_SPARSE_MMA_MASK
	.align		4
.L_820:
        /*0008*/ 	.byte	0x03, 0x50
        /*000a*/ 	.short	0x0000


	//----- nvinfo : EIATTR_MAXREG_COUNT
	.align		4
        /*000c*/ 	.byte	0x03, 0x1b
        /*000e*/ 	.short	0x00ff


	//----- nvinfo : EIATTR_MERCURY_ISA_VERSION
	.align		4
        /*0010*/ 	.byte	0x03, 0x5f
        /*0012*/ 	.short	0x0101


	//----- nvinfo : EIATTR_VRC_CTA_INIT_COUNT
	.align		4
        /*0014*/ 	.byte	0x02, 0x4a
	.zero		1
	.zero		1


	//----- nvinfo : EIATTR_EXIT_INSTR_OFFSETS
	.align		4
        /*0018*/ 	.byte	0x04, 0x1c
        /*001a*/ 	.short	(.L_822 - .L_821)


	//   ....[0]....
.L_821:
        /*001c*/ 	.word	0x00000010


	//----- nvinfo : EIATTR_SW_WAR
	.align		4
.L_822:
        /*0020*/ 	.byte	0x04, 0x36
        /*0022*/ 	.short	(.L_824 - .L_823)
.L_823:
        /*0024*/ 	.word	0x00000008
.L_824:


//--------------------- .nv.info._Z15make_new_labelsIfEviiPT_PiS2_S1_ --------------------------
	.section	.nv.info._Z15make_new_labelsIfEviiPT_PiS2_S1_,"",@"SHT_CUDA_INFO"
	.sectionflags	@""
	.align	4


	//----- nvinfo : EIATTR_CUDA_API_VERSION
	.align		4
        /*0000*/ 	.byte	0x04, 0x37
        /*0002*/ 	.short	(.L_826 - .L_825)
.L_825:
        /*0004*/ 	.word	0x00000082


	//----- nvinfo : EIATTR_KPARAM_INFO
	.align		4
.L_826:
        /*0008*/ 	.byte	0x04, 0x17
        /*000a*/ 	.short	(.L_828 - .L_827)
.L_827:
        /*000c*/ 	.word	0x00000000
        /*0010*/ 	.short	0x0005
        /*0012*/ 	.short	0x0020
        /*0014*/ 	.byte	0x00, 0xf5, 0x21, 0x00


	//----- nvinfo : EIATTR_KPARAM_INFO
	.align		4
.L_828:
        /*0018*/ 	.byte	0x04, 0x17
        /*001a*/ 	.short	(.L_830 - .L_829)
.L_829:
        /*001c*/ 	.word	0x00000000
        /*0020*/ 	.short	0x0004
        /*0022*/ 	.short	0x0018
        /*0024*/ 	.byte	0x00, 0xf5, 0x21, 0x00


	//----- nvinfo : EIATTR_KPARAM_INFO
	.align		4
.L_830:
        /*0028*/ 	.byte	0x04, 0x17
        /*002a*/ 	.short	(.L_832 - .L_831)
.L_831:
        /*002c*/ 	.word	0x00000000
        /*0030*/ 	.short	0x0003
        /*0032*/ 	.short	0x0010
        /*0034*/ 	.byte	0x00, 0xf5, 0x21, 0x00


	//----- nvinfo : EIATTR_KPARAM_INFO
	.align		4
.L_832:
        /*0038*/ 	.byte	0x04, 0x17
        /*003a*/ 	.short	(.L_834 - .L_833)
.L_833:
        /*003c*/ 	.word	0x00000000
        /*0040*/ 	.short	0x0002
        /*0042*/ 	.short	0x0008
        /*0044*/ 	.byte	0x00, 0xf5, 0x21, 0x00


	//----- nvinfo : EIATTR_KPARAM_INFO
	.align		4
.L_834:
        /*0048*/ 	.byte	0x04, 0x17
        /*004a*/ 	.short	(.L_836 - .L_835)
.L_835:
        /*004c*/ 	.word	0x00000000
        /*0050*/ 	.short	0x0001
        /*0052*/ 	.short	0x0004
        /*0054*/ 	.byte	0x00, 0xf0, 0x11, 0x00


	//----- nvinfo : EIATTR_KPARAM_INFO
	.align		4
.L_836:
        /*0058*/ 	.byte	0x04, 0x17
        /*005a*/ 	.short	(.L_838 - .L_837)
.L_837:
        /*005c*/ 	.word	0x00000000
        /*0060*/ 	.short	0x0000
        /*0062*/ 	.short	0x0000
        /*0064*/ 	.byte	0x00, 0xf0, 0x11, 0x00


	//----- nvinfo : EIATTR_SPARSE_MMA_MASK
	.align		4
.L_838:
        /*0068*/ 	.byte	0x03, 0x50
        /*006a*/ 	.short	0x0000


	//----- nvinfo : EIATTR_MAXREG_COUNT
	.align		4
        /*006c*/ 	.byte	0x03, 0x1b
        /*006e*/ 	.short	0x00ff


	//----- nvinfo : EIATTR_MERCURY_ISA_VERSION
	.align		4
        /*0070*/ 	.byte	0x03, 0x5f
        /*0072*/ 	.short	0x0101


	//----- nvinfo : EIATTR_INT_WARP_WIDE_INSTR_OFFSETS
	.align		4
        /*0074*/ 	.byte	0x04, 0x31
        /*0076*/ 	.short	(.L_840 - .L_839)


	//   ....[0]....
.L_839:
        /*0078*/ 	.word	0x00000fd0


	//----- nvinfo : EIATTR_VRC_CTA_INIT_COUNT
	.align		4
.L_840:
        /*007c*/ 	.byte	0x02, 0x4a
	.zero		1
	.zero		1


	//----- nvinfo : EIATTR_EXIT_INSTR_OFFSETS
	.align		4
        /*0080*/ 	.byte	0x04, 0x1c
        /*0082*/ 	.short	(.L_842 - .L_841)


	//   ....[0]....
.L_841:
        /*0084*/ 	.word	0x00000070


	//   ....[1]....
        /*0088*/ 	.word	0x00000fa0


	//   ....[2]....
        /*008c*/ 	.word	0x00001020


	//----- nvinfo : EIATTR_CRS_STACK_SIZE
	.align		4
.L_842:
        /*0090*/ 	.byte	0x04, 0x1e
        /*0092*/ 	.short	(.L_844 - .L_843)
.L_843:
        /*0094*/ 	.word	0x00000000


	//----- nvinfo : EIATTR_CBANK_PARAM_SIZE
	.align		4
.L_844:
        /*0098*/ 	.byte	0x03, 0x19
        /*009a*/ 	.short	0x0028


	//----- nvinfo : EIATTR_PARAM_CBANK
	.align		4
        /*009c*/ 	.byte	0x04, 0x0a
        /*009e*/ 	.short	(.L_846 - .L_845)
	.align		4
.L_845:
        /*00a0*/ 	.word	index@(.nv.constant0._Z15make_new_labelsIfEviiPT_PiS2_S1_)
        /*00a4*/ 	.short	0x0380
        /*00a6*/ 	.short	0x0028


	//----- nvinfo : EIATTR_SW_WAR
	.align		4
.L_846:
        /*00a8*/ 	.byte	0x04, 0x36
        /*00aa*/ 	.short	(.L_848 - .L_847)
.L_847:
        /*00ac*/ 	.word	0x00000008
.L_848:


//--------------------- .nv.info._Z8all_dotsIfEvPT_S1_S1_ --------------------------
	.section	.nv.info._Z8all_dotsIfEvPT_S1_S1_,"",@"SHT_CUDA_INFO"
	.sectionflags	@""
	.align	4


	//----- nvinfo : EIATTR_CUDA_API_VERSION
	.align		4
        /*0000*/ 	.byte	0x04, 0x37
        /*0002*/ 	.short	(.L_850 - .L_849)
.L_849:
        /*0004*/ 	.word	0x00000082


	//----- nvinfo : EIATTR_KPARAM_INFO
	.align		4
.L_850:
        /*0008*/ 	.byte	0x04, 0x17
        /*000a*/ 	.short	(.L_852 - .L_851)
.L_851:
        /*000c*/ 	.word	0x00000000
        /*0010*/ 	.short	0x0002
        /*0012*/ 	.short	0x0010
        /*0014*/ 	.byte	0x00, 0xf5, 0x21, 0x00


	//----- nvinfo : EIATTR_KPARAM_INFO
	.align		4
.L_852:
        /*0018*/ 	.byte	0x04, 0x17
        /*001a*/ 	.short	(.L_854 - .L_853)
.L_853:
        /*001c*/ 	.word	0x00000000
        /*0020*/ 	.short	0x0001
        /*0022*/ 	.short	0x0008
        /*0024*/ 	.byte	0x00, 0xf5, 0x21, 0x00


	//----- nvinfo : EIATTR_KPARAM_INFO
	.align		4
.L_854:
        /*0028*/ 	.byte	0x04, 0x17
        /*002a*/ 	.short	(.L_856 - .L_855)
.L_855:
        /*002c*/ 	.word	0x00000000
        /*0030*/ 	.short	0x0000
        /*0032*/ 	.short	0x0000
        /*0034*/ 	.byte	0x00, 0xf5, 0x21, 0x00


	//----- nvinfo : EIATTR_SPARSE_MMA_MASK
	.align		4
.L_856:
        /*0038*/ 	.byte	0x03, 0x50
        /*003a*/ 	.short	0x0000


	//----- nvinfo : EIATTR_MAXREG_COUNT
	.align		4
        /*003c*/ 	.byte	0x03, 0x1b
        /*003e*/ 	.short	0x00ff


	//----- nvinfo : EIATTR_NUM_BARRIERS
	.align		4
        /*0040*/ 	.byte	0x02, 0x4c
        /*0042*/ 	.byte	0x01
	.zero		1


	//----- nvinfo : EIATTR_MERCURY_ISA_VERSION
	.align		4
        /*0044*/ 	.byte	0x03, 0x5f
        /*0046*/ 	.short	0x0101


	//----- nvinfo : EIATTR_VRC_CTA_INIT_COUNT
	.align		4
        /*0048*/ 	.byte	0x02, 0x4a
	.zero		1
	.zero		1


	//----- nvinfo : EIATTR_EXIT_INSTR_OFFSETS
	.align		4
        /*004c*/ 	.byte	0x04, 0x1c
        /*004e*/ 	.short	(.L_858 - .L_857)


	//   ....[0]....
.L_857:
        /*0050*/ 	.word	0x00000220


	//   ....[1]....
        /*0054*/ 	.word	0x000002d0


	//----- nvinfo : EIATTR_CBANK_PARAM_SIZE
	.align		4
.L_858:
        /*0058*/ 	.byte	0x03, 0x19
        /*005a*/ 	.short	0x0018


	//----- nvinfo : EIATTR_PARAM_CBANK
	.align		4
        /*005c*/ 	.byte	0x04, 0x0a
        /*005e*/ 	.short	(.L_860 - .L_859)
	.align		4
.L_859:
        /*0060*/ 	.word	index@(.nv.constant0._Z8all_dotsIfEvPT_S1_S1_)
        /*0064*/ 	.short	0x0380
        /*0066*/ 	.short	0x0018


	//----- nvinfo : EIATTR_SW_WAR
	.align		4
.L_860:
        /*0068*/ 	.byte	0x04, 0x36
        /*006a*/ 	.short	(.L_862 - .L_861)
.L_861:
        /*006c*/ 	.word	0x00000008
.L_862:


//--------------------- .nv.info._Z15scale_centroidsIfEvPiPT_ --------------------------
	.section	.nv.info._Z15scale_centroidsIfEvPiPT_,"",@"SHT_CUDA_INFO"
	.sectionflags	@""
	.align	4


	//----- nvinfo : EIATTR_CUDA_API_VERSION
	.align		4
        /*0000*/ 	.byte	0x04, 0x37
        /*0002*/ 	.short	(.L_864 - .L_863)
.L_863:
        /*0004*/ 	.word	0x00000082


	//----- nvinfo : EIATTR_KPARAM_INFO
	.align		4
.L_864:
        /*0008*/ 	.byte	0x04, 0x17
        /*000a*/ 	.short	(.L_866 - .L_865)
.L_865:
        /*000c*/ 	.word	0x00000000
        /*0010*/ 	.short	0x0001
        /*0012*/ 	.short	0x0008
        /*0014*/ 	.byte	0x00, 0xf5, 0x21, 0x00


	//----- nvinfo : EIATTR_KPARAM_INFO
	.align		4
.L_866:
        /*0018*/ 	.byte	0x04, 0x17
        /*001a*/ 	.short	(.L_868 - .L_867)
.L_867:
        /*001c*/ 	.word	0x00000000
        /*0020*/ 	.short	0x0000
        /*0022*/ 	.short	0x0000
        /*0024*/ 	.byte	0x00, 0xf5, 0x21, 0x00


	//----- nvinfo : EIATTR_SPARSE_MMA_MASK
	.align		4
.L_868:
        /*0028*/ 	.byte	0x03, 0x50
        /*002a*/ 	.short	0x0000


	//----- nvinfo : EIATTR_MAXREG_COUNT
	.align		4
        /*002c*/ 	.byte	0x03, 0x1b
        /*002e*/ 	.short	0x00ff


	//----- nvinfo : EIATTR_MERCURY_ISA_VERSION
	.align		4
        /*0030*/ 	.byte	0x03, 0x5f
        /*0032*/ 	.short	0x0101


	//----- nvinfo : EIATTR_VRC_CTA_INIT_COUNT
	.align		4
        /*0034*/ 	.byte	0x02, 0x4a
	.zero		1
	.zero		1


	//----- nvinfo : EIATTR_EXIT_INSTR_OFFSETS
	.align		4
        /*0038*/ 	.byte	0x04, 0x1c
        /*003a*/ 	.short	(.L_870 - .L_869)


	//   ....[0]....
.L_869:
        /*003c*/ 	.word	0x000000b0


	//   ....[1]....
        /*0040*/ 	.word	0x00000290


	//----- nvinfo : EIATTR_CRS_STACK_SIZE
	.align		4
.L_870:
        /*0044*/ 	.byte	0x04, 0x1e
        /*0046*/ 	.short	(.L_872 - .L_871)
.L_871:
        /*0048*/ 	.word	0x00000000


	//----- nvinfo : EIATTR_CBANK_PARAM_SIZE
	.align		4
.L_872:
        /*004c*/ 	.byte	0x03, 0x19
        /*004e*/ 	.short	0x0010


	//----- nvinfo : EIATTR_PARAM_CBANK
	.align		4
        /*0050*/ 	.byte	0x04, 0x0a
        /*0052*/ 	.short	(.L_874 - .L_873)
	.align		4
.L_873:
        /*0054*/ 	.word	index@(.nv.constant0._Z15scale_centroidsIfEvPiPT_)
        /*0058*/ 	.short	0x0380
        /*005a*/ 	.short	0x0010


	//----- nvinfo : EIATTR_SW_WAR
	.align		4
.L_874:
        /*005c*/ 	.byte	0x04, 0x36
        /*005e*/ 	.short	(.L_876 - .L_875)
.L_875:
        /*0060*/ 	.word	0x00000008
.L_876:


//--------------------- .nv.info._Z19calculate_centroidsIfEvPT_PiS2_S1_S2_ --------------------------
	.section	.nv.info._Z19calculate_centroidsIfEvPT_PiS2_S1_S2_,"",@"SHT_CUDA_INFO"
	.sectionflags	@""
	.align	4


	//----- nvinfo : EIATTR_CUDA_API_VERSION
	.align		4
        /*0000*/ 	.byte	0x04, 0x37
        /*0002*/ 	.short	(.L_878 - .L_877)
.L_877:
        /*0004*/ 	.word	0x00000082


	//----- nvinfo : EIATTR_KPARAM_INFO
	.align		4
.L_878:
        /*0008*/ 	.byte	0x04, 0x17
        /*000a*/ 	.short	(.L_880 - .L_879)
.L_879:
        /*000c*/ 	.word	0x00000000
        /*0010*/ 	.short	0x0004
        /*0012*/ 	.short	0x0020
        /*0014*/ 	.byte	0x00, 0xf5, 0x21, 0x00


	//----- nvinfo : EIATTR_KPARAM_INFO
	.align		4
.L_880:
        /*0018*/ 	.byte	0x04, 0x17
        /*001a*/ 	.short	(.L_882 - .L_881)
.L_881:
        /*001c*/ 	.word	0x00000000
        /*0020*/ 	.short	0x0003
        /*0022*/ 	.short	0x0018
        /*0024*/ 	.byte	0x00, 0xf5, 0x21, 0x00


	//----- nvinfo : EIATTR_KPARAM_INFO
	.align		4
.L_882:
        /*0028*/ 	.byte	0x04, 0x17
        /*002a*/ 	.short	(.L_884 - .L_883)
.L_883:
        /*002c*/ 	.word	0x00000000
        /*0030*/ 	.short	0x0002
        /*0032*/ 	.short	0x0010
        /*0034*/ 	.byte	0x00, 0xf5, 0x21, 0x00


	//----- nvinfo : EIATTR_KPARAM_INFO
	.align		4
.L_884:
        /*0038*/ 	.byte	0x04, 0x17
        /*003a*/ 	.short	(.L_886 - .L_885)
.L_885:
        /*003c*/ 	.word	0x00000000
        /*0040*/ 	.short	0x0001
        /*0042*/ 	.short	0x0008
        /*0044*/ 	.byte	0x00, 0xf5, 0x21, 0x00


	//----- nvinfo : EIATTR_KPARAM_INFO
	.align		4
.L_886:
        /*0048*/ 	.byte	0x04, 0x17
        /*004a*/ 	.short	(.L_888 - .L_887)
.L_887:
        /*004c*/ 	.word	0x00000000
        /*0050*/ 	.short	0x0000
        /*0052*/ 	.short	0x0000
        /*0054*/ 	.byte	0x00, 0xf5, 0x21, 0x00


	//----- nvinfo : EIATTR_SPARSE_MMA_MASK
	.align		4
.L_888:
        /*0058*/ 	.byte	0x03, 0x50
        /*005a*/ 	.short	0x0000


	//----- nvinfo : EIATTR_MAXREG_COUNT
	.align		4
        /*005c*/ 	.byte	0x03, 0x1b
        /*005e*/ 	.short	0x00ff


	//----- nvinfo : EIATTR_MERCURY_ISA_VERSION
	.align		4
        /*0060*/ 	.byte	0x03, 0x5f
        /*0062*/ 	.short	0x0101


	//----- nvinfo : EIATTR_VRC_CTA_INIT_COUNT
	.align		4
        /*0064*/ 	.byte	0x02, 0x4a
	.zero		1
	.zero		1


	//----- nvinfo : EIATTR_EXIT_INSTR_OFFSETS
	.align		4
        /*0068*/ 	.byte	0x04, 0x1c
        /*006a*/ 	.short	(.L_890 - .L_889)


	//   ....[0]....
.L_889:
        /*006c*/ 	.word	0x00000030


	//   ....[1]....
        /*0070*/ 	.word	0x00000690


	//----- nvinfo : EIATTR_CRS_STACK_SIZE
	.align		4
.L_890:
        /*0074*/ 	.byte	0x04, 0x1e
        /*0076*/ 	.short	(.L_892 - .L_891)
.L_891:
        /*0078*/ 	.word	0x00000000


	//----- nvinfo : EIATTR_CBANK_PARAM_SIZE
	.align		4
.L_892:
        /*007c*/ 	.byte	0x03, 0x19
        /*007e*/ 	.short	0x0028


	//----- nvinfo : EIATTR_PARAM_CBANK
	.align		4
        /*0080*/ 	.byte	0x04, 0x0a
        /*0082*/ 	.short	(.L_894 - .L_893)
	.align		4
.L_893:
        /*0084*/ 	.word	index@(.nv.constant0._Z19calculate_centroidsIfEvPT_PiS2_S1_S2_)
        /*0088*/ 	.short	0x0380
        /*008a*/ 	.short	0x0028


	//----- nvinfo : EIATTR_SW_WAR
	.align		4
.L_894:
        /*008c*/ 	.byte	0x04, 0x36
        /*008e*/ 	.short	(.L_896 - .L_895)
.L_895:
        /*0090*/ 	.word	0x00000008
.L_896:


//--------------------- .nv.info._Z9self_dotsIfEvPT_S1_ --------------------------
	.section	.nv.info._Z9self_dotsIfEvPT_S1_,"",@"SHT_CUDA_INFO"
	.sectionflags	@""
	.align	4


	//----- nvinfo : EIATTR_CUDA_API_VERSION
	.align		4
        /*0000*/ 	.byte	0x04, 0x37
        /*0002*/ 	.short	(.L_898 - .L_897)
.L_897:
        /*0004*/ 	.word	0x00000082


	//----- nvinfo : EIATTR_KPARAM_INFO
	.align		4
.L_898:
        /*0008*/ 	.byte	0x04, 0x17
        /*000a*/ 	.short	(.L_900 - .L_899)
.L_899:
        /*000c*/ 	.word	0x00000000
        /*0010*/ 	.short	0x0001
        /*0012*/ 	.short	0x0008
        /*0014*/ 	.byte	0x00, 0xf5, 0x21, 0x00


	//----- nvinfo : EIATTR_KPARAM_INFO
	.align		4
.L_900:
        /*0018*/ 	.byte	0x04, 0x17
        /*001a*/ 	.short	(.L_902 - .L_901)
.L_901:
        /*001c*/ 	.word	0x00000000
        /*0020*/ 	.short	0x0000
        /*0022*/ 	.short	0x0000
        /*0024*/ 	.byte	0x00, 0xf5, 0x21, 0x00


	//----- nvinfo : EIATTR_SPARSE_MMA_MASK
	.align		4
.L_902:
        /*0028*/ 	.byte	0x03, 0x50
        /*002a*/ 	.short	0x0000


	//----- nvinfo : EIATTR_MAXREG_COUNT
	.align		4
        /*002c*/ 	.byte	0x03, 0x1b
        /*002e*/ 	.short	0x00ff


	//----- nvinfo : EIATTR_MERCURY_ISA_VERSION
	.align		4
        /*0030*/ 	.byte	0x03, 0x5f
        /*0032*/ 	.short	0x0101


	//----- nvinfo : EIATTR_VRC_CTA_INIT_COUNT
	.align		4
        /*0034*/ 	.byte	0x02, 0x4a
	.zero		1
	.zero		1


	//----- nvinfo : EIATTR_EXIT_INSTR_OFFSETS
	.align		4
        /*0038*/ 	.byte	0x04, 0x1c
        /*003a*/ 	.short	(.L_904 - .L_903)


	//   ....[0]....
.L_903:
        /*003c*/ 	.word	0x00000060


	//   ....[1]....
        /*0040*/ 	.word	0x00000140


	//----- nvinfo : EIATTR_CBANK_PARAM_SIZE
	.align		4
.L_904:
        /*0044*/ 	.byte	0x03, 0x19
        /*0046*/ 	.short	0x0010


	//----- nvinfo : EIATTR_PARAM_CBANK
	.align		4
        /*0048*/ 	.byte	0x04, 0x0a
        /*004a*/ 	.short	(.L_906 - .L_905)
	.align		4
.L_905:
        /*004c*/ 	.word	index@(.nv.constant0._Z9self_dotsIfEvPT_S1_)
        /*0050*/ 	.short	0x0380
        /*0052*/ 	.short	0x0010


	//----- nvinfo : EIATTR_SW_WAR
	.align		4
.L_906:
        /*0054*/ 	.byte	0x04, 0x36
        /*0056*/ 	.short	(.L_908 - .L_907)
.L_907:
        /*0058*/ 	.word	0x00000008
.L_908:


//--------------------- .nv.info._Z15make_new_labelsIdEviiPT_PiS2_S1_ --------------------------
	.section	.nv.info._Z15make_new_labelsIdEviiPT_PiS2_S1_,"",@"SHT_CUDA_INFO"
	.sectionflags	@""
	.align	4


	//----- nvinfo : EIATTR_CUDA_API_VERSION
	.align		4
        /*0000*/ 	.byte	0x04, 0x37
        /*0002*/ 	.short	(.L_910 - .L_909)
.L_909:
        /*0004*/ 	.word	0x00000082


	//----- nvinfo : EIATTR_KPARAM_INFO
	.align		4
.L_910:
        /*0008*/ 	.byte	0x04, 0x17
        /*000a*/ 	.short	(.L_912 - .L_911)
.L_911:
        /*000c*/ 	.word	0x00000000
        /*0010*/ 	.short	0x0005
        /*0012*/ 	.short	0x0020
        /*0014*/ 	.byte	0x00, 0xf5, 0x21, 0x00


	//----- nvinfo : EIATTR_KPARAM_INFO
	.align		4
.L_912:
        /*0018*/ 	.byte	0x04, 0x17
        /*001a*/ 	.short	(.L_914 - .L_913)
.L_913:
        /*001c*/ 	.word	0x00000000
        /*0020*/ 	.short	0x0004
        /*0022*/ 	.short	0x0018
        /*0024*/ 	.byte	0x00, 0xf5, 0x21, 0x00


	//----- nvinfo : EIATTR_KPARAM_INFO
	.align		4
.L_914:
        /*0028*/ 	.byte	0x04, 0x17
        /*002a*/ 	.short	(.L_916 - .L_915)
.L_915:
        /*002c*/ 	.word	0x00000000
        /*0030*/ 	.short	0x0003
        /*0032*/ 	.short	0x0010
        /*0034*/ 	.byte	0x00, 0xf5, 0x21, 0x00


	//----- nvinfo : EIATTR_KPARAM_INFO
	.align		4
.L_916:
        /*0038*/ 	.byte	0x04, 0x17
        /*003a*/ 	.short	(.L_918 - .L_917)
.L_917:
        /*003c*/ 	.word	0x00000000
        /*0040*/ 	.short	0x0002
        /*0042*/ 	.short	0x0008
        /*0044*/ 	.byte	0x00, 0xf5, 0x21, 0x00


	//----- nvinfo : EIATTR_KPARAM_INFO
	.align		4
.L_918:
        /*0048*/ 	.byte	0x04, 0x17
        /*004a*/ 	.short	(.L_920 - .L_919)
.L_919:
        /*004c*/ 	.word	0x00000000
        /*0050*/ 	.short	0x0001
        /*0052*/ 	.short	0x0004
        /*0054*/ 	.byte	0x00, 0xf0, 0x11, 0x00


	//----- nvinfo : EIATTR_KPARAM_INFO
	.align		4
.L_920:
        /*0058*/ 	.byte	0x04, 0x17
        /*005a*/ 	.short	(.L_922 - .L_921)
.L_921:
        /*005c*/ 	.word	0x00000000
        /*0060*/ 	.short	0x0000
        /*0062*/ 	.short	0x0000
        /*0064*/ 	.byte	0x00, 0xf0, 0x11, 0x00


	//----- nvinfo : EIATTR_SPARSE_MMA_MASK
	.align		4
.L_922:
        /*0068*/ 	.byte	0x03, 0x50
        /*006a*/ 	.short	0x0000


	//----- nvinfo : EIATTR_MAXREG_COUNT
	.align		4
        /*006c*/ 	.byte	0x03, 0x1b
        /*006e*/ 	.short	0x00ff


	//----- nvinfo : EIATTR_MERCURY_ISA_VERSION
	.align		4
        /*0070*/ 	.byte	0x03, 0x5f
        /*0072*/ 	.short	0x0101


	//----- nvinfo : EIATTR_INT_WARP_WIDE_INSTR_OFFSETS
	.align		4
        /*0074*/ 	.byte	0x04, 0x31
        /*0076*/ 	.short	(.L_924 - .L_923)


	//   ....[0]....
.L_923:
        /*0078*/ 	.word	0x00001670


	//----- nvinfo : EIATTR_VRC_CTA_INIT_COUNT
	.align		4
.L_924:
        /*007c*/ 	.byte	0x02, 0x4a
	.zero		1
	.zero		1


	//----- nvinfo : EIATTR_EXIT_INSTR_OFFSETS
	.align		4
        /*0080*/ 	.byte	0x04, 0x1c
        /*0082*/ 	.short	(.L_926 - .L_925)


	//   ....[0]....
.L_925:
        /*0084*/ 	.word	0x00000070


	//   ....[1]....
        /*0088*/ 	.word	0x00001640


	//   ....[2]....
        /*008c*/ 	.word	0x000016c0


	//----- nvinfo : EIATTR_CRS_STACK_SIZE
	.align		4
.L_926:
        /*0090*/ 	.byte	0x04, 0x1e
        /*0092*/ 	.short	(.L_928 - .L_927)
.L_927:
        /*0094*/ 	.word	0x00000000


	//----- nvinfo : EIATTR_CBANK_PARAM_SIZE
	.align		4
.L_928:
        /*0098*/ 	.byte	0x03, 0x19
        /*009a*/ 	.short	0x0028


	//----- nvinfo : EIATTR_PARAM_CBANK
	.align		4
        /*009c*/ 	.byte	0x04, 0x0a
        /*009e*/ 	.short	(.L_930 - .L_929)
	.align		4
.L_929:
        /*00a0*/ 	.word	index@(.nv.constant0._Z15make_new_labelsIdEviiPT_PiS2_S1_)
        /*00a4*/ 	.short	0x0380
        /*00a6*/ 	.short	0x0028


	//----- nvinfo : EIATTR_SW_WAR
	.align		4
.L_930:
        /*00a8*/ 	.byte	0x04, 0x36
        /*00aa*/ 	.short	(.L_932 - .L_931)
.L_931:
        /*00ac*/ 	.word	0x00000008
.L_932:


//--------------------- .nv.info._Z8all_dotsIdEvPT_S1_S1_ --------------------------
	.section	.nv.info._Z8all_dotsIdEvPT_S1_S1_,"",@"SHT_CUDA_INFO"
	.sectionflags	@""
	.align	4


	//----- nvinfo : EIATTR_CUDA_API_VERSION
	.align		4
        /*0000*/ 	.byte	0x04, 0x37
        /*0002*/ 	.short	(.L_934 - .L_933)
.L_933:
        /*0004*/ 	.word	0x00000082


	//----- nvinfo : EIATTR_KPARAM_INFO
	.align		4
.L_934:
        /*0008*/ 	.byte	0x04, 0x17
        /*000a*/ 	.short	(.L_936 - .L_935)
.L_935:
        /*000c*/ 	.word	0x00000000
        /*0010*/ 	.short	0x0002
        /*0012*/ 	.short	0x0010
        /*0014*/ 	.byte	0x00, 0xf5, 0x21, 0x00


	//----- nvinfo : EIATTR_KPARAM_INFO
	.align		4
.L_936:
        /*0018*/ 	.byte	0x04, 0x17
        /*001a*/ 	.short	(.L_938 - .L_937)
.L_937:
        /*001c*/ 	.word	0x00000000
        /*0020*/ 	.short	0x0001
        /*0022*/ 	.short	0x0008
        /*0024*/ 	.byte	0x00, 0xf5, 0x21, 0x00


	//----- nvinfo : EIATTR_KPARAM_INFO
	.align		4
.L_938:
        /*0028*/ 	.byte	0x04, 0x17
        /*002a*/ 	.short	(.L_940 - .L_939)
.L_939:
        /*002c*/ 	.word	0x00000000
        /*0030*/ 	.short	0x0000
        /*0032*/ 	.short	0x0000
        /*0034*/ 	.byte	0x00, 0xf5, 0x21, 0x00


	//----- nvinfo : EIATTR_SPARSE_MMA_MASK
	.align		4
.L_940:
        /*0038*/ 	.byte	0x03, 0x50
        /*003a*/ 	.short	0x0000


	//----- nvinfo : EIATTR_MAXREG_COUNT
	.align		4
        /*003c*/ 	.byte	0x03, 0x1b
        /*003e*/ 	.short	0x00ff


	//----- nvinfo : EIATTR_NUM_BARRIERS
	.align		4
        /*0040*/ 	.byte	0x02, 0x4c
        /*0042*/ 	.byte	0x01
	.zero		1


	//----- nvinfo : EIATTR_MERCURY_ISA_VERSION
	.align		4
        /*0044*/ 	.byte	0x03, 0x5f
        /*0046*/ 	.short	0x0101


	//----- nvinfo : EIATTR_VRC_CTA_INIT_COUNT
	.align		4
        /*0048*/ 	.byte	0x02, 0x4a
	.zero		1
	.zero		1


	//----- nvinfo : EIATTR_EXIT_INSTR_OFFSETS
	.align		4
        /*004c*/ 	.byte	0x04, 0x1c
        /*004e*/ 	.short	(.L_942 - .L_941)


	//   ....[0]....
.L_941:
        /*0050*/ 	.word	0x00000220


	//   ....[1]....
        /*0054*/ 	.word	0x000002d0


	//----- nvinfo : EIATTR_CBANK_PARAM_SIZE
	.align		4
.L_942:
        /*0058*/ 	.byte	0x03, 0x19
        /*005a*/ 	.short	0x0018


	//----- nvinfo : EIATTR_PARAM_CBANK
	.align		4
        /*005c*/ 	.byte	0x04, 0x0a
        /*005e*/ 	.short	(.L_944 - .L_943)
	.align		4
.L_943:
        /*0060*/ 	.word	index@(.nv.constant0._Z8all_dotsIdEvPT_S1_S1_)
        /*0064*/ 	.short	0x0380
        /*0066*/ 	.short	0x0018


	//----- nvinfo : EIATTR_SW_WAR
	.align		4
.L_944:
        /*0068*/ 	.byte	0x04, 0x36
        /*006a*/ 	.short	(.L_946 - .L_945)
.L_945:
        /*006c*/ 	.word	0x00000008
.L_946:


//--------------------- .nv.info._Z15scale_centroidsIdEvPiPT_ --------------------------
	.section	.nv.info._Z15scale_centroidsIdEvPiPT_,"",@"SHT_CUDA_INFO"
	.sectionflags	@""
	.align	4


	//----- nvinfo : EIATTR_CUDA_API_VERSION
	.align		4
        /*0000*/ 	.byte	0x04, 0x37
        /*0002*/ 	.short	(.L_948 - .L_947)
.L_947:
        /*0004*/ 	.word	0x00000082


	//----- nvinfo : EIATTR_KPARAM_INFO
	.align		4
.L_948:
        /*0008*/ 	.byte	0x04, 0x17
        /*000a*/ 	.short	(.L_950 - .L_949)
.L_949:
        /*000c*/ 	.word	0x00000000
        /*0010*/ 	.short	0x0001
        /*0012*/ 	.short	0x0008
        /*0014*/ 	.byte	0x00, 0xf5, 0x21, 0x00


	//----- nvinfo : EIATTR_KPARAM_INFO
	.align		4
.L_950:
        /*0018*/ 	.byte	0x04, 0x17
        /*001a*/ 	.short	(.L_952 - .L_951)
.L_951:
        /*001c*/ 	.word	0x00000000
        /*0020*/ 	.short	0x0000
        /*0022*/ 	.short	0x0000
        /*0024*/ 	.byte	0x00, 0xf5, 0x21, 0x00


	//----- nvinfo : EIATTR_SPARSE_MMA_MASK
	.align		4
.L_952:
        /*0028*/ 	.byte	0x03, 0x50
        /*002a*/ 	.short	0x0000


	//----- nvinfo : EIATTR_MAXREG_COUNT
	.align		4
        /*002c*/ 	.byte	0x03, 0x1b
        /*002e*/ 	.short	0x00ff


	//----- nvinfo : EIATTR_MERCURY_ISA_VERSION
	.align		4
        /*0030*/ 	.byte	0x03, 0x5f
        /*0032*/ 	.short	0x0101


	//----- nvinfo : EIATTR_VRC_CTA_INIT_COUNT
	.align		4
        /*0034*/ 	.byte	0x02, 0x4a
	.zero		1
	.zero		1


	//----- nvinfo : EIATTR_EXIT_INSTR_OFFSETS
	.align		4
        /*0038*/ 	.byte	0x04, 0x1c
        /*003a*/ 	.short	(.L_954 - .L_953)


	//   ....[0]....
.L_953:
        /*003c*/ 	.word	0x000000b0


	//   ....[1]....
        /*0040*/ 	.word	0x00000270


	//----- nvinfo : EIATTR_CRS_STACK_SIZE
	.align		4
.L_954:
        /*0044*/ 	.byte	0x04, 0x1e
        /*0046*/ 	.short	(.L_956 - .L_955)
.L_955:
        /*0048*/ 	.word	0x00000000


	//----- nvinfo : EIATTR_CBANK_PARAM_SIZE
	.align		4
.L_956:
        /*004c*/ 	.byte	0x03, 0x19
        /*004e*/ 	.short	0x0010


	//----- nvinfo : EIATTR_PARAM_CBANK
	.align		4
        /*0050*/ 	.byte	0x04, 0x0a
        /*0052*/ 	.short	(.L_958 - .L_957)
	.align		4
.L_957:
        /*0054*/ 	.word	index@(.nv.constant0._Z15scale_centroidsIdEvPiPT_)
        /*0058*/ 	.short	0x0380
        /*005a*/ 	.short	0x0010


	//----- nvinfo : EIATTR_SW_WAR
	.align		4
.L_958:
        /*005c*/ 	.byte	0x04, 0x36
        /*005e*/ 	.short	(.L_960 - .L_959)
.L_959:
        /*0060*/ 	.word	0x00000008
.L_960:


//--------------------- .nv.info._Z19calculate_centroidsIdEvPT_PiS2_S1_S2_ --------------------------
	.section	.nv.info._Z19calculate_centroidsIdEvPT_PiS2_S1_S2_,"",@"SHT_CUDA_INFO"
	.sectionflags	@""
	.align	4


	//----- nvinfo : EIATTR_CUDA_API_VERSION
	.align		4
        /*0000*/ 	.byte	0x04, 0x37
        /*0002*/ 	.short	(.L_962 - .L_961)
.L_961:
        /*0004*/ 	.word	0x00000082


	//----- nvinfo : EIATTR_KPARAM_INFO
	.align		4
.L_962:
        /*0008*/ 	.byte	0x04, 0x17
        /*000a*/ 	.short	(.L_964 - .L_963)
.L_963:
        /*000c*/ 	.word	0x00000000
        /*0010*/ 	.short	0x0004
        /*0012*/ 	.short	0x0020
        /*0014*/ 	.byte	0x00, 0xf5, 0x21, 0x00


	//----- nvinfo : EIATTR_KPARAM_INFO
	.align		4
.L_964:
        /*0018*/ 	.byte	0x04, 0x17
        /*001a*/ 	.short	(.L_966 - .L_965)
.L_965:
        /*001c*/ 	.word	0x00000000
        /*0020*/ 	.short	0x0003
        /*0022*/ 	.short	0x0018
        /*0024*/ 	.byte	0x00, 0xf5, 0x21, 0x00


	//----- nvinfo : EIATTR_KPARAM_INFO
	.align		4
.L_966:
        /*0028*/ 	.byte	0x04, 0x17
        /*002a*/ 	.short	(.L_968 - .L_967)
.L_967:
        /*002c*/ 	.word	0x00000000
        /*0030*/ 	.short	0x0002
        /*0032*/ 	.short	0x0010
        /*0034*/ 	.byte	0x00, 0xf5, 0x21, 0x00


	//----- nvinfo : EIATTR_KPARAM_INFO
	.align		4
.L_968:
        /*0038*/ 	.byte	0x04, 0x17
        /*003a*/ 	.short	(.L_970 - .L_969)
.L_969:
        /*003c*/ 	.word	0x00000000
        /*0040*/ 	.short	0x0001
        /*0042*/ 	.short	0x0008
        /*0044*/ 	.byte	0x00, 0xf5, 0x21, 0x00


	//----- nvinfo : EIATTR_KPARAM_INFO
	.align		4
.L_970:
        /*0048*/ 	.byte	0x04, 0x17
        /*004a*/ 	.short	(.L_972 - .L_971)
.L_971:
        /*004c*/ 	.word	0x00000000
        /*0050*/ 	.short	0x0000
        /*0052*/ 	.short	0x0000
        /*0054*/ 	.byte	0x00, 0xf5, 0x21, 0x00


	//----- nvinfo : EIATTR_SPARSE_MMA_MASK
	.align		4
.L_972:
        /*0058*/ 	.byte	0x03, 0x50
        /*005a*/ 	.short	0x0000


	//----- nvinfo : EIATTR_MAXREG_COUNT
	.align		4
        /*005c*/ 	.byte	0x03, 0x1b
        /*005e*/ 	.short	0x00ff


	//----- nvinfo : EIATTR_MERCURY_ISA_VERSION
	.align		4
        /*0060*/ 	.byte	0x03, 0x5f
        /*0062*/ 	.short	0x0101


	//----- nvinfo : EIATTR_VRC_CTA_INIT_COUNT
	.align		4
        /*0064*/ 	.byte	0x02, 0x4a
	.zero		1
	.zero		1


	//----- nvinfo : EIATTR_EXIT_INSTR_OFFSETS
	.align		4
        /*0068*/ 	.byte	0x04, 0x1c
        /*006a*/ 	.short	(.L_974 - .L_973)


	//   ....[0]....
.L_973:
        /*006c*/ 	.word	0x00000030


	//   ....[1]....
        /*0070*/ 	.word	0x000006b0


	//----- nvinfo : EIATTR_CRS_STACK_SIZE
	.align		4
.L_974:
        /*0074*/ 	.byte	0x04, 0x1e
        /*0076*/ 	.short	(.L_976 - .L_975)
.L_975:
        /*0078*/ 	.word	0x00000000


	//----- nvinfo : EIATTR_CBANK_PARAM_SIZE
	.align		4
.L_976:
        /*007c*/ 	.byte	0x03, 0x19
        /*007e*/ 	.short	0x0028


	//----- nvinfo : EIATTR_PARAM_CBANK
	.align		4
        /*0080*/ 	.byte	0x04, 0x0a
        /*0082*/ 	.short	(.L_978 - .L_977)
	.align		4
.L_977:
        /*0084*/ 	.word	index@(.nv.constant0._Z19calculate_centroidsIdEvPT_PiS2_S1_S2_)
        /*0088*/ 	.short	0x0380
        /*008a*/ 	.short	0x0028


	//----- nvinfo : EIATTR_SW_WAR
	.align		4
.L_978:
        /*008c*/ 	.byte	0x04, 0x36
        /*008e*/ 	.short	(.L_980 - .L_979)
.L_979:
        /*0090*/ 	.word	0x00000008
.L_980:


//--------------------- .nv.info._Z9self_dotsIdEvPT_S1_ --------------------------
	.section	.nv.info._Z9self_dotsIdEvPT_S1_,"",@"SHT_CUDA_INFO"
	.sectionflags	@""
	.align	4


	//----- nvinfo : EIATTR_CUDA_API_VERSION
	.align		4
        /*0000*/ 	.byte	0x04, 0x37
        /*0002*/ 	.short	(.L_982 - .L_981)
.L_981:
        /*0004*/ 	.word	0x00000082


	//----- nvinfo : EIATTR_KPARAM_INFO
	.align		4
.L_982:
        /*0008*/ 	.byte	0x04, 0x17
        /*000a*/ 	.short	(.L_984 - .L_983)
.L_983:
        /*000c*/ 	.word	0x00000000
        /*0010*/ 	.short	0x0001
        /*0012*/ 	.short	0x0008
        /*0014*/ 	.byte	0x00, 0xf5, 0x21, 0x00


	//----- nvinfo : EIATTR_KPARAM_INFO
	.align		4
.L_984:
        /*0018*/ 	.byte	0x04, 0x17
        /*001a*/ 	.short	(.L_986 - .L_985)
.L_985:
        /*001c*/ 	.word	0x00000000
        /*0020*/ 	.short	0x0000
        /*0022*/ 	.short	0x0000
        /*0024*/ 	.byte	0x00, 0xf5, 0x21, 0x00


	//----- nvinfo : EIATTR_SPARSE_MMA_MASK
	.align		4
.L_986:
        /*0028*/ 	.byte	0x03, 0x50
        /*002a*/ 	.short	0x0000


	//----- nvinfo : EIATTR_MAXREG_COUNT
	.align		4
        /*002c*/ 	.byte	0x03, 0x1b
        /*002e*/ 	.short	0x00ff


	//----- nvinfo : EIATTR_MERCURY_ISA_VERSION
	.align		4
        /*0030*/ 	.byte	0x03, 0x5f
        /*0032*/ 	.short	0x0101


	//----- nvinfo : EIATTR_VRC_CTA_INIT_COUNT
	.align		4
        /*0034*/ 	.byte	0x02, 0x4a
	.zero		1
	.zero		1


	//----- nvinfo : EIATTR_EXIT_INSTR_OFFSETS
	.align		4
        /*0038*/ 	.byte	0x04, 0x1c
        /*003a*/ 	.short	(.L_988 - .L_987)


	//   ....[0]....
.L_987:
        /*003c*/ 	.word	0x00000060


	//   ....[1]....
        /*0040*/ 	.word	0x00000140


	//----- nvinfo : EIATTR_CBANK_PARAM_SIZE
	.align		4
.L_988:
        /*0044*/ 	.byte	0x03, 0x19
        /*0046*/ 	.short	0x0010


	//----- nvinfo : EIATTR_PARAM_CBANK
	.align		4
        /*0048*/ 	.byte	0x04, 0x0a
        /*004a*/ 	.short	(.L_990 - .L_989)
	.align		4
.L_989:
        /*004c*/ 	.word	index@(.nv.constant0._Z9self_dotsIdEvPT_S1_)
        /*0050*/ 	.short	0x0380
        /*0052*/ 	.short	0x0010


	//----- nvinfo : EIATTR_SW_WAR
	.align		4
.L_990:
        /*0054*/ 	.byte	0x04, 0x36
        /*0056*/ 	.short	(.L_992 - .L_991)
.L_991:
        /*0058*/ 	.word	0x00000008
.L_992:


//--------------------- .nv.callgraph             --------------------------
	.section	.nv.callgraph,"",@"SHT_CUDA_CALLGRAPH"
	.align	4
	.sectionentsize	8
	.align		4
        /*0000*/ 	.word	0x00000000
	.align		4
        /*0004*/ 	.word	0xffffffff
	.align		4
        /*0008*/ 	.word	0x00000000
	.align		4
        /*000c*/ 	.word	0xfffffffe
	.align		4
        /*0010*/ 	.word	0x00000000
	.align		4
        /*0014*/ 	.word	0xfffffffd
	.align		4
        /*0018*/ 	.word	0x00000000
	.align		4
        /*001c*/ 	.word	0xfffffffc


//--------------------- .nv.constant4             --------------------------
	.section	.nv.constant4,"a",@progbits
	.align	8
	.align		8
.nv.constant4:
        /*0000*/ 	.dword	_ZN31_INTERNAL_ff0e4144_4_k_cu_state4cuda3std3__45__cpo5beginE
	.align		8
        /*0008*/ 	.dword	_ZN31_INTERNAL_ff0e4144_4_k_cu_state4cuda3std3__45__cpo3endE
	.align		8
        /*0010*/ 	.dword	_ZN31_INTERNAL_ff0e4144_4_k_cu_state4cuda3std3__45__cpo6cbeginE
	.align		8
        /*0018*/ 	.dword	_ZN31_INTERNAL_ff0e4144_4_k_cu_state4cuda3std3__45__cpo4cendE
	.align		8
        /*0020*/ 	.dword	_ZN31_INTERNAL_ff0e4144_4_k_cu_state4cuda3std3__45__cpo6rbeginE
	.align		8
        /*0028*/ 	.dword	_ZN31_INTERNAL_ff0e4144_4_k_cu_state4cuda3std3__45__cpo4rendE
	.align		8
        /*0030*/ 	.dword	_ZN31_INTERNAL_ff0e4144_4_k_cu_state4cuda3std3__45__cpo7crbeginE
	.align		8
        /*0038*/ 	.dword	_ZN31_INTERNAL_ff0e4144_4_k_cu_state4cuda3std3__45__cpo5crendE
	.align		8
        /*0040*/ 	.dword	_ZN31_INTERNAL_ff0e4144_4_k_cu_state4cuda3std3__433_GLOBAL__N__ff0e4144_4_k_cu_state6ignoreE
	.align		8
        /*0048*/ 	.dword	_ZN31_INTERNAL_ff0e4144_4_k_cu_state4cuda3std3__419piecewise_constructE
	.align		8
        /*0050*/ 	.dword	_ZN31_INTERNAL_ff0e4144_4_k_cu_state4cuda3std3__48in_placeE
	.align		8
        /*0058*/ 	.dword	_ZN31_INTERNAL_ff0e4144_4_k_cu_state4cuda3std3__420unreachable_sentinelE
	.align		8
        /*0060*/ 	.dword	_ZN31_INTERNAL_ff0e4144_4_k_cu_state4cuda3std3__47nulloptE
	.align		8
        /*0068*/ 	.dword	_ZN31_INTERNAL_ff0e4144_4_k_cu_state4cuda3std3__48unexpectE
	.align		8
        /*0070*/ 	.dword	_ZN31_INTERNAL_ff0e4144_4_k_cu_state4cuda3std6ranges3__45__cpo4swapE
	.align		8
        /*0078*/ 	.dword	_ZN31_INTERNAL_ff0e4144_4_k_cu_state4cuda3std6ranges3__45__cpo9iter_moveE
	.align		8
        /*0080*/ 	.dword	_ZN31_INTERNAL_ff0e4144_4_k_cu_state4cuda3std6ranges3__45__cpo5beginE
	.align		8
        /*0088*/ 	.dword	_ZN31_INTERNAL_ff0e4144_4_k_cu_state4cuda3std6ranges3__45__cpo3endE
	.align		8
        /*0090*/ 	.dword	_ZN31_INTERNAL_ff0e4144_4_k_cu_state4cuda3std6ranges3__45__cpo6cbeginE
	.align		8
        /*0098*/ 	.dword	_ZN31_INTERNAL_ff0e4144_4_k_cu_state4cuda3std6ranges3__45__cpo4cendE
	.align		8
        /*00a0*/ 	.dword	_ZN31_INTERNAL_ff0e4144_4_k_cu_state4cuda3std6ranges3__45__cpo7advanceE
	.align		8
        /*00a8*/ 	.dword	_ZN31_INTERNAL_ff0e4144_4_k_cu_state4cuda3std6ranges3__45__cpo9iter_swapE
	.align		8
        /*00b0*/ 	.dword	_ZN31_INTERNAL_ff0e4144_4_k_cu_state4cuda3std6ranges3__45__cpo4nextE
	.align		8
        /*00b8*/ 	.dword	_ZN31_INTERNAL_ff0e4144_4_k_cu_state4cuda3std6ranges3__45__cpo4prevE
	.align		8
        /*00c0*/ 	.dword	_ZN31_INTERNAL_ff0e4144_4_k_cu_state4cuda3std6ranges3__45__cpo4dataE
	.align		8
        /*00c8*/ 	.dword	_ZN31_INTERNAL_ff0e4144_4_k_cu_state4cuda3std6ranges3__45__cpo5cdataE
	.align		8
        /*00d0*/ 	.dword	_ZN31_INTERNAL_ff0e4144_4_k_cu_state4cuda3std6ranges3__45__cpo4sizeE
	.align		8
        /*00d8*/ 	.dword	_ZN31_INTERNAL_ff0e4144_4_k_cu_state4cuda3std6ranges3__45__cpo5ssizeE
	.align		8
        /*00e0*/ 	.dword	_ZN31_INTERNAL_ff0e4144_4_k_cu_state4cuda3std6ranges3__45__cpo8distanceE
	.align		8
        /*00e8*/ 	.dword	_ZN31_INTERNAL_ff0e4144_4_k_cu_state6thrust24THRUST_300001_SM_1000_NS8cuda_cub3parE
	.align		8
        /*00f0*/ 	.dword	_ZN31_INTERNAL_ff0e4144_4_k_cu_state6thrust24THRUST_300001_SM_1000_NS8cuda_cub10par_nosyncE
	.align		8
        /*00f8*/ 	.dword	_ZN31_INTERNAL_ff0e4144_4_k_cu_state6thrust24THRUST_300001_SM_1000_NS6system6detail10sequential3seqE
	.align		8
        /*0100*/ 	.dword	_ZN31_INTERNAL_ff0e4144_4_k_cu_state6thrust24THRUST_300001_SM_1000_NS6system3cpp3parE
	.align		8
        /*0108*/ 	.dword	_ZN31_INTERNAL_ff0e4144_4_k_cu_state6thrust24THRUST_300001_SM_1000_NS12placeholders2_1E
	.align		8
        /*0110*/ 	.dword	_ZN31_INTERNAL_ff0e4144_4_k_cu_state6thrust24THRUST_300001_SM_1000_NS12placeholders2_2E
	.align		8
        /*0118*/ 	.dword	_ZN31_INTERNAL_ff0e4144_4_k_cu_state6thrust24THRUST_300001_SM_1000_NS12placeholders2_3E
	.align		8
        /*0120*/ 	.dword	_ZN31_INTERNAL_ff0e4144_4_k_cu_state6thrust24THRUST_300001_SM_1000_NS12placeholders2_4E
	.align		8
        /*0128*/ 	.dword	_ZN31_INTERNAL_ff0e4144_4_k_cu_state6thrust24THRUST_300001_SM_1000_NS12placeholders2_5E
	.align		8
        /*0130*/ 	.dword	_ZN31_INTERNAL_ff0e4144_4_k_cu_state6thrust24THRUST_300001_SM_1000_NS12placeholders2_6E
	.align		8
        /*0138*/ 	.dword	_ZN31_INTERNAL_ff0e4144_4_k_cu_state6thrust24THRUST_300001_SM_1000_NS12placeholders2_7E
	.align		8
        /*0140*/ 	.dword	_ZN31_INTERNAL_ff0e4144_4_k_cu_state6thrust24THRUST_300001_SM_1000_NS12placeholders2_8E
	.align		8
        /*0148*/ 	.dword	_ZN31_INTERNAL_ff0e4144_4_k_cu_state6thrust24THRUST_300001_SM_1000_NS12placeholders2_9E
	.align		8
        /*0150*/ 	.dword	_ZN31_INTERNAL_ff0e4144_4_k_cu_state6thrust24THRUST_300001_SM_1000_NS12placeholders3_10E
	.align		8
        /*0158*/ 	.dword	_ZN31_INTERNAL_ff0e4144_4_k_cu_state6thrust24THRUST_300001_SM_1000_NS3seqE
	.align		8
        /*0160*/ 	.dword	_ZN31_INTERNAL_ff0e4144_4_k_cu_state6thrust24THRUST_300001_SM_1000_NS6deviceE


//--------------------- .text._ZN3cub18CUB_300001_SM_10006detail10radix_sort29DeviceRadixSortOnesweepKernelINS1_5radix10policy_hubIiiyE10Policy1000ELNS0_9SortOrderE0EiiyiiNS1_21identity_decomposer_tEEEvPT5_SB_PT3_PKSC_PT1_PKSG_PT2_PKSK_T4_iiT6_ --------------------------
	.section	.text._ZN3cub18CUB_300001_SM_10006detail10radix_sort29DeviceRadixSortOnesweepKernelINS1_5radix10policy_hubIiiyE10Policy1000ELNS0_9SortOrderE0EiiyiiNS1_21identity_decomposer_tEEEvPT5_SB_PT3_PKSC_PT1_PKSG_PT2_PKSK_T4_iiT6_,"ax",@progbits
	.align	128
        .global         _ZN3cub18CUB_300001_SM_10006detail10radix_sort29DeviceRadixSortOnesweepKernelINS1_5radix10policy_hubIiiyE10Policy1000ELNS0_9SortOrderE0EiiyiiNS1_21identity_decomposer_tEEEvPT5_SB_PT3_PKSC_PT1_PKSG_PT2_PKSK_T4_iiT6_
        .type           _ZN3cub18CUB_300001_SM_10006detail10radix_sort29DeviceRadixSortOnesweepKernelINS1_5radix10policy_hubIiiyE10Policy1000ELNS0_9SortOrderE0EiiyiiNS1_21identity_decomposer_tEEEvPT5_SB_PT3_PKSC_PT1_PKSG_PT2_PKSK_T4_iiT6_,@function
        .size           _ZN3cub18CUB_300001_SM_10006detail10radix_sort29DeviceRadixSortOnesweepKernelINS1_5radix10policy_hubIiiyE10Policy1000ELNS0_9SortOrderE0EiiyiiNS1_21identity_decomposer_tEEEvPT5_SB_PT3_PKSC_PT1_PKSG_PT2_PKSK_T4_iiT6_,(.L_x_733 - _ZN3cub18CUB_300001_SM_10006detail10radix_sort29DeviceRadixSortOnesweepKernelINS1_5radix10policy_hubIiiyE10Policy1000ELNS0_9SortOrderE0EiiyiiNS1_21identity_decomposer_tEEEvPT5_SB_PT3_PKSC_PT1_PKSG_PT2_PKSK_T4_iiT6_)
        .other          _ZN3cub18CUB_300001_SM_10006detail10radix_sort29DeviceRadixSortOnesweepKernelINS1_5radix10policy_hubIiiyE10Policy1000ELNS0_9SortOrderE0EiiyiiNS1_21identity_decomposer_tEEEvPT5_SB_PT3_PKSC_PT1_PKSG_PT2_PKSK_T4_iiT6_,@"STO_CUDA_ENTRY STV_DEFAULT"
_ZN3cub18CUB_300001_SM_10006detail10radix_sort29DeviceRadixSortOnesweepKernelINS1_5radix10policy_hubIiiyE10Policy1000ELNS0_9SortOrderE0EiiyiiNS1_21identity_decomposer_tEEEvPT5_SB_PT3_PKSC_PT1_PKSG_PT2_PKSK_T4_iiT6_:
.text._ZN3cub18CUB_300001_SM_10006detail10radix_sort29DeviceRadixSortOnesweepKernelINS1_5radix10policy_hubIiiyE10Policy1000ELNS0_9SortOrderE0EiiyiiNS1_21identity_decomposer_tEEEvPT5_SB_PT3_PKSC_PT1_PKSG_PT2_PKSK_T4_iiT6_:
[----:B------:R-:W-:Y:S01]  /*0000*/  LDC R1, c[0x0][0x37c] ;  /* 0x0000df00ff017b82 */ /* 0x000fe20000000800 */
[----:B------:R-:W0:Y:S01]  /*0010*/  S2R R3, SR_TID.X ;  /* 0x0000000000037919 */ /* 0x000e220000002100 */
[----:B------:R-:W-:Y:S01]  /*0020*/  MOV R7, 0x400 ;  /* 0x0000040000077802 */ /* 0x000fe20000000f00 */
[----:B------:R-:W1:Y:S01]  /*0030*/  LDCU.64 UR6, c[0x0][0x358] ;  /* 0x00006b00ff0677ac */ /* 0x000e620008000a00 */
[----:B------:R-:W-:Y:S01]  /*0040*/  BSSY.RECONVERGENT B0, `(.L_x_0) ;  /* 0x000000c000007945 */ /* 0x000fe20003800200 */
[----:B------:R-:W2:Y:S01]  /*0050*/  S2R R0, SR_CgaCtaId ;  /* 0x0000000000007919 */ /* 0x000ea20000008800 */
[----:B0-----:R-:W-:Y:S02]  /*0060*/  ISETP.NE.AND P0, PT, R3, RZ, PT ;  /* 0x000000ff0300720c */ /* 0x001fe40003f05270 */
[----:B--2---:R-:W-:-:S11]  /*0070*/  LEA R7, R0, R7, 0x18 ;  /* 0x0000000700077211 */ /* 0x004fd600078ec0ff */
[----:B-1----:R-:W-:Y:S05]  /*0080*/  @P0 BRA `(.L_x_1) ;  /* 0x00000000001c0947 */ /* 0x002fea0003800000 */
[----:B------:R-:W0:Y:S01]  /*0090*/  LDC.64 R4, c[0x0][0x388] ;  /* 0x0000e200ff047b82 */ /* 0x000e220000000a00 */
[----:B------:R-:W-:-:S05]  /*00a0*/  IMAD.MOV.U32 R9, RZ, RZ, 0x1 ;  /* 0x00000001ff097424 */ /* 0x000fca00078e00ff */
[----:B0-----:R-:W2:Y:S02]  /*00b0*/  ATOMG.E.ADD.STRONG.GPU PT, R4, desc[UR6][R4.64], R9 ;  /* 0x80000009040479a8 */ /* 0x001ea400081ef106 */
[----:B------:R-:W0:Y:S01]  /*00c0*/  S2UR UR5, SR_CgaCtaId ;  /* 0x00000000000579c3 */ /* 0x000e220000008800 */
[----:B------:R-:W-:Y:S02]  /*00d0*/  UMOV UR4, 0x400 ;  /* 0x0000040000047882 */ /* 0x000fe40000000000 */
[----:B0-----:R-:W-:-:S09]  /*00e0*/  ULEA UR4, UR5, UR4, 0x18 ;  /* 0x0000000405047291 */ /* 0x001fd2000f8ec0ff */
[----:B--2---:R0:W-:Y:S03]  /*00f0*/  STS [UR4+0x6600], R4 ;  /* 0x00660004ff007988 */ /* 0x0041e60008000804 */
.L_x_1:
[----:B------:R-:W-:Y:S05]  /*0100*/  BSYNC.RECONVERGENT B0 ;  /* 0x0000000000007941 */ /* 0x000fea0003800200 */
.L_x_0:
[----:B------:R-:W-:Y:S06]  /*0110*/  BAR.SYNC.DEFER_BLOCKING 0x0 ;  /* 0x0000000000007b1d */ /* 0x000fec0000010000 */
[----:B------:R-:W1:Y:S01]  /*0120*/  LDCU UR4, c[0x0][0x3c0] ;  /* 0x00007800ff0477ac */ /* 0x000e620008000800 */
[----:B------:R-:W2:Y:S01]  /*0130*/  S2R R24, SR_LANEID ;  /* 0x0000000000187919 */ /* 0x000ea20000000000 */
[----:B------:R-:W3:Y:S02]  /*0140*/  LDS R42, [R7+0x6600] ;  /* 0x00660000072a7984 */ /* 0x000ee40000000800 */
[----:B---3--:R-:W-:-:S04]  /*0150*/  IMAD R0, R42, 0x1980, RZ ;  /* 0x000019802a007824 */ /* 0x008fc800078e02ff */
[----:B------:R-:W-:Y:S01]  /*0160*/  VIADD R47, R0, 0x1980 ;  /* 0x00001980002f7836 */ /* 0x000fe20000000000 */
[----:B------:R-:W-:-:S04]  /*0170*/  SHF.R.S32.HI R9, RZ, 0x1f, R0 ;  /* 0x0000001fff097819 */ /* 0x000fc80000011400 */
[----:B-1----:R-:W-:-:S13]  /*0180*/  ISETP.GT.AND P0, PT, R47, UR4, PT ;  /* 0x000000042f007c0c */ /* 0x002fda000bf04270 */
[----:B--2---:R-:W-:Y:S05]  /*0190*/  @P0 BRA `(.L_x_2) ;  /* 0x0000000000680947 */ /* 0x004fea0003800000 */
[----:B------:R-:W1:Y:S01]  /*01a0*/  LDCU.64 UR4, c[0x0][0x3a8] ;  /* 0x00007500ff0477ac */ /* 0x000e620008000a00 */
[C---:B0-----:R-:W-:Y:S02]  /*01b0*/  LOP3.LUT R4, R3.reuse, 0x1f, RZ, 0xc0, !PT ;  /* 0x0000001f03047812 */ /* 0x041fe400078ec0ff */
[----:B------:R-:W-:-:S05]  /*01c0*/  LOP3.LUT R41, R3, 0x3e0, RZ, 0xc0, !PT ;  /* 0x000003e003297812 */ /* 0x000fca00078ec0ff */
[----:B------:R-:W-:-:S05]  /*01d0*/  IMAD R5, R41, 0x11, R4 ;  /* 0x0000001129057824 */ /* 0x000fca00078e0204 */
[----:B------:R-:W-:-:S05]  /*01e0*/  IADD3 R5, P0, PT, R0, R5, RZ ;  /* 0x0000000500057210 */ /* 0x000fca0007f1e0ff */
[----:B------:R-:W-:Y:S01]  /*01f0*/  IMAD.X R0, RZ, RZ, R9, P0 ;  /* 0x000000ffff007224 */ /* 0x000fe200000e0609 */
[----:B-1----:R-:W-:-:S04]  /*0200*/  LEA R8, P0, R5, UR4, 0x2 ;  /* 0x0000000405087c11 */ /* 0x002fc8000f8010ff */
[----:B------:R-:W-:-:S05]  /*0210*/  LEA.HI.X R9, R5, UR5, R0, 0x2, P0 ;  /* 0x0000000505097c11 */ /* 0x000fca00080f1400 */
[----:B------:R0:W5:Y:S04]  /*0220*/  LDG.E R28, desc[UR6][R8.64] ;  /* 0x00000006081c7981 */ /* 0x000168000c1e1900 */
        /* <DEDUP_REMOVED lines=15> */
[----:B------:R0:W5:Y:S01]  /*0320*/  LDG.E R46, desc[UR6][R8.64+0x800] ;  /* 0x00080006082e7981 */ /* 0x000162000c1e1900 */
[----:B------:R-:W-:Y:S05]  /*0330*/  BRA `(.L_x_3) ;  /* 0x0000000400307947 */ /* 0x000fea0003800000 */
.L_x_2:
[----:B------:R-:W1:Y:S01]  /*0340*/  LDCU.64 UR8, c[0x0][0x3a8] ;  /* 0x00007500ff0877ac */ /* 0x000e620008000a00 */
[C---:B0-----:R-:W-:Y:S01]  /*0350*/  LOP3.LUT R4, R3.reuse, 0x1f, RZ, 0xc0, !PT ;  /* 0x0000001f03047812 */ /* 0x041fe200078ec0ff */
[----:B------:R-:W-:Y:S01]  /*0360*/  IMAD.MOV.U32 R28, RZ, RZ, 0x7fffffff ;  /* 0x7fffffffff1c7424 */ /* 0x000fe200078e00ff */
[----:B------:R-:W-:Y:S02]  /*0370*/  LOP3.LUT R41, R3, 0x3e0, RZ, 0xc0, !PT ;  /* 0x000003e003297812 */ /* 0x000fe400078ec0ff */
[----:B------:R-:W-:-:S03]  /*0380*/  IADD3 R5, PT, PT, -R0, UR4, RZ ;  /* 0x0000000400057c10 */ /* 0x000fc6000fffe1ff */
[----:B------:R-:W-:-:S04]  /*0390*/  IMAD R10, R41, 0x11, R4 ;  /* 0x00000011290a7824 */ /* 0x000fc800078e0204 */
[----:B------:R-:W-:Y:S01]  /*03a0*/  VIADD R8, R10, 0x40 ;  /* 0x000000400a087836 */ /* 0x000fe20000000000 */
[----:B------:R-:W-:Y:S01]  /*03b0*/  IADD3 R11, P0, PT, R0, R10, RZ ;  /* 0x0000000a000b7210 */ /* 0x000fe20007f1e0ff */
[C---:B------:R-:W-:Y:S01]  /*03c0*/  VIADD R0, R10.reuse, 0x60 ;  /* 0x000000600a007836 */ /* 0x040fe20000000000 */
[CC--:B------:R-:W-:Y:S01]  /*03d0*/  ISETP.GE.AND P2, PT, R10.reuse, R5.reuse, PT ;  /* 0x000000050a00720c */ /* 0x0c0fe20003f46270 */
[----:B------:R-:W-:Y:S01]  /*03e0*/  VIADD R6, R10, 0x20 ;  /* 0x000000200a067836 */ /* 0x000fe20000000000 */
[-C--:B------:R-:W-:Y:S01]  /*03f0*/  ISETP.GE.AND P4, PT, R8, R5.reuse, PT ;  /* 0x000000050800720c */ /* 0x080fe20003f86270 */
[----:B------:R-:W-:Y:S01]  /*0400*/  IMAD.X R12, RZ, RZ, R9, P0 ;  /* 0x000000ffff0c7224 */ /* 0x000fe200000e0609 */
[-C--:B------:R-:W-:Y:S01]  /*0410*/  ISETP.GE.AND P5, PT, R0, R5.reuse, PT ;  /* 0x000000050000720c */ /* 0x080fe20003fa6270 */
[----:B------:R-:W-:Y:S01]  /*0420*/  VIADD R0, R10, 0xa0 ;  /* 0x000000a00a007836 */ /* 0x000fe20000000000 */
[C---:B-1----:R-:W-:Y:S02]  /*0430*/  LEA R8, P0, R11.reuse, UR8, 0x2 ;  /* 0x000000080b087c11 */ /* 0x042fe4000f8010ff */
[----:B------:R-:W-:Y:S01]  /*0440*/  ISETP.GE.AND P3, PT, R6, R5, PT ;  /* 0x000000050600720c */ /* 0x000fe20003f66270 */
[----:B------:R-:W-:Y:S01]  /*0450*/  VIADD R6, R10, 0x80 ;  /* 0x000000800a067836 */ /* 0x000fe20000000000 */
[----:B------:R-:W-:-:S02]  /*0460*/  LEA.HI.X R9, R11, UR9, R12, 0x2, P0 ;  /* 0x000000090b097c11 */ /* 0x000fc400080f140c */
[-C--:B------:R-:W-:Y:S01]  /*0470*/  ISETP.GE.AND P0, PT, R0, R5.reuse, PT ;  /* 0x000000050000720c */ /* 0x080fe20003f06270 */
[----:B------:R-:W-:Y:S01]  /*0480*/  VIADD R0, R10, 0xe0 ;  /* 0x000000e00a007836 */ /* 0x000fe20000000000 */
[-C--:B------:R-:W-:Y:S01]  /*0490*/  ISETP.GE.AND P6, PT, R6, R5.reuse, PT ;  /* 0x000000050600720c */ /* 0x080fe20003fc6270 */
[----:B------:R1:W5:Y:S01]  /*04a0*/  @!P2 LDG.E R28, desc[UR6][R8.64] ;  /* 0x00000006081ca981 */ /* 0x000362000c1e1900 */
[----:B------:R-:W-:Y:S02]  /*04b0*/  IMAD.MOV.U32 R29, RZ, RZ, 0x7fffffff ;  /* 0x7fffffffff1d7424 */ /* 0x000fe400078e00ff */
[-C--:B------:R-:W-:Y:S01]  /*04c0*/  ISETP.GE.AND P2, PT, R0, R5.reuse, PT ;  /* 0x000000050000720c */ /* 0x080fe20003f46270 */
[C---:B------:R-:W-:Y:S02]  /*04d0*/  VIADD R0, R10.reuse, 0x100 ;  /* 0x000001000a007836 */ /* 0x040fe40000000000 */
[----:B------:R-:W-:Y:S01]  /*04e0*/  VIADD R6, R10, 0xc0 ;  /* 0x000000c00a067836 */ /* 0x000fe20000000000 */
[----:B------:R1:W5:Y:S01]  /*04f0*/  @!P3 LDG.E R29, desc[UR6][R8.64+0x80] ;  /* 0x00008006081db981 */ /* 0x000362000c1e1900 */
[----:B------:R-:W-:Y:S01]  /*0500*/  IMAD.MOV.U32 R31, RZ, RZ, 0x7fffffff ;  /* 0x7fffffffff1f7424 */ /* 0x000fe200078e00ff */
[-C--:B------:R-:W-:Y:S01]  /*0510*/  ISETP.GE.AND P3, PT, R0, R5.reuse, PT ;  /* 0x000000050000720c */ /* 0x080fe20003f66270 */
[----:B------:R-:W-:Y:S01]  /*0520*/  VIADD R0, R10, 0x140 ;  /* 0x000001400a007836 */ /* 0x000fe20000000000 */
[----:B------:R-:W-:Y:S01]  /*0530*/  ISETP.GE.AND P1, PT, R6, R5, PT ;  /* 0x000000050600720c */ /* 0x000fe20003f26270 */
[----:B------:R-:W-:-:S02]  /*0540*/  IMAD.MOV.U32 R32, RZ, RZ, 0x7fffffff ;  /* 0x7fffffffff207424 */ /* 0x000fc400078e00ff */
[----:B------:R1:W5:Y:S01]  /*0550*/  @!P5 LDG.E R31, desc[UR6][R8.64+0x180] ;  /* 0x00018006081fd981 */ /* 0x000362000c1e1900 */
[-C--:B------:R-:W-:Y:S01]  /*0560*/  ISETP.GE.AND P5, PT, R0, R5.reuse, PT ;  /* 0x000000050000720c */ /* 0x080fe20003fa6270 */
[C---:B------:R-:W-:Y:S02]  /*0570*/  VIADD R0, R10.reuse, 0x160 ;  /* 0x000001600a007836 */ /* 0x040fe40000000000 */
[----:B------:R-:W-:Y:S01]  /*0580*/  IMAD.MOV.U32 R30, RZ, RZ, 0x7fffffff ;  /* 0x7fffffffff1e7424 */ /* 0x000fe200078e00ff */
[----:B------:R1:W5:Y:S01]  /*0590*/  @!P6 LDG.E R32, desc[UR6][R8.64+0x200] ;  /* 0x000200060820e981 */ /* 0x000362000c1e1900 */
[----:B------:R-:W-:Y:S01]  /*05a0*/  VIADD R6, R10, 0x120 ;  /* 0x000001200a067836 */ /* 0x000fe20000000000 */
[-C--:B------:R-:W-:Y:S01]  /*05b0*/  ISETP.GE.AND P6, PT, R0, R5.reuse, PT ;  /* 0x000000050000720c */ /* 0x080fe20003fc6270 */
[----:B------:R-:W-:Y:S02]  /*05c0*/  IMAD.MOV.U32 R34, RZ, RZ, 0x7fffffff ;  /* 0x7fffffffff227424 */ /* 0x000fe400078e00ff */
[----:B------:R-:W-:Y:S01]  /*05d0*/  VIADD R0, R10, 0x1a0 ;  /* 0x000001a00a007836 */ /* 0x000fe20000000000 */
[----:B------:R1:W5:Y:S01]  /*05e0*/  @!P4 LDG.E R30, desc[UR6][R8.64+0x100] ;  /* 0x00010006081ec981 */ /* 0x000362000c1e1900 */
[----:B------:R-:W-:Y:S01]  /*05f0*/  ISETP.GE.AND P4, PT, R6, R5, PT ;  /* 0x000000050600720c */ /* 0x000fe20003f86270 */
[----:B------:R-:W-:-:S02]  /*0600*/  IMAD.MOV.U32 R33, RZ, RZ, 0x7fffffff ;  /* 0x7fffffffff217424 */ /* 0x000fc400078e00ff */
[----:B------:R1:W5:Y:S01]  /*0610*/  @!P1 LDG.E R34, desc[UR6][R8.64+0x300] ;  /* 0x0003000608229981 */ /* 0x000362000c1e1900 */
[----:B------:R-:W-:Y:S01]  /*0620*/  IMAD.MOV.U32 R35, RZ, RZ, 0x7fffffff ;  /* 0x7fffffffff237424 */ /* 0x000fe200078e00ff */
[-C--:B------:R-:W-:Y:S01]  /*0630*/  ISETP.GE.AND P1, PT, R0, R5.reuse, PT ;  /* 0x000000050000720c */ /* 0x080fe20003f26270 */
[C---:B------:R-:W-:Y:S01]  /*0640*/  VIADD R6, R10.reuse, 0x180 ;  /* 0x000001800a067836 */ /* 0x040fe20000000000 */
[----:B------:R1:W5:Y:S01]  /*0650*/  @!P0 LDG.E R33, desc[UR6][R8.64+0x280] ;  /* 0x0002800608218981 */ /* 0x000362000c1e1900 */
[----:B------:R-:W-:Y:S02]  /*0660*/  VIADD R0, R10, 0x1c0 ;  /* 0x000001c00a007836 */ /* 0x000fe40000000000 */
[----:B------:R-:W-:Y:S01]  /*0670*/  IMAD.MOV.U32 R36, RZ, RZ, 0x7fffffff ;  /* 0x7fffffffff247424 */ /* 0x000fe200078e00ff */
[----:B------:R1:W5:Y:S01]  /*0680*/  @!P2 LDG.E R35, desc[UR6][R8.64+0x380] ;  /* 0x000380060823a981 */ /* 0x000362000c1e1900 */
[----:B------:R-:W-:Y:S01]  /*0690*/  IMAD.MOV.U32 R37, RZ, RZ, 0x7fffffff ;  /* 0x7fffffffff257424 */ /* 0x000fe200078e00ff */
[-C--:B------:R-:W-:Y:S01]  /*06a0*/  ISETP.GE.AND P0, PT, R6, R5.reuse, PT ;  /* 0x000000050600720c */ /* 0x080fe20003f06270 */
[----:B------:R-:W-:Y:S01]  /*06b0*/  VIADD R6, R10, 0x1e0 ;  /* 0x000001e00a067836 */ /* 0x000fe20000000000 */
[-C--:B------:R-:W-:Y:S01]  /*06c0*/  ISETP.GE.AND P2, PT, R0, R5.reuse, PT ;  /* 0x000000050000720c */ /* 0x080fe20003f46270 */
[----:B------:R-:W-:Y:S01]  /*06d0*/  VIADD R0, R10, 0x200 ;  /* 0x000002000a007836 */ /* 0x000fe20000000000 */
[----:B------:R1:W5:Y:S02]  /*06e0*/  @!P3 LDG.E R36, desc[UR6][R8.64+0x400] ;  /* 0x000400060824b981 */ /* 0x000364000c1e1900 */
[----:B------:R-:W-:-:S02]  /*06f0*/  ISETP.GE.AND P3, PT, R6, R5, PT ;  /* 0x000000050600720c */ /* 0x000fc40003f66270 */
[----:B------:R1:W5:Y:S01]  /*0700*/  @!P4 LDG.E R37, desc[UR6][R8.64+0x480] ;  /* 0x000480060825c981 */ /* 0x000362000c1e1900 */
[----:B------:R-:W-:Y:S01]  /*0710*/  ISETP.GE.AND P4, PT, R0, R5, PT ;  /* 0x000000050000720c */ /* 0x000fe20003f86270 */
[----:B------:R-:W-:Y:S02]  /*0720*/  IMAD.MOV.U32 R38, RZ, RZ, 0x7fffffff ;  /* 0x7fffffffff267424 */ /* 0x000fe400078e00ff */
[----:B------:R-:W-:Y:S02]  /*0730*/  IMAD.MOV.U32 R39, RZ, RZ, 0x7fffffff ;  /* 0x7fffffffff277424 */ /* 0x000fe400078e00ff */
[----:B------:R-:W-:Y:S02]  /*0740*/  IMAD.MOV.U32 R40, RZ, RZ, 0x7fffffff ;  /* 0x7fffffffff287424 */ /* 0x000fe400078e00ff */
[----:B------:R-:W-:Y:S01]  /*0750*/  IMAD.MOV.U32 R43, RZ, RZ, 0x7fffffff ;  /* 0x7fffffffff2b7424 */ /* 0x000fe200078e00ff */
[----:B------:R1:W5:Y:S01]  /*0760*/  @!P5 LDG.E R38, desc[UR6][R8.64+0x500] ;  /* 0x000500060826d981 */ /* 0x000362000c1e1900 */
[----:B------:R-:W-:-:S02]  /*0770*/  IMAD.MOV.U32 R44, RZ, RZ, 0x7fffffff ;  /* 0x7fffffffff2c7424 */ /* 0x000fc400078e00ff */
[----:B------:R-:W-:Y:S01]  /*0780*/  IMAD.MOV.U32 R45, RZ, RZ, 0x7fffffff ;  /* 0x7fffffffff2d7424 */ /* 0x000fe200078e00ff */
[----:B------:R1:W5:Y:S01]  /*0790*/  @!P6 LDG.E R39, desc[UR6][R8.64+0x580] ;  /* 0x000580060827e981 */ /* 0x000362000c1e1900 */
[----:B------:R-:W-:-:S03]  /*07a0*/  IMAD.MOV.U32 R46, RZ, RZ, 0x7fffffff ;  /* 0x7fffffffff2e7424 */ /* 0x000fc600078e00ff */
[----:B------:R1:W5:Y:S04]  /*07b0*/  @!P0 LDG.E R40, desc[UR6][R8.64+0x600] ;  /* 0x0006000608288981 */ /* 0x000368000c1e1900 */
[----:B------:R1:W5:Y:S04]  /*07c0*/  @!P1 LDG.E R43, desc[UR6][R8.64+0x680] ;  /* 0x00068006082b9981 */ /* 0x000368000c1e1900 */
[----:B------:R1:W5:Y:S04]  /*07d0*/  @!P2 LDG.E R44, desc[UR6][R8.64+0x700] ;  /* 0x00070006082ca981 */ /* 0x000368000c1e1900 */
[----:B------:R1:W5:Y:S04]  /*07e0*/  @!P3 LDG.E R45, desc[UR6][R8.64+0x780] ;  /* 0x00078006082db981 */ /* 0x000368000c1e1900 */
[----:B------:R1:W5:Y:S02]  /*07f0*/  @!P4 LDG.E R46, desc[UR6][R8.64+0x800] ;  /* 0x00080006082ec981 */ /* 0x000364000c1e1900 */
.L_x_3:
[----:B------:R-:W-:Y:S01]  /*0800*/  VIMNMX R5, PT, PT, R24, 0xe0, !PT ;  /* 0x000000e018057848 */ /* 0x000fe20007fe0100 */
[----:B------:R-:W2:Y:S01]  /*0810*/  LDCU UR4, c[0x0][0x3c8] ;  /* 0x00007900ff0477ac */ /* 0x000ea20008000800 */
[----:B------:R-:W-:Y:S01]  /*0820*/  SHF.R.U32.HI R0, RZ, 0x5, R3 ;  /* 0x00000005ff007819 */ /* 0x000fe20000011603 */
[----:B------:R-:W-:Y:S01]  /*0830*/  BSSY.RECONVERGENT B0, `(.L_x_4) ;  /* 0x0000025000007945 */ /* 0x000fe20003800200 */
[--C-:B------:R-:W-:Y:S01]  /*0840*/  IADD3 R5, PT, PT, R5, 0x1f, -R24.reuse ;  /* 0x0000001f05057810 */ /* 0x100fe20007ffe818 */
[----:B------:R-:W-:Y:S01]  /*0850*/  UMOV UR5, 0xffffffff ;  /* 0xffffffff00057882 */ /* 0x000fe20000000000 */
[----:B01----:R-:W-:Y:S02]  /*0860*/  IMAD.MOV.U32 R8, RZ, RZ, R24 ;  /* 0x000000ffff087224 */ /* 0x003fe400078e0018 */
[C---:B------:R-:W-:Y:S01]  /*0870*/  ISETP.GE.U32.AND P0, PT, R5.reuse, 0x1e0, PT ;  /* 0x000001e00500780c */ /* 0x040fe20003f06070 */
[----:B------:R-:W-:Y:S01]  /*0880*/  IMAD.SHL.U32 R0, R0, 0x400, RZ ;  /* 0x0000040000007824 */ /* 0x000fe200078e00ff */
[----:B------:R-:W-:-:S04]  /*0890*/  LEA.HI R6, R5, 0x1, RZ, 0x1b ;  /* 0x0000000105067811 */ /* 0x000fc800078fd8ff */
[----:B------:R-:W-:-:S04]  /*08a0*/  LOP3.LUT R9, R6, 0xf, RZ, 0xc0, !PT ;  /* 0x0000000f06097812 */ /* 0x000fc800078ec0ff */
[----:B------:R-:W-:Y:S01]  /*08b0*/  ISETP.NE.AND P1, PT, R9, RZ, PT ;  /* 0x000000ff0900720c */ /* 0x000fe20003f25270 */
[----:B--2---:R-:W-:Y:S02]  /*08c0*/  USHF.L.U32 UR4, UR5, UR4, URZ ;  /* 0x0000000405047299 */ /* 0x004fe400080006ff */
[----:B------:R-:W-:Y:S10]  /*08d0*/  @!P0 BRA `(.L_x_5) ;  /* 0x0000000000688947 */ /* 0x000ff40003800000 */
[----:B------:R-:W-:Y:S01]  /*08e0*/  IMAD R10, R24, 0x4, R0 ;  /* 0x00000004180a7824 */ /* 0x000fe200078e0200 */
[----:B------:R-:W-:Y:S01]  /*08f0*/  LOP3.LUT R5, R6, 0xffffff0, RZ, 0xc0, !PT ;  /* 0x0ffffff006057812 */ /* 0x000fe200078ec0ff */
[----:B------:R-:W-:-:S03]  /*0900*/  IMAD.MOV.U32 R8, RZ, RZ, R24 ;  /* 0x000000ffff087224 */ /* 0x000fc600078e0018 */
[----:B------:R-:W-:Y:S01]  /*0910*/  IADD3 R10, PT, PT, R10, 0x400, R7 ;  /* 0x000004000a0a7810 */ /* 0x000fe20007ffe007 */
[----:B------:R-:W-:-:S07]  /*0920*/  IMAD.MOV R5, RZ, RZ, -R5 ;  /* 0x000000ffff057224 */ /* 0x000fce00078e0a05 */
.L_x_6:
[----:B------:R-:W-:Y:S01]  /*0930*/  VIADD R5, R5, 0x10 ;  /* 0x0000001005057836 */ /* 0x000fe20000000000 */
[----:B------:R-:W-:Y:S01]  /*0940*/  STS [R10+-0x400], RZ ;  /* 0xfffc00ff0a007388 */ /* 0x000fe20000000800 */
[----:B------:R-:W-:-:S03]  /*0950*/  VIADD R8, R8, 0x200 ;  /* 0x0000020008087836 */ /* 0x000fc60000000000 */
[----:B------:R-:W-:Y:S01]  /*0960*/  ISETP.NE.AND P0, PT, R5, RZ, PT ;  /* 0x000000ff0500720c */ /* 0x000fe20003f05270 */
[----:B------:R-:W-:Y:S04]  /*0970*/  STS [R10+-0x380], RZ ;  /* 0xfffc80ff0a007388 */ /* 0x000fe80000000800 */
[----:B------:R-:W-:Y:S04]  /*0980*/  STS [R10+-0x300], RZ ;  /* 0xfffd00ff0a007388 */ /* 0x000fe80000000800 */
[----:B------:R-:W-:Y:S04]  /*0990*/  STS [R10+-0x280], RZ ;  /* 0xfffd80ff0a007388 */ /* 0x000fe80000000800 */
[----:B------:R-:W-:Y:S04]  /*09a0*/  STS [R10+-0x200], RZ ;  /* 0xfffe00ff0a007388 */ /* 0x000fe80000000800 */
[----:B------:R-:W-:Y:S04]  /*09b0*/  STS [R10+-0x180], RZ ;  /* 0xfffe80ff0a007388 */ /* 0x000fe80000000800 */
[----:B------:R-:W-:Y:S04]  /*09c0*/  STS [R10+-0x100], RZ ;  /* 0xffff00ff0a007388 */ /* 0x000fe80000000800 */
[----:B------:R-:W-:Y:S04]  /*09d0*/  STS [R10+-0x80], RZ ;  /* 0xffff80ff0a007388 */ /* 0x000fe80000000800 */
[----:B------:R-:W-:Y:S04]  /*09e0*/  STS [R10], RZ ;  /* 0x000000ff0a007388 */ /* 0x000fe80000000800 */
[----:B------:R-:W-:Y:S04]  /*09f0*/  STS [R10+0x80], RZ ;  /* 0x000080ff0a007388 */ /* 0x000fe80000000800 */
[----:B------:R-:W-:Y:S04]  /*0a00*/  STS [R10+0x100], RZ ;  /* 0x000100ff0a007388 */ /* 0x000fe80000000800 */
[----:B------:R-:W-:Y:S04]  /*0a10*/  STS [R10+0x180], RZ ;  /* 0x000180ff0a007388 */ /* 0x000fe80000000800 */
[----:B------:R-:W-:Y:S04]  /*0a20*/  STS [R10+0x200], RZ ;  /* 0x000200ff0a007388 */ /* 0x000fe80000000800 */
[----:B------:R-:W-:Y:S04]  /*0a30*/  STS [R10+0x280], RZ ;  /* 0x000280ff0a007388 */ /* 0x000fe80000000800 */
[----:B------:R-:W-:Y:S04]  /*0a40*/  STS [R10+0x300], RZ ;  /* 0x000300ff0a007388 */ /* 0x000fe80000000800 */
[----:B------:R0:W-:Y:S02]  /*0a50*/  STS [R10+0x380], RZ ;  /* 0x000380ff0a007388 */ /* 0x0001e40000000800 */
[----:B0-----:R-:W-:Y:S01]  /*0a60*/  VIADD R10, R10, 0x800 ;  /* 0x000008000a0a7836 */ /* 0x001fe20000000000 */
[----:B------:R-:W-:Y:S06]  /*0a70*/  @P0 BRA `(.L_x_6) ;  /* 0xfffffffc00ac0947 */ /* 0x000fec000383ffff */
.L_x_5:
[----:B------:R-:W-:Y:S05]  /*0a80*/  BSYNC.RECONVERGENT B0 ;  /* 0x0000000000007941 */ /* 0x000fea0003800200 */
.L_x_4:
[----:B------:R-:W-:Y:S01]  /*0a90*/  BSSY.RECONVERGENT B0, `(.L_x_7) ;  /* 0x0000026000007945 */ /* 0x000fe20003800200 */
[----:B------:R-:W-:-:S03]  /*0aa0*/  IMAD.IADD R5, R7, 0x1, R0 ;  /* 0x0000000107057824 */ /* 0x000fc600078e0200 */
[----:B------:R-:W-:Y:S05]  /*0ab0*/  @!P1 BRA `(.L_x_8) ;  /* 0x00000000008c9947 */ /* 0x000fea0003800000 */
[----:B------:R-:W-:Y:S01]  /*0ac0*/  ISETP.GE.U32.AND P0, PT, R9, 0x8, PT ;  /* 0x000000080900780c */ /* 0x000fe20003f06070 */
[----:B------:R-:W-:Y:S01]  /*0ad0*/  BSSY.RECONVERGENT B1, `(.L_x_9) ;  /* 0x000000e000017945 */ /* 0x000fe20003800200 */
[----:B------:R-:W-:-:S04]  /*0ae0*/  LOP3.LUT R10, R6, 0x7, RZ, 0xc0, !PT ;  /* 0x00000007060a7812 */ /* 0x000fc800078ec0ff */
[----:B------:R-:W-:-:S07]  /*0af0*/  ISETP.NE.AND P1, PT, R10, RZ, PT ;  /* 0x000000ff0a00720c */ /* 0x000fce0003f25270 */
[----:B------:R-:W-:Y:S06]  /*0b00*/  @!P0 BRA `(.L_x_10) ;  /* 0x0000000000288947 */ /* 0x000fec0003800000 */
[C---:B------:R-:W-:Y:S02]  /*0b10*/  IMAD R9, R8.reuse, 0x4, R5 ;  /* 0x0000000408097824 */ /* 0x040fe400078e0205 */
[----:B------:R-:W-:-:S03]  /*0b20*/  VIADD R8, R8, 0x100 ;  /* 0x0000010008087836 */ /* 0x000fc60000000000 */
[----:B------:R0:W-:Y:S04]  /*0b30*/  STS [R9], RZ ;  /* 0x000000ff09007388 */ /* 0x0001e80000000800 */
[----:B------:R0:W-:Y:S04]  /*0b40*/  STS [R9+0x80], RZ ;  /* 0x000080ff09007388 */ /* 0x0001e80000000800 */
[----:B------:R0:W-:Y:S04]  /*0b50*/  STS [R9+0x100], RZ ;  /* 0x000100ff09007388 */ /* 0x0001e80000000800 */
[----:B------:R0:W-:Y:S04]  /*0b60*/  STS [R9+0x180], RZ ;  /* 0x000180ff09007388 */ /* 0x0001e80000000800 */
[----:B------:R0:W-:Y:S04]  /*0b70*/  STS [R9+0x200], RZ ;  /* 0x000200ff09007388 */ /* 0x0001e80000000800 */
[----:B------:R0:W-:Y:S04]  /*0b80*/  STS [R9+0x280], RZ ;  /* 0x000280ff09007388 */ /* 0x0001e80000000800 */
[----:B------:R0:W-:Y:S04]  /*0b90*/  STS [R9+0x300], RZ ;  /* 0x000300ff09007388 */ /* 0x0001e80000000800 */
[----:B------:R0:W-:Y:S02]  /*0ba0*/  STS [R9+0x380], RZ ;  /* 0x000380ff09007388 */ /* 0x0001e40000000800 */
.L_x_10:
[----:B------:R-:W-:Y:S05]  /*0bb0*/  BSYNC.RECONVERGENT B1 ;  /* 0x0000000000017941 */ /* 0x000fea0003800200 */
.L_x_9:
[----:B------:R-:W-:Y:S05]  /*0bc0*/  @!P1 BRA `(.L_x_8) ;  /* 0x0000000000489947 */ /* 0x000fea0003800000 */
[----:B------:R-:W-:Y:S02]  /*0bd0*/  ISETP.GE.U32.AND P0, PT, R10, 0x4, PT ;  /* 0x000000040a00780c */ /* 0x000fe40003f06070 */
[----:B------:R-:W-:-:S04]  /*0be0*/  LOP3.LUT R6, R6, 0x3, RZ, 0xc0, !PT ;  /* 0x0000000306067812 */ /* 0x000fc800078ec0ff */
[----:B------:R-:W-:-:S07]  /*0bf0*/  ISETP.NE.AND P1, PT, R6, RZ, PT ;  /* 0x000000ff0600720c */ /* 0x000fce0003f25270 */
[C---:B0-----:R-:W-:Y:S02]  /*0c00*/  @P0 IMAD R9, R8.reuse, 0x4, R5 ;  /* 0x0000000408090824 */ /* 0x041fe400078e0205 */
[----:B------:R-:W-:-:S03]  /*0c10*/  @P0 VIADD R8, R8, 0x80 ;  /* 0x0000008008080836 */ /* 0x000fc60000000000 */
[----:B------:R1:W-:Y:S04]  /*0c20*/  @P0 STS [R9], RZ ;  /* 0x000000ff09000388 */ /* 0x0003e80000000800 */
[----:B------:R1:W-:Y:S04]  /*0c30*/  @P0 STS [R9+0x80], RZ ;  /* 0x000080ff09000388 */ /* 0x0003e80000000800 */
[----:B------:R1:W-:Y:S04]  /*0c40*/  @P0 STS [R9+0x100], RZ ;  /* 0x000100ff09000388 */ /* 0x0003e80000000800 */
[----:B------:R1:W-:Y:S01]  /*0c50*/  @P0 STS [R9+0x180], RZ ;  /* 0x000180ff09000388 */ /* 0x0003e20000000800 */
[----:B------:R-:W-:Y:S05]  /*0c60*/  @!P1 BRA `(.L_x_8) ;  /* 0x0000000000209947 */ /* 0x000fea0003800000 */
[----:B------:R-:W-:Y:S02]  /*0c70*/  IMAD R0, R8, 0x4, R0 ;  /* 0x0000000408007824 */ /* 0x000fe400078e0200 */
[----:B------:R-:W-:Y:S02]  /*0c80*/  IMAD.MOV R6, RZ, RZ, -R6 ;  /* 0x000000ffff067224 */ /* 0x000fe400078e0a06 */
[----:B------:R-:W-:-:S07]  /*0c90*/  IMAD.IADD R0, R7, 0x1, R0 ;  /* 0x0000000107007824 */ /* 0x000fce00078e0200 */
.L_x_11:
[----:B------:R-:W-:Y:S01]  /*0ca0*/  VIADD R6, R6, 0x1 ;  /* 0x0000000106067836 */ /* 0x000fe20000000000 */
[----:B------:R0:W-:Y:S04]  /*0cb0*/  STS [R0], RZ ;  /* 0x000000ff00007388 */ /* 0x0001e80000000800 */
[----:B------:R-:W-:Y:S01]  /*0cc0*/  ISETP.NE.AND P0, PT, R6, RZ, PT ;  /* 0x000000ff0600720c */ /* 0x000fe20003f05270 */
[----:B0-----:R-:W-:-:S12]  /*0cd0*/  VIADD R0, R0, 0x80 ;  /* 0x0000008000007836 */ /* 0x001fd80000000000 */
[----:B------:R-:W-:Y:S05]  /*0ce0*/  @P0 BRA `(.L_x_11) ;  /* 0xfffffffc00ec0947 */ /* 0x000fea000383ffff */
.L_x_8:
[----:B------:R-:W-:Y:S05]  /*0cf0*/  BSYNC.RECONVERGENT B0 ;  /* 0x0000000000007941 */ /* 0x000fea0003800200 */
.L_x_7:
[----:B------:R-:W2:Y:S01]  /*0d00*/  LDCU UR5, c[0x0][0x3c4] ;  /* 0x00007880ff0577ac */ /* 0x000ea20008000800 */
[----:B-----5:R-:W-:Y:S01]  /*0d10*/  LOP3.LUT R27, R28, 0x80000000, RZ, 0x3c, !PT ;  /* 0x800000001c1b7812 */ /* 0x020fe200078e3cff */
[----:B------:R-:W-:Y:S01]  /*0d20*/  BSSY.RECONVERGENT B0, `(.L_x_12) ;  /* 0x0000080000007945 */ /* 0x000fe20003800200 */
[----:B------:R-:W-:Y:S02]  /*0d30*/  LOP3.LUT R22, R29, 0x80000000, RZ, 0x3c, !PT ;  /* 0x800000001d167812 */ /* 0x000fe400078e3cff */
[----:B------:R-:W-:Y:S02]  /*0d40*/  LOP3.LUT R21, R30, 0x80000000, RZ, 0x3c, !PT ;  /* 0x800000001e157812 */ /* 0x000fe400078e3cff */
[----:B------:R-:W-:Y:S02]  /*0d50*/  LOP3.LUT R18, R31, 0x80000000, RZ, 0x3c, !PT ;  /* 0x800000001f127812 */ /* 0x000fe400078e3cff */
[----:B------:R-:W-:Y:S02]  /*0d60*/  LOP3.LUT R20, R33, 0x80000000, RZ, 0x3c, !PT ;  /* 0x8000000021147812 */ /* 0x000fe400078e3cff */
[----:B------:R-:W-:-:S02]  /*0d70*/  LOP3.LUT R23, R32, 0x80000000, RZ, 0x3c, !PT ;  /* 0x8000000020177812 */ /* 0x000fc400078e3cff */
[----:B------:R-:W-:Y:S02]  /*0d80*/  LOP3.LUT R25, R34, 0x80000000, RZ, 0x3c, !PT ;  /* 0x8000000022197812 */ /* 0x000fe400078e3cff */
[----:B------:R-:W-:Y:S02]  /*0d90*/  LOP3.LUT R17, R36, 0x80000000, RZ, 0x3c, !PT ;  /* 0x8000000024117812 */ /* 0x000fe400078e3cff */
[----:B------:R-:W-:Y:S02]  /*0da0*/  LOP3.LUT R19, R38, 0x80000000, RZ, 0x3c, !PT ;  /* 0x8000000026137812 */ /* 0x000fe400078e3cff */
[----:B--2---:R-:W-:Y:S02]  /*0db0*/  SHF.R.U32.HI R49, RZ, UR5, R27 ;  /* 0x00000005ff317c19 */ /* 0x004fe4000801161b */
[----:B------:R-:W-:Y:S02]  /*0dc0*/  SHF.R.U32.HI R52, RZ, UR5, R22 ;  /* 0x00000005ff347c19 */ /* 0x000fe40008011616 */
[----:B------:R-:W-:-:S02]  /*0dd0*/  LOP3.LUT R49, R49, UR4, RZ, 0x30, !PT ;  /* 0x0000000431317c12 */ /* 0x000fc4000f8e30ff */
[----:B------:R-:W-:Y:S02]  /*0de0*/  LOP3.LUT R52, R52, UR4, RZ, 0x30, !PT ;  /* 0x0000000434347c12 */ /* 0x000fe4000f8e30ff */
[----:B------:R-:W-:Y:S01]  /*0df0*/  SHF.R.U32.HI R56, RZ, UR5, R21 ;  /* 0x00000005ff387c19 */ /* 0x000fe20008011615 */
[--C-:B------:R-:W-:Y:S01]  /*0e00*/  IMAD R0, R49, 0x4, R5.reuse ;  /* 0x0000000431007824 */ /* 0x100fe200078e0205 */
[----:B------:R-:W-:Y:S01]  /*0e10*/  SHF.R.U32.HI R48, RZ, UR5, R18 ;  /* 0x00000005ff307c19 */ /* 0x000fe20008011612 */
[----:B------:R-:W-:Y:S01]  /*0e20*/  IMAD R6, R52, 0x4, R5 ;  /* 0x0000000434067824 */ /* 0x000fe200078e0205 */
[----:B------:R-:W-:Y:S01]  /*0e30*/  LOP3.LUT R56, R56, UR4, RZ, 0x30, !PT ;  /* 0x0000000438387c12 */ /* 0x000fe2000f8e30ff */
[----:B------:R-:W-:Y:S01]  /*0e40*/  NOP ;  /* 0x0000000000007918 */ /* 0x000fe20000000000 */
[----:B01----:R-:W-:Y:S01]  /*0e50*/  SHF.R.U32.HI R9, RZ, UR5, R20 ;  /* 0x00000005ff097c19 */ /* 0x003fe20008011614 */
[----:B------:R0:W-:Y:S01]  /*0e60*/  ATOMS.POPC.INC.32 RZ, [R0+URZ] ;  /* 0x0000000000ff7f8c */ /* 0x0001e2000d8000ff */
[----:B------:R-:W-:-:S02]  /*0e70*/  LOP3.LUT R48, R48, UR4, RZ, 0x30, !PT ;  /* 0x0000000430307c12 */ /* 0x000fc4000f8e30ff */
[----:B------:R-:W-:Y:S01]  /*0e80*/  SHF.R.U32.HI R8, RZ, UR5, R23 ;  /* 0x00000005ff087c19 */ /* 0x000fe20008011617 */
[----:B------:R1:W-:Y:S01]  /*0e90*/  ATOMS.POPC.INC.32 RZ, [R6+URZ] ;  /* 0x0000000006ff7f8c */ /* 0x0003e2000d8000ff */
[----:B------:R-:W-:Y:S02]  /*0ea0*/  SHF.R.U32.HI R11, RZ, UR5, R25 ;  /* 0x00000005ff0b7c19 */ /* 0x000fe40008011619 */
[----:B------:R-:W-:Y:S01]  /*0eb0*/  LOP3.LUT R10, R9, UR4, RZ, 0x30, !PT ;  /* 0x00000004090a7c12 */ /* 0x000fe2000f8e30ff */
[--C-:B0-----:R-:W-:Y:S01]  /*0ec0*/  IMAD R0, R56, 0x4, R5.reuse ;  /* 0x0000000438007824 */ /* 0x101fe200078e0205 */
[----:B------:R-:W-:Y:S02]  /*0ed0*/  LOP3.LUT R8, R8, UR4, RZ, 0x30, !PT ;  /* 0x0000000408087c12 */ /* 0x000fe4000f8e30ff */
[----:B------:R-:W-:Y:S01]  /*0ee0*/  LOP3.LUT R12, R11, UR4, RZ, 0x30, !PT ;  /* 0x000000040b0c7c12 */ /* 0x000fe2000f8e30ff */
[--C-:B-1----:R-:W-:Y:S01]  /*0ef0*/  IMAD R6, R48, 0x4, R5.reuse ;  /* 0x0000000430067824 */ /* 0x102fe200078e0205 */
[----:B------:R0:W-:Y:S01]  /*0f00*/  ATOMS.POPC.INC.32 RZ, [R0+URZ] ;  /* 0x0000000000ff7f8c */ /* 0x0001e2000d8000ff */
[--C-:B------:R-:W-:Y:S01]  /*0f10*/  IMAD R9, R10, 0x4, R5.reuse ;  /* 0x000000040a097824 */ /* 0x100fe200078e0205 */
[----:B------:R-:W-:Y:S01]  /*0f20*/  LOP3.LUT R10, R35, 0x80000000, RZ, 0x3c, !PT ;  /* 0x80000000230a7812 */ /* 0x000fe200078e3cff */
[--C-:B------:R-:W-:Y:S01]  /*0f30*/  IMAD R8, R8, 0x4, R5.reuse ;  /* 0x0000000408087824 */ /* 0x100fe200078e0205 */
[----:B------:R1:W-:Y:S01]  /*0f40*/  ATOMS.POPC.INC.32 RZ, [R6+URZ] ;  /* 0x0000000006ff7f8c */ /* 0x0003e2000d8000ff */
[----:B------:R-:W-:Y:S01]  /*0f50*/  IMAD R11, R12, 0x4, R5 ;  /* 0x000000040c0b7824 */ /* 0x000fe200078e0205 */
[----:B------:R-:W-:-:S02]  /*0f60*/  LOP3.LUT R12, R37, 0x80000000, RZ, 0x3c, !PT ;  /* 0x80000000250c7812 */ /* 0x000fc400078e3cff */
[----:B------:R-:W-:Y:S01]  /*0f70*/  LOP3.LUT R16, R39, 0x80000000, RZ, 0x3c, !PT ;  /* 0x8000000027107812 */ /* 0x000fe200078e3cff */
[----:B------:R-:W-:Y:S01]  /*0f80*/  ATOMS.POPC.INC.32 RZ, [R8+URZ] ;  /* 0x0000000008ff7f8c */ /* 0x000fe2000d8000ff */
[----:B0-----:R-:W-:Y:S02]  /*0f90*/  SHF.R.U32.HI R0, RZ, UR5, R10 ;  /* 0x00000005ff007c19 */ /* 0x001fe4000801160a */
[----:B-1----:R-:W-:Y:S01]  /*0fa0*/  SHF.R.U32.HI R6, RZ, UR5, R17 ;  /* 0x00000005ff067c19 */ /* 0x002fe20008011611 */
[----:B------:R0:W-:Y:S01]  /*0fb0*/  ATOMS.POPC.INC.32 RZ, [R9+URZ] ;  /* 0x0000000009ff7f8c */ /* 0x0001e2000d8000ff */
[----:B------:R-:W-:Y:S02]  /*0fc0*/  SHF.R.U32.HI R14, RZ, UR5, R19 ;  /* 0x00000005ff0e7c19 */ /* 0x000fe40008011613 */
[----:B------:R-:W-:Y:S01]  /*0fd0*/  LOP3.LUT R6, R6, UR4, RZ, 0x30, !PT ;  /* 0x0000000406067c12 */ /* 0x000fe2000f8e30ff */
[----:B------:R1:W-:Y:S01]  /*0fe0*/  ATOMS.POPC.INC.32 RZ, [R11+URZ] ;  /* 0x000000000bff7f8c */ /* 0x0003e2000d8000ff */
[----:B------:R-:W-:-:S02]  /*0ff0*/  SHF.R.U32.HI R13, RZ, UR5, R12 ;  /* 0x00000005ff0d7c19 */ /* 0x000fc4000801160c */
[----:B------:R-:W-:Y:S02]  /*1000*/  LOP3.LUT R0, R0, UR4, RZ, 0x30, !PT ;  /* 0x0000000400007c12 */ /* 0x000fe4000f8e30ff */
[----:B0-----:R-:W-:Y:S02]  /*1010*/  SHF.R.U32.HI R9, RZ, UR5, R16 ;  /* 0x00000005ff097c19 */ /* 0x001fe40008011610 */
[----:B------:R-:W-:Y:S01]  /*1020*/  LOP3.LUT R50, R14, UR4, RZ, 0x30, !PT ;  /* 0x000000040e327c12 */ /* 0x000fe2000f8e30ff */
[--C-:B------:R-:W-:Y:S01]  /*1030*/  IMAD R14, R6, 0x4, R5.reuse ;  /* 0x00000004060e7824 */ /* 0x100fe200078e0205 */
[----:B------:R-:W-:Y:S01]  /*1040*/  LOP3.LUT R8, R13, UR4, RZ, 0x30, !PT ;  /* 0x000000040d087c12 */ /* 0x000fe2000f8e30ff */
[--C-:B------:R-:W-:Y:S01]  /*1050*/  IMAD R0, R0, 0x4, R5.reuse ;  /* 0x0000000400007824 */ /* 0x100fe200078e0205 */
[----:B------:R-:W-:Y:S01]  /*1060*/  LOP3.LUT R6, R9, UR4, RZ, 0x30, !PT ;  /* 0x0000000409067c12 */ /* 0x000fe2000f8e30ff */
[--C-:B------:R-:W-:Y:S01]  /*1070*/  IMAD R50, R50, 0x4, R5.reuse ;  /* 0x0000000432327824 */ /* 0x100fe200078e0205 */
[----:B------:R-:W-:Y:S01]  /*1080*/  LOP3.LUT R9, R40, 0x80000000, RZ, 0x3c, !PT ;  /* 0x8000000028097812 */ /* 0x000fe200078e3cff */
[--C-:B------:R-:W-:Y:S01]  /*1090*/  IMAD R26, R8, 0x4, R5.reuse ;  /* 0x00000004081a7824 */ /* 0x100fe200078e0205 */
[----:B------:R0:W-:Y:S01]  /*10a0*/  ATOMS.POPC.INC.32 RZ, [R0+URZ] ;  /* 0x0000000000ff7f8c */ /* 0x0001e2000d8000ff */
[----:B------:R-:W-:Y:S01]  /*10b0*/  IMAD R51, R6, 0x4, R5 ;  /* 0x0000000406337824 */ /* 0x000fe200078e0205 */
[----:B------:R-:W-:-:S02]  /*10c0*/  LOP3.LUT R6, R43, 0x80000000, RZ, 0x3c, !PT ;  /* 0x800000002b067812 */ /* 0x000fc400078e3cff */
[----:B-1----:R-:W-:Y:S01]  /*10d0*/  LOP3.LUT R11, R44, 0x80000000, RZ, 0x3c, !PT ;  /* 0x800000002c0b7812 */ /* 0x002fe200078e3cff */
[----:B------:R1:W-:Y:S01]  /*10e0*/  ATOMS.POPC.INC.32 RZ, [R14+URZ] ;  /* 0x000000000eff7f8c */ /* 0x0003e2000d8000ff */
[----:B------:R-:W-:Y:S02]  /*10f0*/  LOP3.LUT R8, R45, 0x80000000, RZ, 0x3c, !PT ;  /* 0x800000002d087812 */ /* 0x000fe400078e3cff */
[----:B------:R-:W-:Y:S01]  /*1100*/  LOP3.LUT R13, R46, 0x80000000, RZ, 0x3c, !PT ;  /* 0x800000002e0d7812 */ /* 0x000fe200078e3cff */
[----:B------:R2:W-:Y:S01]  /*1110*/  ATOMS.POPC.INC.32 RZ, [R26+URZ] ;  /* 0x000000001aff7f8c */ /* 0x0005e2000d8000ff */
[----:B0-----:R-:W-:Y:S02]  /*1120*/  SHF.R.U32.HI R0, RZ, UR5, R9 ;  /* 0x00000005ff007c19 */ /* 0x001fe40008011609 */
[----:B------:R-:W-:Y:S01]  /*1130*/  SHF.R.U32.HI R53, RZ, UR5, R11 ;  /* 0x00000005ff357c19 */ /* 0x000fe2000801160b */
[----:B-1----:R-:W0:Y:S01]  /*1140*/  LDC.64 R14, c[0x0][0x380] ;  /* 0x0000e000ff0e7b82 */ /* 0x002e220000000a00 */
[----:B------:R-:W-:Y:S01]  /*1150*/  SHF.R.U32.HI R55, RZ, UR5, R8 ;  /* 0x00000005ff377c19 */ /* 0x000fe20008011608 */
[----:B------:R1:W-:Y:S01]  /*1160*/  ATOMS.POPC.INC.32 RZ, [R50+URZ] ;  /* 0x0000000032ff7f8c */ /* 0x0003e2000d8000ff */
[----:B------:R-:W-:-:S02]  /*1170*/  SHF.R.U32.HI R57, RZ, UR5, R13 ;  /* 0x00000005ff397c19 */ /* 0x000fc4000801160d */
[----:B--2---:R-:W-:Y:S01]  /*1180*/  SHF.R.U32.HI R26, RZ, UR5, R6 ;  /* 0x00000005ff1a7c19 */ /* 0x004fe20008011606 */
[----:B------:R2:W-:Y:S01]  /*1190*/  ATOMS.POPC.INC.32 RZ, [R51+URZ] ;  /* 0x0000000033ff7f8c */ /* 0x0005e2000d8000ff */
[----:B------:R-:W-:Y:S02]  /*11a0*/  LOP3.LUT R0, R0, UR4, RZ, 0x30, !PT ;  /* 0x0000000400007c12 */ /* 0x000fe4000f8e30ff */
[----:B------:R-:W-:Y:S02]  /*11b0*/  LOP3.LUT R54, R26, UR4, RZ, 0x30, !PT ;  /* 0x000000041a367c12 */ /* 0x000fe4000f8e30ff */
[----:B------:R-:W-:Y:S01]  /*11c0*/  LOP3.LUT R58, R53, UR4, RZ, 0x30, !PT ;  /* 0x00000004353a7c12 */ /* 0x000fe2000f8e30ff */
[--C-:B------:R-:W-:Y:S01]  /*11d0*/  IMAD R53, R0, 0x4, R5.reuse ;  /* 0x0000000400357824 */ /* 0x100fe200078e0205 */
[----:B------:R-:W-:Y:S01]  /*11e0*/  ISETP.GT.U32.AND P2, PT, R3, 0xff, PT ;  /* 0x000000ff0300780c */ /* 0x000fe20003f44070 */
[--C-:B------:R-:W-:Y:S01]  /*11f0*/  IMAD R54, R54, 0x4, R5.reuse ;  /* 0x0000000436367824 */ /* 0x100fe200078e0205 */
[----:B------:R-:W-:Y:S01]  /*1200*/  LOP3.LUT R60, R55, UR4, RZ, 0x30, !PT ;  /* 0x00000004373c7c12 */ /* 0x000fe2000f8e30ff */
[--C-:B------:R-:W-:Y:S01]  /*1210*/  IMAD R58, R58, 0x4, R5.reuse ;  /* 0x000000043a3a7824 */ /* 0x100fe200078e0205 */
[----:B------:R-:W-:Y:S01]  /*1220*/  LOP3.LUT R26, R57, UR4, RZ, 0x30, !PT ;  /* 0x00000004391a7c12 */ /* 0x000fe2000f8e30ff */
[----:B------:R3:W-:Y:S01]  /*1230*/  ATOMS.POPC.INC.32 RZ, [R53+URZ] ;  /* 0x0000000035ff7f8c */ /* 0x0007e2000d8000ff */
[----:B-1----:R-:W-:Y:S01]  /*1240*/  P2R R50, PR, RZ, 0x4 ;  /* 0x00000004ff327803 */ /* 0x002fe20000000000 */
[----:B------:R-:W-:-:S02]  /*1250*/  IMAD R60, R60, 0x4, R5 ;  /* 0x000000043c3c7824 */ /* 0x000fc400078e0205 */
[----:B------:R-:W-:Y:S01]  /*1260*/  IMAD R5, R26, 0x4, R5 ;  /* 0x000000041a057824 */ /* 0x000fe200078e0205 */
[----:B------:R3:W-:Y:S01]  /*1270*/  ATOMS.POPC.INC.32 RZ, [R54+URZ] ;  /* 0x0000000036ff7f8c */ /* 0x0007e2000d8000ff */
[----:B--2---:R-:W-:Y:S02]  /*1280*/  IMAD R51, R3, 0x4, R7 ;  /* 0x0000000403337824 */ /* 0x004fe400078e0207 */
[----:B------:R-:W-:Y:S01]  /*1290*/  IMAD.MOV.U32 R0, RZ, RZ, RZ ;  /* 0x000000ffff007224 */ /* 0x000fe200078e00ff */
[----:B------:R3:W-:Y:S04]  /*12a0*/  ATOMS.POPC.INC.32 RZ, [R58+URZ] ;  /* 0x000000003aff7f8c */ /* 0x0007e8000d8000ff */
[----:B------:R3:W-:Y:S04]  /*12b0*/  ATOMS.POPC.INC.32 RZ, [R60+URZ] ;  /* 0x000000003cff7f8c */ /* 0x0007e8000d8000ff */
[----:B------:R3:W-:Y:S01]  /*12c0*/  ATOMS.POPC.INC.32 RZ, [R5+URZ] ;  /* 0x0000000005ff7f8c */ /* 0x0007e2000d8000ff */
[----:B------:R-:W-:Y:S06]  /*12d0*/  BAR.SYNC.DEFER_BLOCKING 0x0 ;  /* 0x0000000000007b1d */ /* 0x000fec0000010000 */
[----:B------:R-:W-:Y:S05]  /*12e0*/  @P2 BRA `(.L_x_13) ;  /* 0x00000000008c2947 */ /* 0x000fea0003800000 */
[----:B------:R-:W1:Y:S04]  /*12f0*/  LDS R0, [R51] ;  /* 0x0000000033007984 */ /* 0x000e680000000800 */
[----:B---3--:R-:W2:Y:S04]  /*1300*/  LDS R5, [R51+0x400] ;  /* 0x0004000033057984 */ /* 0x008ea80000000800 */
[----:B------:R-:W3:Y:S04]  /*1310*/  LDS R53, [R51+0x800] ;  /* 0x0008000033357984 */ /* 0x000ee80000000800 */
[----:B------:R-:W4:Y:S04]  /*1320*/  LDS R55, [R51+0xc00] ;  /* 0x000c000033377984 */ /* 0x000f280000000800 */
[----:B------:R-:W5:Y:S04]  /*1330*/  LDS R57, [R51+0x1000] ;  /* 0x0010000033397984 */ /* 0x000f680000000800 */
[----:B------:R-:W0:Y:S04]  /*1340*/  LDS R59, [R51+0x1400] ;  /* 0x00140000333b7984 */ /* 0x000e280000000800 */
[----:B------:R-:W-:Y:S04]  /*1350*/  LDS R61, [R51+0x2000] ;  /* 0x00200000333d7984 */ /* 0x000fe80000000800 */
[----:B------:R-:W-:Y:S04]  /*1360*/  LDS R63, [R51+0x2400] ;  /* 0x00240000333f7984 */ /* 0x000fe80000000800 */
[----:B------:R-:W-:Y:S04]  /*1370*/  LDS R65, [R51+0x2800] ;  /* 0x0028000033417984 */ /* 0x000fe80000000800 */
[----:B------:R-:W-:Y:S04]  /*1380*/  STS [R51], RZ ;  /* 0x000000ff33007388 */ /* 0x000fe80000000800 */
[----:B-1----:R-:W-:Y:S01]  /*1390*/  STS [R51+0x400], R0 ;  /* 0x0004000033007388 */ /* 0x002fe20000000800 */
[----:B--2---:R-:W-:-:S03]  /*13a0*/  IMAD.IADD R54, R0, 0x1, R5 ;  /* 0x0000000100367824 */ /* 0x004fc600078e0205 */
[----:B------:R-:W1:Y:S01]  /*13b0*/  LDS R5, [R51+0x1800] ;  /* 0x0018000033057984 */ /* 0x000e620000000800 */
[----:B---3--:R-:W-:-:S03]  /*13c0*/  IMAD.IADD R58, R54, 0x1, R53 ;  /* 0x00000001363a7824 */ /* 0x008fc600078e0235 */
[----:B------:R-:W2:Y:S01]  /*13d0*/  LDS R53, [R51+0x1c00] ;  /* 0x001c000033357984 */ /* 0x000ea20000000800 */
[----:B----4-:R-:W-:-:S03]  /*13e0*/  IMAD.IADD R60, R58, 0x1, R55 ;  /* 0x000000013a3c7824 */ /* 0x010fc600078e0237 */
[----:B------:R1:W-:Y:S01]  /*13f0*/  STS [R51+0x800], R54 ;  /* 0x0008003633007388 */ /* 0x0003e20000000800 */
[----:B-----5:R-:W-:-:S03]  /*1400*/  IMAD.IADD R62, R60, 0x1, R57 ;  /* 0x000000013c3e7824 */ /* 0x020fc600078e0239 */
[----:B------:R-:W3:Y:S01]  /*1410*/  LDS R55, [R51+0x2c00] ;  /* 0x002c000033377984 */ /* 0x000ee20000000800 */
[----:B0-----:R-:W-:-:S03]  /*1420*/  IMAD.IADD R64, R62, 0x1, R59 ;  /* 0x000000013e407824 */ /* 0x001fc600078e023b */
[----:B------:R0:W-:Y:S04]  /*1430*/  STS [R51+0xc00], R58 ;  /* 0x000c003a33007388 */ /* 0x0001e80000000800 */
[----:B------:R4:W-:Y:S04]  /*1440*/  STS [R51+0x1000], R60 ;  /* 0x0010003c33007388 */ /* 0x0009e80000000800 */
[----:B------:R4:W-:Y:S04]  /*1450*/  STS [R51+0x1400], R62 ;  /* 0x0014003e33007388 */ /* 0x0009e80000000800 */
[----:B------:R4:W-:Y:S01]  /*1460*/  STS [R51+0x1800], R64 ;  /* 0x0018004033007388 */ /* 0x0009e20000000800 */
[----:B-1----:R-:W-:-:S04]  /*1470*/  IMAD.IADD R54, R64, 0x1, R5 ;  /* 0x0000000140367824 */ /* 0x002fc800078e0205 */
[----:B--2---:R-:W-:Y:S01]  /*1480*/  IMAD.IADD R66, R54, 0x1, R53 ;  /* 0x0000000136427824 */ /* 0x004fe200078e0235 */
[----:B------:R4:W-:Y:S03]  /*1490*/  STS [R51+0x1c00], R54 ;  /* 0x001c003633007388 */ /* 0x0009e60000000800 */
[----:B------:R-:W-:Y:S01]  /*14a0*/  IMAD.IADD R68, R66, 0x1, R61 ;  /* 0x0000000142447824 */ /* 0x000fe200078e023d */
[----:B------:R4:W-:Y:S03]  /*14b0*/  STS [R51+0x2000], R66 ;  /* 0x0020004233007388 */ /* 0x0009e60000000800 */
[----:B------:R-:W-:Y:S01]  /*14c0*/  IMAD.IADD R70, R68, 0x1, R63 ;  /* 0x0000000144467824 */ /* 0x000fe200078e023f */
[----:B------:R4:W-:Y:S03]  /*14d0*/  STS [R51+0x2400], R68 ;  /* 0x0024004433007388 */ /* 0x0009e60000000800 */
[----:B0-----:R-:W-:Y:S01]  /*14e0*/  IMAD.IADD R58, R70, 0x1, R65 ;  /* 0x00000001463a7824 */ /* 0x001fe200078e0241 */
[----:B------:R4:W-:Y:S03]  /*14f0*/  STS [R51+0x2800], R70 ;  /* 0x0028004633007388 */ /* 0x0009e60000000800 */
[----:B---3--:R-:W-:Y:S01]  /*1500*/  IMAD.IADD R0, R58, 0x1, R55 ;  /* 0x000000013a007824 */ /* 0x008fe200078e0237 */
[----:B------:R4:W-:Y:S06]  /*1510*/  STS [R51+0x2c00], R58 ;  /* 0x002c003a33007388 */ /* 0x0009ec0000000800 */
.L_x_13:
[----:B------:R-:W-:Y:S05]  /*1520*/  BSYNC.RECONVERGENT B0 ;  /* 0x0000000000007941 */ /* 0x000fea0003800200 */
.L_x_12:
[----:B------:R-:W-:Y:S01]  /*1530*/  ISETP.NE.AND P0, PT, R0, 0x1980, PT ;  /* 0x000019800000780c */ /* 0x000fe20003f05270 */
[----:B---3--:R-:W-:Y:S01]  /*1540*/  IMAD R5, R42, 0x100, R3 ;  /* 0x000001002a057824 */ /* 0x008fe200078e0203 */
[----:B------:R-:W-:Y:S01]  /*1550*/  @!P2 LOP3.LUT R53, R0, 0x40000000, RZ, 0xfc, !PT ;  /* 0x400000000035a812 */ /* 0x000fe200078efcff */
[----:B------:R-:W-:Y:S01]  /*1560*/  IMAD R41, R41, 0x11, RZ ;  /* 0x0000001129297824 */ /* 0x000fe200078e02ff */
[----:B------:R-:W-:Y:S01]  /*1570*/  ISETP.LT.U32.AND P0, PT, R3, 0x100, !P0 ;  /* 0x000001000300780c */ /* 0x000fe20004701070 */
[----:B0-----:R-:W-:-:S03]  /*1580*/  IMAD.WIDE R14, R5, 0x4, R14 ;  /* 0x00000004050e7825 */ /* 0x001fc600078e020e */
[----:B------:R-:W-:Y:S01]  /*1590*/  LOP3.LUT R57, R41, R4, RZ, 0xfc, !PT ;  /* 0x0000000429397212 */ /* 0x000fe200078efcff */
[----:B----4-:R-:W-:Y:S01]  /*15a0*/  IMAD R54, R42, 0x1980, RZ ;  /* 0x000019802a367824 */ /* 0x010fe200078e02ff */
[----:B------:R0:W-:Y:S07]  /*15b0*/  @!P2 STG.E.STRONG.SYS desc[UR6][R14.64], R53 ;  /* 0x000000350e00a986 */ /* 0x0001ee000c115906 */
[----:B------:R-:W-:Y:S06]  /*15c0*/  BAR.RED.OR.DEFER_BLOCKING 0x0, P0 ;  /* 0x0000000000007b1d */ /* 0x000fec0000014800 */
[----:B------:R-:W1:Y:S01]  /*15d0*/  B2R.RESULT RZ, P0 ;  /* 0x0000000000ff731c */ /* 0x000e620000004000 */
[----:B------:R-:W-:-:S04]  /*15e0*/  IADD3 R4, P1, PT, R54, R57, RZ ;  /* 0x0000003936047210 */ /* 0x000fc80007f3e0ff */
[----:B------:R-:W-:Y:S01]  /*15f0*/  LEA.HI.X.SX32 R55, R54, RZ, 0x1, P1 ;  /* 0x000000ff36377211 */ /* 0x000fe200008f0eff */
[----:B------:R-:W-:-:S03]  /*1600*/  IMAD.SHL.U32 R5, R4, 0x4, RZ ;  /* 0x0000000404057824 */ /* 0x000fc600078e00ff */
[----:B------:R-:W-:Y:S01]  /*1610*/  SHF.L.U64.HI R4, R4, 0x2, R55 ;  /* 0x0000000204047819 */ /* 0x000fe20000010237 */
[----:B01----:R-:W-:Y:S06]  /*1620*/  @!P0 BRA `(.L_x_14) ;  /* 0x0000001000b48947 */ /* 0x003fec0003800000 */
[----:B------:R-:W0:Y:S01]  /*1630*/  LDCU.64 UR8, c[0x0][0x3b8] ;  /* 0x00007700ff0877ac */ /* 0x000e220008000a00 */
[----:B------:R-:W-:Y:S01]  /*1640*/  BSSY B1, `(.L_x_15) ;  /* 0x0000032000017945 */ /* 0x000fe20003800000 */
[----:B------:R-:W-:Y:S01]  /*1650*/  IMAD R13, R3, 0x8, R7 ;  /* 0x00000008030d7824 */ /* 0x000fe200078e0207 */
[----:B0-----:R-:W-:-:S04]  /*1660*/  IADD3 R8, P0, PT, R5, UR8, RZ ;  /* 0x0000000805087c10 */ /* 0x001fc8000ff1e0ff */
[----:B------:R-:W-:Y:S01]  /*1670*/  IADD3.X R9, PT, PT, R4, UR9, RZ, P0, !PT ;  /* 0x0000000904097c10 */ /* 0x000fe200087fe4ff */
[----:B------:R-:W-:Y:S08]  /*1680*/  @P2 BRA `(.L_x_16) ;  /* 0x0000000000b42947 */ /* 0x000ff00003800000 */
[----:B------:R-:W0:Y:S02]  /*1690*/  LDCU.64 UR8, c[0x0][0x398] ;  /* 0x00007300ff0877ac */ /* 0x000e240008000a00 */
[----:B0-----:R-:W-:-:S04]  /*16a0*/  LEA R10, P0, R3, UR8, 0x3 ;  /* 0x00000008030a7c11 */ /* 0x001fc8000f8018ff */
[----:B------:R-:W-:-:S05]  /*16b0*/  LEA.HI.X R11, R3, UR9, RZ, 0x3, P0 ;  /* 0x00000009030b7c11 */ /* 0x000fca00080f1cff */
[----:B------:R-:W2:Y:S01]  /*16c0*/  LDG.E.64 R4, desc[UR6][R10.64] ;  /* 0x000000060a047981 */ /* 0x000ea2000c1e1b00 */
[----:B------:R-:W-:-:S04]  /*16d0*/  ISETP.GT.U32.AND P0, PT, R3, R49, PT ;  /* 0x000000310300720c */ /* 0x000fc80003f04070 */
[----:B------:R-:W-:-:S04]  /*16e0*/  SEL R17, RZ, 0x1980, !P0 ;  /* 0x00001980ff117807 */ /* 0x000fc80004000000 */
[----:B--2---:R-:W-:Y:S01]  /*16f0*/  IADD3 R4, P0, PT, R4, -R17, RZ ;  /* 0x8000001104047210 */ /* 0x004fe20007f1e0ff */
[----:B------:R-:W-:-:S03]  /*1700*/  IMAD.MOV.U32 R17, RZ, RZ, R0 ;  /* 0x000000ffff117224 */ /* 0x000fc600078e0000 */
[----:B------:R-:W-:Y:S02]  /*1710*/  IADD3.X R5, PT, PT, R5, -0x1, RZ, P0, !PT ;  /* 0xffffffff05057810 */ /* 0x000fe400007fe4ff */
[----:B------:R-:W-:-:S03]  /*1720*/  ISETP.GE.AND P0, PT, R42, 0x1, PT ;  /* 0x000000012a00780c */ /* 0x000fc60003f06270 */
[----:B------:R0:W-:Y:S10]  /*1730*/  STS.64 [R13+0x6600], R4 ;  /* 0x006600040d007388 */ /* 0x0001f40000000a00 */
[----:B------:R-:W-:Y:S05]  /*1740*/  @!P0 BRA `(.L_x_17) ;  /* 0x00000000006c8947 */ /* 0x000fea0003800000 */
[----:B------:R-:W-:Y:S01]  /*1750*/  BSSY B0, `(.L_x_18) ;  /* 0x0000019000007945 */ /* 0x000fe20003800000 */
[----:B------:R-:W-:Y:S02]  /*1760*/  IMAD.MOV.U32 R6, RZ, RZ, -0x1 ;  /* 0xffffffffff067424 */ /* 0x000fe400078e00ff */
[----:B------:R-:W-:Y:S02]  /*1770*/  IMAD.MOV.U32 R10, RZ, RZ, R42 ;  /* 0x000000ffff0a7224 */ /* 0x000fe400078e002a */
[----:B------:R-:W-:-:S07]  /*1780*/  IMAD.MOV.U32 R17, RZ, RZ, R0 ;  /* 0x000000ffff117224 */ /* 0x000fce00078e0000 */
.L_x_22:
[----:B0-----:R-:W0:Y:S01]  /*1790*/  LDC.64 R4, c[0x0][0x380] ;  /* 0x0000e000ff047b82 */ /* 0x001e220000000a00 */
[----:B------:R-:W-:Y:S01]  /*17a0*/  VIADD R19, R10, 0xffffffff ;  /* 0xffffffff0a137836 */ /* 0x000fe20000000000 */
[----:B------:R-:W-:Y:S03]  /*17b0*/  BSSY B2, `(.L_x_19) ;  /* 0x0000008000027945 */ /* 0x000fe60003800000 */
[----:B------:R-:W-:-:S04]  /*17c0*/  IMAD R11, R19, 0x100, R3 ;  /* 0x00000100130b7824 */ /* 0x000fc800078e0203 */
[----:B0-----:R-:W-:-:S07]  /*17d0*/  IMAD.WIDE R4, R11, 0x4, R4 ;  /* 0x000000040b047825 */ /* 0x001fce00078e0204 */
.L_x_20:
[----:B------:R-:W-:Y:S05]  /*17e0*/  YIELD ;  /* 0x0000000000007946 */ /* 0x000fea0003800000 */
[----:B------:R0:W-:Y:S06]  /*17f0*/  MEMBAR.SC.CTA ;  /* 0x0000000000007992 */ /* 0x0001ec0000000000 */
[----:B0-----:R-:W2:Y:S02]  /*1800*/  LDG.E.STRONG.SYS R11, desc[UR6][R4.64] ;  /* 0x00000006040b7981 */ /* 0x001ea4000c1f5900 */
[----:B--2---:R-:W-:-:S13]  /*1810*/  ISETP.NE.AND P0, PT, R11, RZ, PT ;  /* 0x000000ff0b00720c */ /* 0x004fda0003f05270 */
[----:B------:R-:W-:Y:S05]  /*1820*/  @!P0 BRA `(.L_x_20) ;  /* 0xfffffffc00ec8947 */ /* 0x000fea000383ffff */
[----:B------:R-:W-:Y:S05]  /*1830*/  BSYNC B2 ;  /* 0x0000000000027941 */ /* 0x000fea0003800000 */
.L_x_19:
[----:B------:R-:W-:Y:S01]  /*1840*/  BSSY.RECONVERGENT B2, `(.L_x_21) ;  /* 0x0000006000027945 */ /* 0x000fe20003800200 */
[C---:B------:R-:W-:Y:S02]  /*1850*/  ISETP.GT.AND P0, PT, R11.reuse, -0x1, PT ;  /* 0xffffffff0b00780c */ /* 0x040fe40003f04270 */
[----:B------:R-:W-:Y:S01]  /*1860*/  LOP3.LUT R4, R11, 0x3fffffff, RZ, 0xc0, !PT ;  /* 0x3fffffff0b047812 */ /* 0x000fe200078ec0ff */
[----:B------:R-:W-:Y:S05]  /*1870*/  WARPSYNC.EXCLUSIVE R6 ;  /* 0x0000000006007348 */ /* 0x000fea0003a00000 */
[----:B------:R-:W-:-:S05]  /*1880*/  IMAD.IADD R17, R4, 0x1, R17 ;  /* 0x0000000104117824 */ /* 0x000fca00078e0211 */
[----:B------:R-:W-:-:S07]  /*1890*/  VOTE.ANY R6, PT, P0 ;  /* 0x0000000000067806 */ /* 0x000fce00000e0100 */
[----:B------:R-:W-:Y:S05]  /*18a0*/  BSYNC.RECONVERGENT B2 ;  /* 0x0000000000027941 */ /* 0x000fea0003800200 */
.L_x_21:
[----:B------:R-:W-:Y:S01]  /*18b0*/  ISETP.GT.U32.AND P1, PT, R10, 0x1, PT ;  /* 0x000000010a00780c */ /* 0x000fe20003f24070 */
[----:B------:R-:W-:-:S12]  /*18c0*/  IMAD.MOV.U32 R10, RZ, RZ, R19 ;  /* 0x000000ffff0a7224 */ /* 0x000fd800078e0013 */
[----:B------:R-:W-:Y:S05]  /*18d0*/  @P0 BRA P1, `(.L_x_22) ;  /* 0xfffffffc00ac0947 */ /* 0x000fea000083ffff */
[----:B------:R-:W-:Y:S05]  /*18e0*/  BSYNC B0 ;  /* 0x0000000000007941 */ /* 0x000fea0003800000 */
.L_x_18:
[----:B------:R1:W2:Y:S02]  /*18f0*/  LDS.64 R4, [R13+0x6600] ;  /* 0x006600000d047984 */ /* 0x0002a40000000a00 */
.L_x_17:
[C---:B------:R-:W-:Y:S01]  /*1900*/  IMAD.IADD R19, R17.reuse, 0x1, -R0 ;  /* 0x0000000111137824 */ /* 0x040fe200078e0a00 */
[----:B------:R-:W-:-:S04]  /*1910*/  LOP3.LUT R11, R17, 0x80000000, RZ, 0xfc, !PT ;  /* 0x80000000110b7812 */ /* 0x000fc800078efcff */
[C---:B0-2---:R-:W-:Y:S01]  /*1920*/  IADD3 R4, P0, PT, R19.reuse, R4, RZ ;  /* 0x0000000413047210 */ /* 0x045fe20007f1e0ff */
[----:B------:R0:W-:Y:S03]  /*1930*/  STG.E.STRONG.SYS desc[UR6][R14.64], R11 ;  /* 0x0000000b0e007986 */ /* 0x0001e6000c115906 */
[----:B------:R-:W-:-:S05]  /*1940*/  LEA.HI.X.SX32 R5, R19, R5, 0x1, P0 ;  /* 0x0000000513057211 */ /* 0x000fca00000f0eff */
[----:B------:R0:W-:Y:S04]  /*1950*/  STS.64 [R13+0x6600], R4 ;  /* 0x006600040d007388 */ /* 0x0001e80000000a00 */
.L_x_16:
[----:B------:R-:W-:Y:S05]  /*1960*/  BSYNC B1 ;  /* 0x0000000000017941 */ /* 0x000fea0003800000 */
.L_x_15:
[----:B0-----:R-:W0:Y:S01]  /*1970*/  LDC R5, c[0x0][0x3c0] ;  /* 0x0000f000ff057b82 */ /* 0x001e220000000800 */
[----:B------:R-:W-:-:S07]  /*1980*/  IMAD R4, R49, 0x8, R7 ;  /* 0x0000000831047824 */ /* 0x000fce00078e0207 */
[----:B------:R-:W2:Y:S01]  /*1990*/  LDC.64 R16, c[0x0][0x390] ;  /* 0x0000e400ff107b82 */ /* 0x000ea20000000a00 */
[----:B0-----:R-:W-:Y:S02]  /*19a0*/  ISETP.GE.AND P0, PT, R47, R5, PT ;  /* 0x000000052f00720c */ /* 0x001fe40003f06270 */
[----:B--2---:R-:W-:-:S04]  /*19b0*/  ISETP.EQ.U32.AND P1, PT, R16, RZ, PT ;  /* 0x000000ff1000720c */ /* 0x004fc80003f22070 */
[----:B------:R-:W-:-:S04]  /*19c0*/  ISETP.EQ.OR.EX P0, PT, R17, RZ, !P0, P1 ;  /* 0x000000ff1100720c */ /* 0x000fc80004702710 */
[----:B------:R-:W-:-:S13]  /*19d0*/  ISETP.GT.U32.OR P0, PT, R3, 0xff, P0 ;  /* 0x000000ff0300780c */ /* 0x000fda0000704470 */
[----:B------:R-:W-:Y:S05]  /*19e0*/  @P0 BRA `(.L_x_23) ;  /* 0x0000000000240947 */ /* 0x000fea0003800000 */
[----:B------:R-:W0:Y:S01]  /*19f0*/  LDS.64 R10, [R13+0x6600] ;  /* 0x006600000d0a7984 */ /* 0x000e220000000a00 */
[C---:B------:R-:W-:Y:S02]  /*1a00*/  ISETP.GT.U32.AND P0, PT, R3.reuse, R49, PT ;  /* 0x000000310300720c */ /* 0x040fe40003f04070 */
[C---:B------:R-:W-:Y:S02]  /*1a10*/  LEA R6, P2, R3.reuse, R16, 0x3 ;  /* 0x0000001003067211 */ /* 0x040fe400078418ff */
[----:B------:R-:W-:Y:S02]  /*1a20*/  SEL R7, RZ, 0x1980, !P0 ;  /* 0x00001980ff077807 */ /* 0x000fe40004000000 */
[--C-:B------:R-:W-:Y:S02]  /*1a30*/  SHF.R.S32.HI R15, RZ, 0x1f, R0.reuse ;  /* 0x0000001fff0f7819 */ /* 0x100fe40000011400 */
[----:B0-----:R-:W-:Y:S02]  /*1a40*/  IADD3 R2, P0, P1, R10, R7, R0 ;  /* 0x000000070a027210 */ /* 0x001fe4000791e000 */
[----:B------:R-:W-:-:S02]  /*1a50*/  LEA.HI.X R7, R3, R17, RZ, 0x3, P2 ;  /* 0x0000001103077211 */ /* 0x000fc400010f1cff */
[----:B------:R-:W-:-:S05]  /*1a60*/  IADD3.X R3, PT, PT, R11, RZ, R15, P0, P1 ;  /* 0x000000ff0b037210 */ /* 0x000fca00007e240f */
[----:B------:R0:W-:Y:S04]  /*1a70*/  STG.E.64 desc[UR6][R6.64], R2 ;  /* 0x0000000206007986 */ /* 0x0001e8000c101b06 */
.L_x_23:
[----:B------:R-:W-:Y:S05]  /*1a80*/  WARPSYNC.ALL ;  /* 0x0000000000007948 */ /* 0x000fea0003800000 */
[----:B------:R-:W-:Y:S01]  /*1a90*/  BAR.SYNC.DEFER_BLOCKING 0x0 ;  /* 0x0000000000007b1d */ /* 0x000fe20000010000 */
[----:B------:R-:W-:-:S05]  /*1aa0*/  ISETP.GT.AND P0, PT, R47, R5, PT ;  /* 0x000000052f00720c */ /* 0x000fca0003f04270 */
[----:B0-----:R0:W2:Y:S08]  /*1ab0*/  LDS.64 R2, [R4+0x6600] ;  /* 0x0066000004027984 */ /* 0x0010b00000000a00 */
[----:B0-----:R-:W-:Y:S05]  /*1ac0*/  @P0 BRA `(.L_x_24) ;  /* 0x00000000005c0947 */ /* 0x001fea0003800000 */
[----:B------:R-:W0:Y:S01]  /*1ad0*/  LDCU.64 UR4, c[0x0][0x3a0] ;  /* 0x00007400ff0477ac */ /* 0x000e220008000a00 */
[----:B--2---:R-:W-:-:S05]  /*1ae0*/  IADD3 R0, P1, PT, R57, R2, RZ ;  /* 0x0000000239007210 */ /* 0x004fca0007f3e0ff */
[----:B------:R-:W-:Y:S01]  /*1af0*/  IMAD.X R7, RZ, RZ, R3, P1 ;  /* 0x000000ffff077224 */ /* 0x000fe200008e0603 */
[----:B0-----:R-:W-:-:S04]  /*1b00*/  LEA R2, P1, R0, UR4, 0x2 ;  /* 0x0000000400027c11 */ /* 0x001fc8000f8210ff */
[----:B------:R-:W-:-:S05]  /*1b10*/  LEA.HI.X R3, R0, UR5, R7, 0x2, P1 ;  /* 0x0000000500037c11 */ /* 0x000fca00088f1407 */
[----:B------:R2:W-:Y:S04]  /*1b20*/  STG.E desc[UR6][R2.64], R28 ;  /* 0x0000001c02007986 */ /* 0x0005e8000c101906 */
        /* <DEDUP_REMOVED lines=15> */
[----:B------:R2:W-:Y:S01]  /*1c20*/  STG.E desc[UR6][R2.64+0x800], R46 ;  /* 0x0008002e02007986 */ /* 0x0005e2000c101906 */
[----:B------:R-:W-:Y:S05]  /*1c30*/  BRA `(.L_x_25) ;  /* 0x0000000000e07947 */ /* 0x000fea0003800000 */
.L_x_24:
[----:B------:R-:W0:Y:S01]  /*1c40*/  LDCU.64 UR4, c[0x0][0x3a0] ;  /* 0x00007400ff0477ac */ /* 0x000e220008000a00 */
[----:B------:R-:W-:Y:S01]  /*1c50*/  IMAD R4, R42, -0x1980, R5 ;  /* 0xffffe6802a047824 */ /* 0x000fe200078e0205 */
[C---:B--2---:R-:W-:Y:S01]  /*1c60*/  IADD3 R0, P1, PT, R57.reuse, R2, RZ ;  /* 0x0000000239007210 */ /* 0x044fe20007f3e0ff */
[C---:B------:R-:W-:Y:S02]  /*1c70*/  VIADD R11, R57.reuse, 0x20 ;  /* 0x00000020390b7836 */ /* 0x040fe40000000000 */
[C---:B-1----:R-:W-:Y:S01]  /*1c80*/  VIADD R13, R57.reuse, 0x40 ;  /* 0x00000040390d7836 */ /* 0x042fe20000000000 */
[-C--:B------:R-:W-:Y:S01]  /*1c90*/  ISETP.GE.AND P5, PT, R57, R4.reuse, PT ;  /* 0x000000043900720c */ /* 0x080fe20003fa6270 */
[----:B------:R-:W-:Y:S01]  /*1ca0*/  IMAD.X R7, RZ, RZ, R3, P1 ;  /* 0x000000ffff077224 */ /* 0x000fe200008e0603 */
[-C--:B------:R-:W-:Y:S01]  /*1cb0*/  ISETP.GE.AND P4, PT, R11, R4.reuse, PT ;  /* 0x000000040b00720c */ /* 0x080fe20003f86270 */
[----:B------:R-:W-:Y:S01]  /*1cc0*/  VIADD R11, R57, 0x60 ;  /* 0x00000060390b7836 */ /* 0x000fe20000000000 */
[----:B------:R-:W-:Y:S01]  /*1cd0*/  ISETP.GE.AND P3, PT, R13, R4, PT ;  /* 0x000000040d00720c */ /* 0x000fe20003f66270 */
[----:B------:R-:W-:-:S02]  /*1ce0*/  VIADD R13, R57, 0x80 ;  /* 0x00000080390d7836 */ /* 0x000fc40000000000 */
[----:B------:R-:W-:Y:S01]  /*1cf0*/  VIADD R15, R57, 0xa0 ;  /* 0x000000a0390f7836 */ /* 0x000fe20000000000 */
[-C--:B------:R-:W-:Y:S01]  /*1d00*/  ISETP.GE.AND P2, PT, R11, R4.reuse, PT ;  /* 0x000000040b00720c */ /* 0x080fe20003f46270 */
[----:B------:R-:W-:Y:S01]  /*1d10*/  VIADD R11, R57, 0xc0 ;  /* 0x000000c0390b7836 */ /* 0x000fe20000000000 */
[C---:B0-----:R-:W-:Y:S02]  /*1d20*/  LEA R2, P1, R0.reuse, UR4, 0x2 ;  /* 0x0000000400027c11 */ /* 0x041fe4000f8210ff */
[-C--:B------:R-:W-:Y:S02]  /*1d30*/  ISETP.GE.AND P6, PT, R15, R4.reuse, PT ;  /* 0x000000040f00720c */ /* 0x080fe40003fc6270 */
[----:B------:R-:W-:Y:S02]  /*1d40*/  LEA.HI.X R3, R0, UR5, R7, 0x2, P1 ;  /* 0x0000000500037c11 */ /* 0x000fe400088f1407 */
[----:B------:R-:W-:Y:S01]  /*1d50*/  ISETP.GE.AND P1, PT, R13, R4, PT ;  /* 0x000000040d00720c */ /* 0x000fe20003f26270 */
[----:B------:R-:W-:-:S02]  /*1d60*/  VIADD R13, R57, 0xe0 ;  /* 0x000000e0390d7836 */ /* 0x000fc40000000000 */
[----:B------:R0:W-:Y:S01]  /*1d70*/  @!P5 STG.E desc[UR6][R2.64], R28 ;  /* 0x0000001c0200d986 */ /* 0x0001e2000c101906 */
[-C--:B------:R-:W-:Y:S01]  /*1d80*/  ISETP.GE.AND P5, PT, R11, R4.reuse, PT ;  /* 0x000000040b00720c */ /* 0x080fe20003fa6270 */
[----:B------:R-:W-:Y:S02]  /*1d90*/  VIADD R11, R57, 0x100 ;  /* 0x00000100390b7836 */ /* 0x000fe40000000000 */
[----:B------:R0:W-:Y:S01]  /*1da0*/  @!P4 STG.E desc[UR6][R2.64+0x80], R29 ;  /* 0x0000801d0200c986 */ /* 0x0001e2000c101906 */
[-C--:B------:R-:W-:Y:S01]  /*1db0*/  ISETP.GE.AND P4, PT, R13, R4.reuse, PT ;  /* 0x000000040d00720c */ /* 0x080fe20003f86270 */
[----:B------:R-:W-:Y:S02]  /*1dc0*/  VIADD R13, R57, 0x120 ;  /* 0x00000120390d7836 */ /* 0x000fe40000000000 */
[----:B------:R0:W-:Y:S01]  /*1dd0*/  @!P3 STG.E desc[UR6][R2.64+0x100], R30 ;  /* 0x0001001e0200b986 */ /* 0x0001e2000c101906 */
        /* <DEDUP_REMOVED lines=21> */
[----:B------:R-:W-:-:S03]  /*1f30*/  ISETP.GE.AND P2, PT, R13, R4, PT ;  /* 0x000000040d00720c */ /* 0x000fc60003f46270 */
[----:B------:R0:W-:Y:S01]  /*1f40*/  @!P1 STG.E desc[UR6][R2.64+0x500], R38 ;  /* 0x0005002602009986 */ /* 0x0001e2000c101906 */
[----:B------:R-:W-:-:S03]  /*1f50*/  ISETP.GE.AND P1, PT, R11, R4, PT ;  /* 0x000000040b00720c */ /* 0x000fc60003f26270 */
[----:B------:R0:W-:Y:S04]  /*1f60*/  @!P6 STG.E desc[UR6][R2.64+0x580], R39 ;  /* 0x000580270200e986 */ /* 0x0001e8000c101906 */
[----:B------:R0:W-:Y:S04]  /*1f70*/  @!P5 STG.E desc[UR6][R2.64+0x600], R40 ;  /* 0x000600280200d986 */ /* 0x0001e8000c101906 */
[----:B------:R0:W-:Y:S04]  /*1f80*/  @!P4 STG.E desc[UR6][R2.64+0x680], R43 ;  /* 0x0006802b0200c986 */ /* 0x0001e8000c101906 */
[----:B------:R0:W-:Y:S04]  /*1f90*/  @!P3 STG.E desc[UR6][R2.64+0x700], R44 ;  /* 0x0007002c0200b986 */ /* 0x0001e8000c101906 */
[----:B------:R0:W-:Y:S04]  /*1fa0*/  @!P2 STG.E desc[UR6][R2.64+0x780], R45 ;  /* 0x0007802d0200a986 */ /* 0x0001e8000c101906 */
[----:B------:R0:W-:Y:S02]  /*1fb0*/  @!P1 STG.E desc[UR6][R2.64+0x800], R46 ;  /* 0x0008002e02009986 */ /* 0x0001e4000c101906 */
.L_x_25:
[----:B------:R-:W-:Y:S05]  /*1fc0*/  @P0 BRA `(.L_x_26) ;  /* 0x0000000000480947 */ /* 0x000fea0003800000 */
[----:B------:R3:W5:Y:S04]  /*1fd0*/  LDG.E R11, desc[UR6][R8.64] ;  /* 0x00000006080b7981 */ /* 0x000768000c1e1900 */
[----:B-1----:R3:W5:Y:S04]  /*1fe0*/  LDG.E R13, desc[UR6][R8.64+0x80] ;  /* 0x00008006080d7981 */ /* 0x002768000c1e1900 */
[----:B------:R3:W5:Y:S04]  /*1ff0*/  LDG.E R15, desc[UR6][R8.64+0x100] ;  /* 0x00010006080f7981 */ /* 0x000768000c1e1900 */
[----:B------:R3:W5:Y:S04]  /*2000*/  LDG.E R17, desc[UR6][R8.64+0x180] ;  /* 0x0001800608117981 */ /* 0x000768000c1e1900 */
[----:B------:R3:W5:Y:S04]  /*2010*/  LDG.E R19, desc[UR6][R8.64+0x200] ;  /* 0x0002000608137981 */ /* 0x000768000c1e1900 */
[----:B------:R3:W5:Y:S04]  /*2020*/  LDG.E R21, desc[UR6][R8.64+0x280] ;  /* 0x0002800608157981 */ /* 0x000768000c1e1900 */
[----:B------:R3:W5:Y:S04]  /*2030*/  LDG.E R23, desc[UR6][R8.64+0x300] ;  /* 0x0003000608177981 */ /* 0x000768000c1e1900 */
[----:B------:R3:W5:Y:S04]  /*2040*/  LDG.E R25, desc[UR6][R8.64+0x380] ;  /* 0x0003800608197981 */ /* 0x000768000c1e1900 */
[----:B------:R3:W5:Y:S04]  /*2050*/  LDG.E R27, desc[UR6][R8.64+0x400] ;  /* 0x00040006081b7981 */ /* 0x000768000c1e1900 */
[----:B0-2---:R3:W5:Y:S04]  /*2060*/  LDG.E R29, desc[UR6][R8.64+0x480] ;  /* 0x00048006081d7981 */ /* 0x005768000c1e1900 */
        /* <DEDUP_REMOVED lines=8> */
.L_x_26:
[----:B------:R-:W-:Y:S02]  /*20f0*/  IMAD.IADD R54, R5, 0x1, -R54 ;  /* 0x0000000105367824 */ /* 0x000fe400078e0a36 */
[C---:B0-2---:R-:W-:Y:S02]  /*2100*/  VIADD R3, R57.reuse, 0x20 ;  /* 0x0000002039037836 */ /* 0x045fe40000000000 */
[C---:B------:R-:W-:Y:S01]  /*2110*/  VIADD R45, R57.reuse, 0x40 ;  /* 0x00000040392d7836 */ /* 0x040fe20000000000 */
[CC--:B------:R-:W-:Y:S01]  /*2120*/  ISETP.GE.AND P5, PT, R57.reuse, R54.reuse, PT ;  /* 0x000000363900720c */ /* 0x0c0fe20003fa6270 */
[----:B------:R-:W-:Y:S01]  /*2130*/  VIADD R47, R57, 0x80 ;  /* 0x00000080392f7836 */ /* 0x000fe20000000000 */
[-C--:B------:R-:W-:Y:S01]  /*2140*/  ISETP.GE.AND P4, PT, R3, R54.reuse, PT ;  /* 0x000000360300720c */ /* 0x080fe20003f86270 */
[----:B------:R-:W-:Y:S01]  /*2150*/  VIADD R3, R57, 0x60 ;  /* 0x0000006039037836 */ /* 0x000fe20000000000 */
[-C--:B------:R-:W-:Y:S01]  /*2160*/  ISETP.GE.AND P3, PT, R45, R54.reuse, PT ;  /* 0x000000362d00720c */ /* 0x080fe20003f66270 */
[----:B------:R-:W-:Y:S01]  /*2170*/  VIADD R45, R57, 0xa0 ;  /* 0x000000a0392d7836 */ /* 0x000fe20000000000 */
[----:B------:R-:W-:-:S02]  /*2180*/  ISETP.GE.AND P1, PT, R47, R54, PT ;  /* 0x000000362f00720c */ /* 0x000fc40003f26270 */
[-C--:B------:R-:W-:Y:S01]  /*2190*/  ISETP.GE.AND P2, PT, R3, R54.reuse, PT ;  /* 0x000000360300720c */ /* 0x080fe20003f46270 */
[----:B------:R-:W-:Y:S01]  /*21a0*/  VIADD R3, R57, 0xc0 ;  /* 0x000000c039037836 */ /* 0x000fe20000000000 */
[-C--:B------:R-:W-:Y:S01]  /*21b0*/  ISETP.GE.AND P6, PT, R45, R54.reuse, PT ;  /* 0x000000362d00720c */ /* 0x080fe20003fc6270 */
[----:B------:R-:W-:Y:S02]  /*21c0*/  VIADD R45, R57, 0xe0 ;  /* 0x000000e0392d7836 */ /* 0x000fe40000000000 */
[----:B------:R0:W5:Y:S01]  /*21d0*/  @!P5 LDG.E R11, desc[UR6][R8.64] ;  /* 0x00000006080bd981 */ /* 0x000162000c1e1900 */
[-C--:B------:R-:W-:Y:S01]  /*21e0*/  ISETP.GE.AND P5, PT, R3, R54.reuse, PT ;  /* 0x000000360300720c */ /* 0x080fe20003fa6270 */
[----:B------:R-:W-:Y:S02]  /*21f0*/  VIADD R3, R57, 0x100 ;  /* 0x0000010039037836 */ /* 0x000fe40000000000 */
[----:B-1----:R0:W5:Y:S01]  /*2200*/  @!P4 LDG.E R13, desc[UR6][R8.64+0x80] ;  /* 0x00008006080dc981 */ /* 0x002162000c1e1900 */
[----:B------:R-:W-:Y:S01]  /*2210*/  ISETP.GE.AND P4, PT, R45, R54, PT ;  /* 0x000000362d00720c */ /* 0x000fe20003f86270 */
[----:B------:R-:W-:-:S02]  /*2220*/  VIADD R45, R57, 0x120 ;  /* 0x00000120392d7836 */ /* 0x000fc40000000000 */
[----:B------:R0:W5:Y:S01]  /*2230*/  @!P3 LDG.E R15, desc[UR6][R8.64+0x100] ;  /* 0x00010006080fb981 */ /* 0x000162000c1e1900 */
[-C--:B------:R-:W-:Y:S01]  /*2240*/  ISETP.GE.AND P3, PT, R3, R54.reuse, PT ;  /* 0x000000360300720c */ /* 0x080fe20003f66270 */
[----:B------:R-:W-:Y:S02]  /*2250*/  VIADD R3, R57, 0x140 ;  /* 0x0000014039037836 */ /* 0x000fe40000000000 */
[----:B------:R0:W5:Y:S01]  /*2260*/  @!P2 LDG.E R17, desc[UR6][R8.64+0x180] ;  /* 0x000180060811a981 */ /* 0x000162000c1e1900 */
[-C--:B------:R-:W-:Y:S01]  /*2270*/  ISETP.GE.AND P2, PT, R45, R54.reuse, PT ;  /* 0x000000362d00720c */ /* 0x080fe20003f46270 */
[----:B------:R-:W-:Y:S02]  /*2280*/  VIADD R45, R57, 0x160 ;  /* 0x00000160392d7836 */ /* 0x000fe40000000000 */
[----:B------:R0:W5:Y:S01]  /*2290*/  @!P1 LDG.E R19, desc[UR6][R8.64+0x200] ;  /* 0x0002000608139981 */ /* 0x000162000c1e1900 */
        /* <DEDUP_REMOVED lines=15> */
[----:B------:R-:W-:-:S03]  /*2390*/  ISETP.GE.AND P2, PT, R45, R54, PT ;  /* 0x000000362d00720c */ /* 0x000fc60003f46270 */
[----:B------:R0:W5:Y:S01]  /*23a0*/  @!P1 LDG.E R31, desc[UR6][R8.64+0x500] ;  /* 0x00050006081f9981 */ /* 0x000162000c1e1900 */
[----:B------:R-:W-:-:S03]  /*23b0*/  ISETP.GE.AND P1, PT, R3, R54, PT ;  /* 0x000000360300720c */ /* 0x000fc60003f26270 */
[----:B------:R0:W5:Y:S04]  /*23c0*/  @!P6 LDG.E R33, desc[UR6][R8.64+0x580] ;  /* 0x000580060821e981 */ /* 0x000168000c1e1900 */
[----:B------:R0:W5:Y:S04]  /*23d0*/  @!P5 LDG.E R35, desc[UR6][R8.64+0x600] ;  /* 0x000600060823d981 */ /* 0x000168000c1e1900 */
[----:B------:R0:W5:Y:S04]  /*23e0*/  @!P4 LDG.E R37, desc[UR6][R8.64+0x680] ;  /* 0x000680060825c981 */ /* 0x000168000c1e1900 */
[----:B------:R0:W5:Y:S04]  /*23f0*/  @!P3 LDG.E R39, desc[UR6][R8.64+0x700] ;  /* 0x000700060827b981 */ /* 0x000168000c1e1900 */
[----:B------:R0:W5:Y:S04]  /*2400*/  @!P2 LDG.E R41, desc[UR6][R8.64+0x780] ;  /* 0x000780060829a981 */ /* 0x000168000c1e1900 */
[----:B------:R0:W5:Y:S02]  /*2410*/  @!P1 LDG.E R43, desc[UR6][R8.64+0x800] ;  /* 0x00080006082b9981 */ /* 0x000164000c1e1900 */
.L_x_27:
[----:B------:R-:W-:Y:S05]  /*2420*/  @P0 BRA `(.L_x_28) ;  /* 0x0000000000540947 */ /* 0x000fea0003800000 */
[----:B------:R-:W1:Y:S02]  /*2430*/  LDCU.64 UR4, c[0x0][0x3b0] ;  /* 0x00007600ff0477ac */ /* 0x000e640008000a00 */
[----:B-1----:R-:W-:-:S04]  /*2440*/  LEA R2, P0, R0, UR4, 0x2 ;  /* 0x0000000400027c11 */ /* 0x002fc8000f8010ff */
[----:B------:R-:W-:-:S05]  /*2450*/  LEA.HI.X R3, R0, UR5, R7, 0x2, P0 ;  /* 0x0000000500037c11 */ /* 0x000fca00080f1407 */
[----:B-----5:R-:W-:Y:S04]  /*2460*/  STG.E desc[UR6][R2.64], R11 ;  /* 0x0000000b02007986 */ /* 0x020fe8000c101906 */
[----:B------:R-:W-:Y:S04]  /*2470*/  STG.E desc[UR6][R2.64+0x80], R13 ;  /* 0x0000800d02007986 */ /* 0x000fe8000c101906 */
        /* <DEDUP_REMOVED lines=14> */
[----:B------:R-:W-:Y:S01]  /*2560*/  STG.E desc[UR6][R2.64+0x800], R43 ;  /* 0x0008002b02007986 */ /* 0x000fe2000c101906 */
[----:B------:R-:W-:Y:S05]  /*2570*/  EXIT ;  /* 0x000000000000794d */ /* 0x000fea0003800000 */
.L_x_28:
[----:B------:R-:W1:Y:S01]  /*2580*/  LDCU.64 UR4, c[0x0][0x3b0] ;  /* 0x00007600ff0477ac */ /* 0x000e620008000a00 */
[----:B------:R-:W-:Y:S02]  /*2590*/  IMAD R42, R42, -0x1980, R5 ;  /* 0xffffe6802a2a7824 */ /* 0x000fe400078e0205 */
[C---:B------:R-:W-:Y:S02]  /*25a0*/  VIADD R5, R57.reuse, 0x40 ;  /* 0x0000004039057836 */ /* 0x040fe40000000000 */
[C---:B------:R-:W-:Y:S01]  /*25b0*/  VIADD R3, R57.reuse, 0x20 ;  /* 0x0000002039037836 */ /* 0x040fe20000000000 */
[CC--:B------:R-:W-:Y:S01]  /*25c0*/  ISETP.GE.AND P3, PT, R57.reuse, R42.reuse, PT ;  /* 0x0000002a3900720c */ /* 0x0c0fe20003f66270 */
[----:B0--3--:R-:W-:Y:S01]  /*25d0*/  VIADD R9, R57, 0x60 ;  /* 0x0000006039097836 */ /* 0x009fe20000000000 */
[-C--:B------:R-:W-:Y:S01]  /*25e0*/  ISETP.GE.AND P1, PT, R5, R42.reuse, PT ;  /* 0x0000002a0500720c */ /* 0x080fe20003f26270 */
[----:B------:R-:W-:Y:S01]  /*25f0*/  VIADD R5, R57, 0x80 ;  /* 0x0000008039057836 */ /* 0x000fe20000000000 */
[-C--:B------:R-:W-:Y:S01]  /*2600*/  ISETP.GE.AND P2, PT, R3, R42.reuse, PT ;  /* 0x0000002a0300720c */ /* 0x080fe20003f46270 */
[----:B------:R-:W-:Y:S01]  /*2610*/  VIADD R45, R57, 0xc0 ;  /* 0x000000c0392d7836 */ /* 0x000fe20000000000 */
[-C--:B------:R-:W-:Y:S01]  /*2620*/  ISETP.GE.AND P0, PT, R9, R42.reuse, PT ;  /* 0x0000002a0900720c */ /* 0x080fe20003f06270 */
[----:B------:R-:W-:Y:S01]  /*2630*/  VIADD R9, R57, 0xa0 ;  /* 0x000000a039097836 */ /* 0x000fe20000000000 */
[----:B------:R-:W-:Y:S01]  /*2640*/  ISETP.GE.AND P6, PT, R5, R42, PT ;  /* 0x0000002a0500720c */ /* 0x000fe20003fc6270 */
[----:B------:R-:W-:Y:S01]  /*2650*/  VIADD R5, R57, 0xe0 ;  /* 0x000000e039057836 */ /* 0x000fe20000000000 */
[----:B-1----:R-:W-:-:S02]  /*2660*/  LEA R2, P4, R0, UR4, 0x2 ;  /* 0x0000000400027c11 */ /* 0x002fc4000f8810ff */
[-C--:B------:R-:W-:Y:S02]  /*2670*/  ISETP.GE.AND P5, PT, R9, R42.reuse, PT ;  /* 0x0000002a0900720c */ /* 0x080fe40003fa6270 */
[----:B------:R-:W-:Y:S01]  /*2680*/  LEA.HI.X R3, R0, UR5, R7, 0x2, P4 ;  /* 0x0000000500037c11 */ /* 0x000fe2000a0f1407 */
[----:B------:R-:W-:Y:S01]  /*2690*/  VIADD R7, R57, 0x100 ;  /* 0x0000010039077836 */ /* 0x000fe20000000000 */
[----:B------:R-:W-:-:S03]  /*26a0*/  ISETP.GE.AND P4, PT, R45, R42, PT ;  /* 0x0000002a2d00720c */ /* 0x000fc60003f86270 */
[----:B-----5:R0:W-:Y:S01]  /*26b0*/  @!P3 STG.E desc[UR6][R2.64], R11 ;  /* 0x0000000b0200b986 */ /* 0x0201e2000c101906 */
        /* <DEDUP_REMOVED lines=19> */
[C---:B------:R-:W-:Y:S02]  /*27f0*/  VIADD R5, R57.reuse, 0x1e0 ;  /* 0x000001e039057836 */ /* 0x040fe40000000000 */
[----:B------:R-:W-:Y:S01]  /*2800*/  VIADD R57, R57, 0x200 ;  /* 0x0000020039397836 */ /* 0x000fe20000000000 */
[----:B------:R0:W-:Y:S01]  /*2810*/  @!P3 STG.E desc[UR6][R2.64+0x380], R25 ;  /* 0x000380190200b986 */ /* 0x0001e2000c101906 */
[----:B------:R-:W-:-:S03]  /*2820*/  ISETP.GE.AND P3, PT, R7, R42, PT ;  /* 0x0000002a0700720c */ /* 0x000fc60003f66270 */
        /* <DEDUP_REMOVED lines=9> */
[----:B------:R0:W-:Y:S01]  /*28c0*/  @!P2 STG.E desc[UR6][R2.64+0x780], R41 ;  /* 0x000780290200a986 */ /* 0x0001e2000c101906 */
[----:B------:R-:W-:Y:S05]  /*28d0*/  @P1 EXIT ;  /* 0x000000000000194d */ /* 0x000fea0003800000 */
[----:B------:R-:W-:Y:S01]  /*28e0*/  STG.E desc[UR6][R2.64+0x800], R43 ;  /* 0x0008002b02007986 */ /* 0x000fe2000c101906 */
[----:B------:R-:W-:Y:S05]  /*28f0*/  EXIT ;  /* 0x000000000000794d */ /* 0x000fea0003800000 */
.L_x_14:
[----:B------:R-:W-:Y:S01]  /*2900*/  IMAD.MOV.U32 R2, RZ, RZ, RZ ;  /* 0x000000ffff027224 */ /* 0x000fe200078e00ff */
[C---:B------:R-:W-:Y:S01]  /*2910*/  ISETP.GT.U32.AND P0, PT, R3.reuse, 0x1f, PT ;  /* 0x0000001f0300780c */ /* 0x040fe20003f04070 */
[----:B------:R-:W-:Y:S05]  /*2920*/  WARPSYNC.ALL ;  /* 0x0000000000007948 */ /* 0x000fea0003800000 */
[----:B------:R-:W-:-:S04]  /*2930*/  IMAD.HI.U32 R14, R3, 0x15555556, R2 ;  /* 0x15555556030e7827 */ /* 0x000fc800078e0002 */
[----:B------:R-:W-:-:S05]  /*2940*/  IMAD R15, R14, 0x4, R7 ;  /* 0x000000040e0f7824 */ /* 0x000fca00078e0207 */
[----:B------:R0:W-:Y:S01]  /*2950*/  STS [R15+0x3410], R0 ;  /* 0x003410000f007388 */ /* 0x0001e20000000800 */
[----:B------:R-:W-:Y:S06]  /*2960*/  BAR.SYNC.DEFER_BLOCKING 0x0 ;  /* 0x0000000000007b1d */ /* 0x000fec0000010000 */
[----:B------:R-:W-:Y:S05]  /*2970*/  @P0 BRA `(.L_x_29) ;  /* 0x0000000000dc0947 */ /* 0x000fea0003800000 */
[----:B------:R-:W-:Y:S01]  /*2980*/  IMAD R14, R3, 0x34, R7 ;  /* 0x00000034030e7824 */ /* 0x000fe200078e0207 */
[----:B------:R-:W-:-:S04]  /*2990*/  UMOV UR8, 0xffffffff ;  /* 0xffffffff00087882 */ /* 0x000fc80000000000 */
[----:B------:R-:W-:Y:S04]  /*29a0*/  LDS R28, [R14+0x3410] ;  /* 0x003410000e1c7984 */ /* 0x000fe80000000800 */
[----:B------:R-:W-:Y:S04]  /*29b0*/  LDS R29, [R14+0x3414] ;  /* 0x003414000e1d7984 */ /* 0x000fe80000000800 */
[----:B------:R-:W1:Y:S04]  /*29c0*/  LDS R30, [R14+0x3418] ;  /* 0x003418000e1e7984 */ /* 0x000e680000000800 */
[----:B------:R-:W-:Y:S04]  /*29d0*/  LDS R31, [R14+0x341c] ;  /* 0x00341c000e1f7984 */ /* 0x000fe80000000800 */
[----:B------:R-:W2:Y:S04]  /*29e0*/  LDS R32, [R14+0x3420] ;  /* 0x003420000e207984 */ /* 0x000ea80000000800 */
[----:B------:R-:W-:Y:S04]  /*29f0*/  LDS R33, [R14+0x3424] ;  /* 0x003424000e217984 */ /* 0x000fe80000000800 */
[----:B------:R-:W3:Y:S04]  /*2a00*/  LDS R34, [R14+0x3428] ;  /* 0x003428000e227984 */ /* 0x000ee80000000800 */
[----:B------:R-:W-:Y:S04]  /*2a10*/  LDS R35, [R14+0x342c] ;  /* 0x00342c000e237984 */ /* 0x000fe80000000800 */
[----:B------:R-:W4:Y:S04]  /*2a20*/  LDS R36, [R14+0x3430] ;  /* 0x003430000e247984 */ /* 0x000f280000000800 */
[----:B------:R-:W-:Y:S04]  /*2a30*/  LDS R37, [R14+0x3434] ;  /* 0x003434000e257984 */ /* 0x000fe80000000800 */
[----:B------:R-:W5:Y:S04]  /*2a40*/  LDS R38, [R14+0x3438] ;  /* 0x003438000e267984 */ /* 0x000f680000000800 */
[----:B------:R-:W0:Y:S01]  /*2a50*/  LDS R39, [R14+0x343c] ;  /* 0x00343c000e277984 */ /* 0x000e220000000800 */
[----:B-1----:R-:W-:-:S04]  /*2a60*/  IADD3 R40, PT, PT, R30, R29, R28 ;  /* 0x0000001d1e287210 */ /* 0x002fc80007ffe01c */
[----:B--2---:R-:W-:-:S04]  /*2a70*/  IADD3 R40, PT, PT, R32, R40, R31 ;  /* 0x0000002820287210 */ /* 0x004fc80007ffe01f */
[----:B---3--:R-:W-:-:S04]  /*2a80*/  IADD3 R40, PT, PT, R34, R40, R33 ;  /* 0x0000002822287210 */ /* 0x008fc80007ffe021 */
[----:B----4-:R-:W-:-:S04]  /*2a90*/  IADD3 R40, PT, PT, R36, R40, R35 ;  /* 0x0000002824287210 */ /* 0x010fc80007ffe023 */
[----:B-----5:R-:W-:-:S05]  /*2aa0*/  IADD3 R40, PT, PT, R38, R40, R37 ;  /* 0x0000002826287210 */ /* 0x020fca0007ffe025 */
[----:B0-----:R-:W-:Y:S01]  /*2ab0*/  IMAD.IADD R39, R39, 0x1, R40 ;  /* 0x0000000127277824 */ /* 0x001fe200078e0228 */
[----:B------:R-:W-:Y:S06]  /*2ac0*/  BRA.DIV UR8, `(.L_x_30) ;  /* 0x0000007a08547947 */ /* 0x000fec000b800000 */
[----:B------:R-:W0:Y:S02]  /*2ad0*/  SHFL.UP P0, R40, R39, 0x1, RZ ;  /* 0x0420000027287989 */ /* 0x000e2400000000ff */
[----:B0-----:R-:W-:-:S05]  /*2ae0*/  @P0 IMAD.IADD R40, R39, 0x1, R40 ;  /* 0x0000000127280824 */ /* 0x001fca00078e0228 */
[----:B------:R-:W0:Y:S02]  /*2af0*/  SHFL.UP P0, R43, R40, 0x2, RZ ;  /* 0x04400000282b7989 */ /* 0x000e2400000000ff */
[----:B0-----:R-:W-:-:S05]  /*2b00*/  @P0 IMAD.IADD R43, R40, 0x1, R43 ;  /* 0x00000001282b0824 */ /* 0x001fca00078e022b */
[----:B------:R-:W0:Y:S02]  /*2b10*/  SHFL.UP P0, R44, R43, 0x4, RZ ;  /* 0x048000002b2c7989 */ /* 0x000e2400000000ff */
[----:B0-----:R-:W-:-:S05]  /*2b20*/  @P0 IMAD.IADD R44, R43, 0x1, R44 ;  /* 0x000000012b2c0824 */ /* 0x001fca00078e022c */
[----:B------:R-:W0:Y:S02]  /*2b30*/  SHFL.UP P0, R45, R44, 0x8, RZ ;  /* 0x050000002c2d7989 */ /* 0x000e2400000000ff */
[----:B0-----:R-:W-:-:S05]  /*2b40*/  @P0 IMAD.IADD R45, R44, 0x1, R45 ;  /* 0x000000012c2d0824 */ /* 0x001fca00078e022d */
[----:B------:R0:W1:Y:S02]  /*2b50*/  SHFL.UP P0, R46, R45, 0x10, RZ ;  /* 0x060000002d2e7989 */ /* 0x00006400000000ff */
.L_x_120:
[----:B-1----:R-:W-:-:S04]  /*2b60*/  @P0 IMAD.IADD R46, R45, 0x1, R46 ;  /* 0x000000012d2e0824 */ /* 0x002fc800078e022e */
[----:B------:R-:W-:-:S04]  /*2b70*/  IMAD.IADD R39, R46, 0x1, -R39 ;  /* 0x000000012e277824 */ /* 0x000fc800078e0a27 */
[----:B------:R-:W-:Y:S01]  /*2b80*/  IMAD.IADD R28, R28, 0x1, R39 ;  /* 0x000000011c1c7824 */ /* 0x000fe200078e0227 */
[----:B------:R1:W-:Y:S03]  /*2b90*/  STS [R14+0x3410], R39 ;  /* 0x003410270e007388 */ /* 0x0003e60000000800 */
        /* <DEDUP_REMOVED lines=19> */
[----:B------:R1:W-:Y:S04]  /*2cd0*/  STS [R14+0x3438], R37 ;  /* 0x003438250e007388 */ /* 0x0003e80000000800 */
[----:B------:R1:W-:Y:S02]  /*2ce0*/  STS [R14+0x343c], R43 ;  /* 0x00343c2b0e007388 */ /* 0x0003e40000000800 */
.L_x_29:
[----:B------:R-:W-:Y:S05]  /*2cf0*/  WARPSYNC.ALL ;  /* 0x0000000000007948 */ /* 0x000fea0003800000 */
[----:B------:R-:W-:Y:S01]  /*2d00*/  BAR.SYNC.DEFER_BLOCKING 0x0 ;  /* 0x0000000000007b1d */ /* 0x000fe20000010000 */
[----:B------:R-:W-:Y:S02]  /*2d10*/  ISETP.NE.AND P0, PT, R50, RZ, PT ;  /* 0x000000ff3200720c */ /* 0x000fe40003f05270 */
[----:B-1----:R-:W-:-:S03]  /*2d20*/  SHF.R.U32.HI R28, RZ, UR5, R27 ;  /* 0x00000005ff1c7c19 */ /* 0x002fc6000801161b */
[----:B------:R-:W-:Y:S01]  /*2d30*/  BSSY.RECONVERGENT B0, `(.L_x_31) ;  /* 0x0000028000007945 */ /* 0x000fe20003800200 */
[----:B------:R-:W-:Y:S01]  /*2d40*/  LOP3.LUT R28, R28, UR4, RZ, 0x30, !PT ;  /* 0x000000041c1c7c12 */ /* 0x000fe2000f8e30ff */
[----:B0-----:R-:W0:Y:S06]  /*2d50*/  LDS R15, [R15+0x3410] ;  /* 0x003410000f0f7984 */ /* 0x001e2c0000000800 */
[----:B------:R-:W-:Y:S05]  /*2d60*/  @P0 BRA `(.L_x_32) ;  /* 0x0000000000900947 */ /* 0x000fea0003800000 */
[----:B------:R-:W0:Y:S04]  /*2d70*/  LDS R14, [R51] ;  /* 0x00000000330e7984 */ /* 0x000e280000000800 */
[----:B------:R-:W1:Y:S04]  /*2d80*/  LDS R30, [R51+0x400] ;  /* 0x00040000331e7984 */ /* 0x000e680000000800 */
[----:B------:R-:W2:Y:S04]  /*2d90*/  LDS R32, [R51+0x800] ;  /* 0x0008000033207984 */ /* 0x000ea80000000800 */
[----:B------:R-:W3:Y:S04]  /*2da0*/  LDS R34, [R51+0xc00] ;  /* 0x000c000033227984 */ /* 0x000ee80000000800 */
[----:B------:R-:W4:Y:S04]  /*2db0*/  LDS R36, [R51+0x1000] ;  /* 0x0010000033247984 */ /* 0x000f280000000800 */
[----:B------:R-:W5:Y:S04]  /*2dc0*/  LDS R38, [R51+0x1400] ;  /* 0x0014000033267984 */ /* 0x000f680000000800 */
[----:B------:R-:W5:Y:S04]  /*2dd0*/  LDS R40, [R51+0x1800] ;  /* 0x0018000033287984 */ /* 0x000f680000000800 */
[----:B------:R-:W5:Y:S04]  /*2de0*/  LDS R44, [R51+0x1c00] ;  /* 0x001c0000332c7984 */ /* 0x000f680000000800 */
[----:B------:R-:W5:Y:S04]  /*2df0*/  LDS R46, [R51+0x2000] ;  /* 0x00200000332e7984 */ /* 0x000f680000000800 */
[----:B------:R-:W5:Y:S04]  /*2e00*/  LDS R58, [R51+0x2400] ;  /* 0x00240000333a7984 */ /* 0x000f680000000800 */
[----:B------:R-:W5:Y:S01]  /*2e10*/  LDS R60, [R51+0x2800] ;  /* 0x00280000333c7984 */ /* 0x000f620000000800 */
[----:B0-----:R-:W-:-:S03]  /*2e20*/  IMAD.IADD R14, R15, 0x1, R14 ;  /* 0x000000010f0e7824 */ /* 0x001fc600078e020e */
[----:B------:R-:W0:Y:S01]  /*2e30*/  LDS R62, [R51+0x2c00] ;  /* 0x002c0000333e7984 */ /* 0x000e220000000800 */
[C---:B-1----:R-:W-:Y:S02]  /*2e40*/  IMAD.IADD R30, R15.reuse, 0x1, R30 ;  /* 0x000000010f1e7824 */ /* 0x042fe400078e021e */
[C---:B--2---:R-:W-:Y:S01]  /*2e50*/  IMAD.IADD R32, R15.reuse, 0x1, R32 ;  /* 0x000000010f207824 */ /* 0x044fe200078e0220 */
[----:B------:R1:W-:Y:S01]  /*2e60*/  STS [R51], R14 ;  /* 0x0000000e33007388 */ /* 0x0003e20000000800 */
[----:B---3--:R-:W-:-:S03]  /*2e70*/  IMAD.IADD R34, R15, 0x1, R34 ;  /* 0x000000010f227824 */ /* 0x008fc600078e0222 */
[----:B------:R1:W-:Y:S01]  /*2e80*/  STS [R51+0x400], R30 ;  /* 0x0004001e33007388 */ /* 0x0003e20000000800 */
[----:B----4-:R-:W-:-:S03]  /*2e90*/  IMAD.IADD R36, R15, 0x1, R36 ;  /* 0x000000010f247824 */ /* 0x010fc600078e0224 */
[----:B------:R1:W-:Y:S01]  /*2ea0*/  STS [R51+0x800], R32 ;  /* 0x0008002033007388 */ /* 0x0003e20000000800 */
[----:B-----5:R-:W-:-:S03]  /*2eb0*/  IMAD.IADD R38, R15, 0x1, R38 ;  /* 0x000000010f267824 */ /* 0x020fc600078e0226 */
[----:B------:R1:W-:Y:S01]  /*2ec0*/  STS [R51+0xc00], R34 ;  /* 0x000c002233007388 */ /* 0x0003e20000000800 */
[----:B------:R-:W-:-:S03]  /*2ed0*/  IMAD.IADD R40, R15, 0x1, R40 ;  /* 0x000000010f287824 */ /* 0x000fc600078e0228 */
        /* <DEDUP_REMOVED lines=9> */
[----:B0-----:R-:W-:-:S03]  /*2f70*/  IMAD.IADD R62, R15, 0x1, R62 ;  /* 0x000000010f3e7824 */ /* 0x001fc600078e023e */
[----:B------:R1:W-:Y:S04]  /*2f80*/  STS [R51+0x2400], R58 ;  /* 0x0024003a33007388 */ /* 0x0003e80000000800 */
[----:B------:R1:W-:Y:S04]  /*2f90*/  STS [R51+0x2800], R60 ;  /* 0x0028003c33007388 */ /* 0x0003e80000000800 */
[----:B------:R1:W-:Y:S02]  /*2fa0*/  STS [R51+0x2c00], R62 ;  /* 0x002c003e33007388 */ /* 0x0003e40000000800 */
.L_x_32:
[----:B------:R-:W-:Y:S05]  /*2fb0*/  BSYNC.RECONVERGENT B0 ;  /* 0x0000000000007941 */ /* 0x000fea0003800200 */
.L_x_31:
[----:B------:R-:W-:Y:S01]  /*2fc0*/  BAR.SYNC.DEFER_BLOCKING 0x0 ;  /* 0x0000000000007b1d */ /* 0x000fe20000010000 */
[----:B------:R-:W-:Y:S01]  /*2fd0*/  R2P PR, R28, 0x7f ;  /* 0x0000007f1c007804 */ /* 0x000fe20000000000 */
[----:B------:R-:W-:-:S04]  /*2fe0*/  IMAD.MOV.U32 R47, RZ, RZ, RZ ;  /* 0x000000ffff2f7224 */ /* 0x000fc800078e00ff */
[----:B------:R-:W-:Y:S08]  /*2ff0*/  BSSY.RECONVERGENT B0, `(.L_x_33) ;  /* 0x0000024000007945 */ /* 0x000ff00003800200 */
[----:B-1----:R-:W-:Y:S02]  /*3000*/  VOTE.ANY R14, PT, P0 ;  /* 0x00000000000e7806 */ /* 0x002fe400000e0100 */
[----:B------:R-:W-:-:S02]  /*3010*/  VOTE.ANY R29, PT, P1 ;  /* 0x00000000001d7806 */ /* 0x000fc400008e0100 */
[----:B------:R-:W-:Y:S02]  /*3020*/  @!P0 LOP3.LUT R14, RZ, R14, RZ, 0x33, !PT ;  /* 0x0000000eff0e8212 */ /* 0x000fe400078e33ff */
[----:B------:R-:W-:Y:S02]  /*3030*/  VOTE.ANY R31, PT, P2 ;  /* 0x00000000001f7806 */ /* 0x000fe400010e0100 */
[----:B------:R-:W-:Y:S02]  /*3040*/  @!P1 LOP3.LUT R29, RZ, R29, RZ, 0x33, !PT ;  /* 0x0000001dff1d9212 */ /* 0x000fe400078e33ff */
[----:B------:R-:W-:Y:S02]  /*3050*/  VOTE.ANY R33, PT, P3 ;  /* 0x0000000000217806 */ /* 0x000fe400018e0100 */
[----:B------:R-:W-:Y:S02]  /*3060*/  @!P2 LOP3.LUT R31, RZ, R31, RZ, 0x33, !PT ;  /* 0x0000001fff1fa212 */ /* 0x000fe400078e33ff */
[----:B------:R-:W-:-:S02]  /*3070*/  LOP3.LUT R14, R29, R14, RZ, 0xc0, !PT ;  /* 0x0000000e1d0e7212 */ /* 0x000fc400078ec0ff */
[----:B------:R-:W-:Y:S02]  /*3080*/  @!P3 LOP3.LUT R33, RZ, R33, RZ, 0x33, !PT ;  /* 0x00000021ff21b212 */ /* 0x000fe400078e33ff */
[----:B------:R-:W-:Y:S02]  /*3090*/  LOP3.LUT R14, R31, R14, RZ, 0xc0, !PT ;  /* 0x0000000e1f0e7212 */ /* 0x000fe400078ec0ff */
[----:B------:R-:W-:Y:S02]  /*30a0*/  VOTE.ANY R29, PT, P4 ;  /* 0x00000000001d7806 */ /* 0x000fe400020e0100 */
[----:B------:R-:W-:Y:S02]  /*30b0*/  LOP3.LUT R14, R33, R14, RZ, 0xc0, !PT ;  /* 0x0000000e210e7212 */ /* 0x000fe400078ec0ff */
[----:B------:R-:W-:Y:S02]  /*30c0*/  @!P4 LOP3.LUT R29, RZ, R29, RZ, 0x33, !PT ;  /* 0x0000001dff1dc212 */ /* 0x000fe400078e33ff */
[----:B------:R-:W-:-:S02]  /*30d0*/  VOTE.ANY R31, PT, P5 ;  /* 0x00000000001f7806 */ /* 0x000fc400028e0100 */
[----:B------:R-:W-:Y:S01]  /*30e0*/  LOP3.LUT R14, R29, R14, RZ, 0xc0, !PT ;  /* 0x0000000e1d0e7212 */ /* 0x000fe200078ec0ff */
[----:B------:R-:W-:Y:S01]  /*30f0*/  IMAD.SHL.U32 R29, R3, 0x20, RZ ;  /* 0x00000020031d7824 */ /* 0x000fe200078e00ff */
[----:B------:R-:W-:Y:S02]  /*3100*/  LOP3.LUT P0, RZ, R28, 0x80, RZ, 0xc0, !PT ;  /* 0x000000801cff7812 */ /* 0x000fe4000780c0ff */
[----:B------:R-:W-:Y:S02]  /*3110*/  @!P5 LOP3.LUT R31, RZ, R31, RZ, 0x33, !PT ;  /* 0x0000001fff1fd212 */ /* 0x000fe400078e33ff */
[----:B------:R-:W-:Y:S02]  /*3120*/  VOTE.ANY R30, PT, P6 ;  /* 0x00000000001e7806 */ /* 0x000fe400030e0100 */
[----:B------:R-:W-:Y:S02]  /*3130*/  LOP3.LUT R31, R31, R14, RZ, 0xc0, !PT ;  /* 0x0000000e1f1f7212 */ /* 0x000fe400078ec0ff */
[----:B------:R-:W1:Y:S01]  /*3140*/  S2R R14, SR_LEMASK ;  /* 0x00000000000e7919 */ /* 0x000e620000003a00 */
[----:B------:R-:W-:-:S04]  /*3150*/  @!P6 LOP3.LUT R30, RZ, R30, RZ, 0x33, !PT ;  /* 0x0000001eff1ee212 */ /* 0x000fc800078e33ff */
[----:B------:R-:W-:Y:S02]  /*3160*/  VOTE.ANY R32, PT, P0 ;  /* 0x0000000000207806 */ /* 0x000fe400000e0100 */
[----:B------:R-:W-:Y:S02]  /*3170*/  LOP3.LUT R31, R30, R31, RZ, 0xc0, !PT ;  /* 0x0000001f1e1f7212 */ /* 0x000fe400078ec0ff */
[----:B------:R-:W-:Y:S02]  /*3180*/  @!P0 LOP3.LUT R32, RZ, R32, RZ, 0x33, !PT ;  /* 0x00000020ff208212 */ /* 0x000fe400078e33ff */
[----:B------:R-:W-:Y:S02]  /*3190*/  LOP3.LUT R30, R29, 0x7c00, RZ, 0xc0, !PT ;  /* 0x00007c001d1e7812 */ /* 0x000fe400078ec0ff */
[----:B------:R-:W-:-:S03]  /*31a0*/  LOP3.LUT R31, R32, R31, RZ, 0xc0, !PT ;  /* 0x0000001f201f7212 */ /* 0x000fc600078ec0ff */
[----:B------:R-:W-:Y:S01]  /*31b0*/  IMAD.IADD R29, R7, 0x1, R30 ;  /* 0x00000001071d7824 */ /* 0x000fe200078e021e */
[----:B------:R-:W2:Y:S01]  /*31c0*/  FLO.U32 R32, R31 ;  /* 0x0000001f00207300 */ /* 0x000ea200000e0000 */
[----:B-1----:R-:W-:Y:S02]  /*31d0*/  LOP3.LUT R44, R14, R31, RZ, 0xc0, !PT ;  /* 0x0000001f0e2c7212 */ /* 0x002fe400078ec0ff */
[----:B--2---:R-:W-:-:S05]  /*31e0*/  ISETP.NE.AND P0, PT, R24, R32, PT ;  /* 0x000000201800720c */ /* 0x004fca0003f05270 */
[----:B------:R-:W1:Y:S08]  /*31f0*/  POPC R44, R44 ;  /* 0x0000002c002c7309 */ /* 0x000e700000000000 */
[----:B------:R-:W-:Y:S05]  /*3200*/  @P0 BRA `(.L_x_34) ;  /* 0x0000000000080947 */ /* 0x000fea0003800000 */
[----:B------:R-:W-:-:S06]  /*3210*/  IMAD R47, R28, 0x4, R29 ;  /* 0x000000041c2f7824 */ /* 0x000fcc00078e021d */
[----:B-1----:R2:W3:Y:S02]  /*3220*/  ATOMS.ADD R47, [R47], R44 ;  /* 0x0000002c2f2f738c */ /* 0x0024e40000000000 */
.L_x_34:
[----:B------:R-:W-:Y:S05]  /*3230*/  BSYNC.RECONVERGENT B0 ;  /* 0x0000000000007941 */ /* 0x000fea0003800200 */
.L_x_33:
[----:B------:R-:W-:Y:S01]  /*3240*/  R2P PR, R52, 0x7f ;  /* 0x0000007f34007804 */ /* 0x000fe20000000000 */
[----:B---3--:R3:W4:Y:S01]  /*3250*/  SHFL.IDX PT, R47, R47, R32, 0x1f ;  /* 0x00001f202f2f7589 */ /* 0x00872200000e0000 */
[----:B------:R-:W-:Y:S01]  /*3260*/  BSSY.RECONVERGENT B0, `(.L_x_35) ;  /* 0x0000021000007945 */ /* 0x000fe20003800200 */
[----:B------:R-:W-:-:S10]  /*3270*/  IMAD.MOV.U32 R49, RZ, RZ, RZ ;  /* 0x000000ffff317224 */ /* 0x000fd400078e00ff */
[----:B------:R-:W-:Y:S02]  /*3280*/  VOTE.ANY R28, PT, P0 ;  /* 0x00000000001c7806 */ /* 0x000fe400000e0100 */
[----:B------:R-:W-:Y:S02]  /*3290*/  VOTE.ANY R31, PT, P1 ;  /* 0x00000000001f7806 */ /* 0x000fe400008e0100 */
[----:B------:R-:W-:Y:S02]  /*32a0*/  @!P0 LOP3.LUT R28, RZ, R28, RZ, 0x33, !PT ;  /* 0x0000001cff1c8212 */ /* 0x000fe400078e33ff */
[----:B------:R-:W-:Y:S02]  /*32b0*/  VOTE.ANY R33, PT, P2 ;  /* 0x0000000000217806 */ /* 0x000fe400010e0100 */
[----:B------:R-:W-:Y:S02]  /*32c0*/  @!P1 LOP3.LUT R31, RZ, R31, RZ, 0x33, !PT ;  /* 0x0000001fff1f9212 */ /* 0x000fe400078e33ff */
[----:B------:R-:W-:-:S02]  /*32d0*/  @!P2 LOP3.LUT R33, RZ, R33, RZ, 0x33, !PT ;  /* 0x00000021ff21a212 */ /* 0x000fc400078e33ff */
[----:B------:R-:W-:Y:S02]  /*32e0*/  LOP3.LUT R28, R31, R28, RZ, 0xc0, !PT ;  /* 0x0000001c1f1c7212 */ /* 0x000fe400078ec0ff */
[----:B------:R-:W-:Y:S02]  /*32f0*/  VOTE.ANY R31, PT, P3 ;  /* 0x00000000001f7806 */ /* 0x000fe400018e0100 */
[----:B------:R-:W-:Y:S02]  /*3300*/  LOP3.LUT R28, R33, R28, RZ, 0xc0, !PT ;  /* 0x0000001c211c7212 */ /* 0x000fe400078ec0ff */
[----:B------:R-:W-:Y:S02]  /*3310*/  LOP3.LUT P0, RZ, R52, 0x80, RZ, 0xc0, !PT ;  /* 0x0000008034ff7812 */ /* 0x000fe4000780c0ff */
[----:B------:R-:W-:Y:S02]  /*3320*/  VOTE.ANY R33, PT, P4 ;  /* 0x0000000000217806 */ /* 0x000fe400020e0100 */
[----:B------:R-:W-:-:S02]  /*3330*/  @!P3 LOP3.LUT R31, RZ, R31, RZ, 0x33, !PT ;  /* 0x0000001fff1fb212 */ /* 0x000fc400078e33ff */
[----:B------:R-:W-:Y:S02]  /*3340*/  @!P4 LOP3.LUT R33, RZ, R33, RZ, 0x33, !PT ;  /* 0x00000021ff21c212 */ /* 0x000fe400078e33ff */
[----:B------:R-:W-:Y:S02]  /*3350*/  LOP3.LUT R28, R31, R28, RZ, 0xc0, !PT ;  /* 0x0000001c1f1c7212 */ /* 0x000fe400078ec0ff */
[----:B------:R-:W-:Y:S02]  /*3360*/  VOTE.ANY R31, PT, P5 ;  /* 0x00000000001f7806 */ /* 0x000fe400028e0100 */
[----:B------:R-:W-:Y:S02]  /*3370*/  LOP3.LUT R28, R33, R28, RZ, 0xc0, !PT ;  /* 0x0000001c211c7212 */ /* 0x000fe400078ec0ff */
[----:B------:R-:W-:Y:S02]  /*3380*/  VOTE.ANY R33, PT, P6 ;  /* 0x0000000000217806 */ /* 0x000fe400030e0100 */
[----:B------:R-:W-:-:S02]  /*3390*/  @!P5 LOP3.LUT R31, RZ, R31, RZ, 0x33, !PT ;  /* 0x0000001fff1fd212 */ /* 0x000fc400078e33ff */
[----:B------:R-:W-:Y:S02]  /*33a0*/  VOTE.ANY R35, PT, P0 ;  /* 0x0000000000237806 */ /* 0x000fe400000e0100 */
[----:B------:R-:W-:Y:S02]  /*33b0*/  @!P6 LOP3.LUT R33, RZ, R33, RZ, 0x33, !PT ;  /* 0x00000021ff21e212 */ /* 0x000fe400078e33ff */
[----:B------:R-:W-:Y:S02]  /*33c0*/  LOP3.LUT R28, R31, R28, RZ, 0xc0, !PT ;  /* 0x0000001c1f1c7212 */ /* 0x000fe400078ec0ff */
[----:B------:R-:W-:Y:S02]  /*33d0*/  @!P0 LOP3.LUT R35, RZ, R35, RZ, 0x33, !PT ;  /* 0x00000023ff238212 */ /* 0x000fe400078e33ff */
[----:B------:R-:W-:-:S04]  /*33e0*/  LOP3.LUT R28, R33, R28, RZ, 0xc0, !PT ;  /* 0x0000001c211c7212 */ /* 0x000fc800078ec0ff */
[----:B------:R-:W-:-:S04]  /*33f0*/  LOP3.LUT R35, R35, R28, RZ, 0xc0, !PT ;  /* 0x0000001c23237212 */ /* 0x000fc800078ec0ff */
[----:B------:R-:W5:Y:S01]  /*3400*/  FLO.U32 R30, R35 ;  /* 0x00000023001e7300 */ /* 0x000f6200000e0000 */
[----:B------:R-:W-:-:S07]  /*3410*/  LOP3.LUT R46, R14, R35, RZ, 0xc0, !PT ;  /* 0x000000230e2e7212 */ /* 0x000fce00078ec0ff */
[----:B------:R-:W0:Y:S01]  /*3420*/  POPC R46, R46 ;  /* 0x0000002e002e7309 */ /* 0x000e220000000000 */
[----:B-----5:R-:W-:-:S13]  /*3430*/  ISETP.NE.AND P0, PT, R24, R30, PT ;  /* 0x0000001e1800720c */ /* 0x020fda0003f05270 */
[----:B0--34-:R-:W-:Y:S05]  /*3440*/  @P0 BRA `(.L_x_36) ;  /* 0x0000000000080947 */ /* 0x019fea0003800000 */
[----:B------:R-:W-:-:S06]  /*3450*/  IMAD R49, R52, 0x4, R29 ;  /* 0x0000000434317824 */ /* 0x000fcc00078e021d */
[----:B------:R0:W3:Y:S02]  /*3460*/  ATOMS.ADD R49, [R49], R46 ;  /* 0x0000002e3131738c */ /* 0x0000e40000000000 */
.L_x_36:
[----:B------:R-:W-:Y:S05]  /*3470*/  BSYNC.RECONVERGENT B0 ;  /* 0x0000000000007941 */ /* 0x000fea0003800200 */
.L_x_35:
        /* <DEDUP_REMOVED lines=35> */
.L_x_38:
[----:B------:R-:W-:Y:S05]  /*36b0*/  BSYNC.RECONVERGENT B0 ;  /* 0x0000000000007941 */ /* 0x000fea0003800200 */
.L_x_37:
        /* <DEDUP_REMOVED lines=27> */
[----:B------:R-:W-:Y:S02]  /*3870*/  LOP3.LUT R35, R35, R28, RZ, 0xc0, !PT ;  /* 0x0000001c23237212 */ /* 0x000fe400078ec0ff */
[----:B------:R-:W-:Y:S02]  /*3880*/  SHF.R.U32.HI R28, RZ, UR5, R23 ;  /* 0x00000005ff1c7c19 */ /* 0x000fe40008011617 */
[----:B------:R-:W5:Y:S01]  /*3890*/  FLO.U32 R39, R35 ;  /* 0x0000002300277300 */ /* 0x000f6200000e0000 */
[----:B------:R-:W-:Y:S02]  /*38a0*/  LOP3.LUT R53, R14, R35, RZ, 0xc0, !PT ;  /* 0x000000230e357212 */ /* 0x000fe400078ec0ff */
[----:B------:R-:W-:-:S05]  /*38b0*/  LOP3.LUT R30, R28, UR4, RZ, 0x30, !PT ;  /* 0x000000041c1e7c12 */ /* 0x000fca000f8e30ff */
[----:B------:R-:W0:Y:S01]  /*38c0*/  POPC R53, R53 ;  /* 0x0000003500357309 */ /* 0x000e220000000000 */
[----:B-----5:R-:W-:-:S13]  /*38d0*/  ISETP.NE.AND P0, PT, R24, R39, PT ;  /* 0x000000271800720c */ /* 0x020fda0003f05270 */
[----:B0--34-:R-:W-:Y:S05]  /*38e0*/  @P0 BRA `(.L_x_40) ;  /* 0x0000000000080947 */ /* 0x019fea0003800000 */
[----:B------:R-:W-:-:S05]  /*38f0*/  IMAD R48, R48, 0x4, R29 ;  /* 0x0000000430307824 */ /* 0x000fca00078e021d */
[----:B------:R0:W3:Y:S02]  /*3900*/  ATOMS.ADD R56, [R48], R53 ;  /* 0x000000353038738c */ /* 0x0000e40000000000 */
.L_x_40:
[----:B------:R-:W-:Y:S05]  /*3910*/  BSYNC.RECONVERGENT B0 ;  /* 0x0000000000007941 */ /* 0x000fea0003800200 */
.L_x_39:
        /* <DEDUP_REMOVED lines=30> */
[----:B0-----:R-:W-:Y:S02]  /*3b00*/  LOP3.LUT R48, R14, R35, RZ, 0xc0, !PT ;  /* 0x000000230e307212 */ /* 0x001fe400078ec0ff */
[----:B------:R-:W-:-:S05]  /*3b10*/  LOP3.LUT R34, R28, UR4, RZ, 0x30, !PT ;  /* 0x000000041c227c12 */ /* 0x000fca000f8e30ff */
[----:B------:R-:W0:Y:S01]  /*3b20*/  POPC R48, R48 ;  /* 0x0000003000307309 */ /* 0x000e220000000000 */
[----:B-----5:R-:W-:-:S13]  /*3b30*/  ISETP.NE.AND P0, PT, R24, R32, PT ;  /* 0x000000201800720c */ /* 0x020fda0003f05270 */
[----:B0--34-:R-:W-:Y:S05]  /*3b40*/  @P0 BRA `(.L_x_42) ;  /* 0x0000000000080947 */ /* 0x019fea0003800000 */
[----:B------:R-:W-:-:S06]  /*3b50*/  IMAD R45, R30, 0x4, R29 ;  /* 0x000000041e2d7824 */ /* 0x000fcc00078e021d */
[----:B------:R0:W3:Y:S02]  /*3b60*/  ATOMS.ADD R45, [R45], R48 ;  /* 0x000000302d2d738c */ /* 0x0000e40000000000 */
.L_x_42:
[----:B------:R-:W-:Y:S05]  /*3b70*/  BSYNC.RECONVERGENT B0 ;  /* 0x0000000000007941 */ /* 0x000fea0003800200 */
.L_x_41:
        /* <DEDUP_REMOVED lines=35> */
[----:B------:R-:W-:-:S06]  /*3db0*/  IMAD R36, R34, 0x4, R29 ;  /* 0x0000000422247824 */ /* 0x000fcc00078e021d */
[----:B------:R0:W3:Y:S02]  /*3dc0*/  ATOMS.ADD R36, [R36], R37 ;  /* 0x000000252424738c */ /* 0x0000e40000000000 */
.L_x_44:
[----:B------:R-:W-:Y:S05]  /*3dd0*/  BSYNC.RECONVERGENT B0 ;  /* 0x0000000000007941 */ /* 0x000fea0003800200 */
.L_x_43:
        /* <DEDUP_REMOVED lines=37> */
.L_x_46:
[----:B------:R-:W-:Y:S05]  /*4030*/  BSYNC.RECONVERGENT B0 ;  /* 0x0000000000007941 */ /* 0x000fea0003800200 */
.L_x_45:
        /* <DEDUP_REMOVED lines=37> */
.L_x_48:
[----:B------:R-:W-:Y:S05]  /*4290*/  BSYNC.RECONVERGENT B0 ;  /* 0x0000000000007941 */ /* 0x000fea0003800200 */
.L_x_47:
[----:B------:R-:W-:Y:S01]  /*42a0*/  R2P PR, R40, 0x7f ;  /* 0x0000007f28007804 */ /* 0x000fe20000000000 */
[----:B---3--:R3:W4:Y:S01]  /*42b0*/  SHFL.IDX PT, R32, R32, R55, 0x1f ;  /* 0x00001f3720207589 */ /* 0x00872200000e0000 */
[----:B------:R-:W-:Y:S01]  /*42c0*/  SHF.R.U32.HI R38, RZ, UR5, R12 ;  /* 0x00000005ff267c19 */ /* 0x000fe2000801160c */
[----:B------:R-:W-:Y:S01]  /*42d0*/  BSSY.RECONVERGENT B0, `(.L_x_49) ;  /* 0x0000022000007945 */ /* 0x000fe20003800200 */
[----:B------:R-:W-:Y:S02]  /*42e0*/  IMAD.MOV.U32 R30, RZ, RZ, RZ ;  /* 0x000000ffff1e7224 */ /* 0x000fe400078e00ff */
[----:B------:R-:W-:-:S07]  /*42f0*/  LOP3.LUT R38, R38, UR4, RZ, 0x30, !PT ;  /* 0x0000000426267c12 */ /* 0x000fce000f8e30ff */
        /* <DEDUP_REMOVED lines=31> */
.L_x_50:
[----:B------:R-:W-:Y:S05]  /*44f0*/  BSYNC.RECONVERGENT B0 ;  /* 0x0000000000007941 */ /* 0x000fea0003800200 */
.L_x_49:
        /* <DEDUP_REMOVED lines=9> */
[----:B------:R-:W-:Y:S02]  /*4590*/  @!P1 LOP3.LUT R39, RZ, R39, RZ, 0x33, !PT ;  /* 0x00000027ff279212 */ /* 0x000fe400078e33ff */
[----:B------:R-:W-:Y:S02]  /*45a0*/  VOTE.ANY R55, PT, P2 ;  /* 0x0000000000377806 */ /* 0x000fe400010e0100 */
[----:B------:R-:W-:-:S02]  /*45b0*/  LOP3.LUT R28, R39, R28, RZ, 0xc0, !PT ;  /* 0x0000001c271c7212 */ /* 0x000fc400078ec0ff */
[----:B------:R-:W-:Y:S02]  /*45c0*/  VOTE.ANY R39, PT, P3 ;  /* 0x0000000000277806 */ /* 0x000fe400018e0100 */
[----:B------:R-:W-:Y:S02]  /*45d0*/  @!P2 LOP3.LUT R55, RZ, R55, RZ, 0x33, !PT ;  /* 0x00000037ff37a212 */ /* 0x000fe400078e33ff */
[----:B------:R-:W-:Y:S02]  /*45e0*/  @!P3 LOP3.LUT R39, RZ, R39, RZ, 0x33, !PT ;  /* 0x00000027ff27b212 */ /* 0x000fe400078e33ff */
[----:B------:R-:W-:Y:S02]  /*45f0*/  LOP3.LUT R28, R55, R28, RZ, 0xc0, !PT ;  /* 0x0000001c371c7212 */ /* 0x000fe400078ec0ff */
[----:B------:R-:W-:Y:S02]  /*4600*/  LOP3.LUT P0, RZ, R38, 0x80, RZ, 0xc0, !PT ;  /* 0x0000008026ff7812 */ /* 0x000fe4000780c0ff */
[----:B------:R-:W-:-:S02]  /*4610*/  VOTE.ANY R55, PT, P4 ;  /* 0x0000000000377806 */ /* 0x000fc400020e0100 */
[----:B------:R-:W-:Y:S02]  /*4620*/  LOP3.LUT R28, R39, R28, RZ, 0xc0, !PT ;  /* 0x0000001c271c7212 */ /* 0x000fe400078ec0ff */
[----:B------:R-:W-:Y:S02]  /*4630*/  VOTE.ANY R39, PT, P5 ;  /* 0x0000000000277806 */ /* 0x000fe400028e0100 */
[----:B------:R-:W-:Y:S02]  /*4640*/  @!P4 LOP3.LUT R55, RZ, R55, RZ, 0x33, !PT ;  /* 0x00000037ff37c212 */ /* 0x000fe400078e33ff */
[----:B------:R-:W-:Y:S02]  /*4650*/  @!P5 LOP3.LUT R39, RZ, R39, RZ, 0x33, !PT ;  /* 0x00000027ff27d212 */ /* 0x000fe400078e33ff */
[----:B------:R-:W-:Y:S02]  /*4660*/  LOP3.LUT R28, R55, R28, RZ, 0xc0, !PT ;  /* 0x0000001c371c7212 */ /* 0x000fe400078ec0ff */
[----:B------:R-:W-:-:S02]  /*4670*/  VOTE.ANY R55, PT, P6 ;  /* 0x0000000000377806 */ /* 0x000fc400030e0100 */
[----:B------:R-:W-:Y:S02]  /*4680*/  LOP3.LUT R28, R39, R28, RZ, 0xc0, !PT ;  /* 0x0000001c271c7212 */ /* 0x000fe400078ec0ff */
[----:B------:R-:W-:Y:S02]  /*4690*/  VOTE.ANY R39, PT, P0 ;  /* 0x0000000000277806 */ /* 0x000fe400000e0100 */
[----:B------:R-:W-:Y:S02]  /*46a0*/  @!P6 LOP3.LUT R55, RZ, R55, RZ, 0x33, !PT ;  /* 0x00000037ff37e212 */ /* 0x000fe400078e33ff */
        /* <DEDUP_REMOVED lines=8> */
[----:B------:R-:W-:-:S05]  /*4730*/  IMAD R43, R38, 0x4, R29 ;  /* 0x00000004262b7824 */ /* 0x000fca00078e021d */
[----:B------:R0:W3:Y:S02]  /*4740*/  ATOMS.ADD R60, [R43], R28 ;  /* 0x0000001c2b3c738c */ /* 0x0000e40000000000 */
.L_x_52:
[----:B------:R-:W-:Y:S05]  /*4750*/  BSYNC.RECONVERGENT B0 ;  /* 0x0000000000007941 */ /* 0x000fea0003800200 */
.L_x_51:
[----:B------:R-:W-:Y:S01]  /*4760*/  R2P PR, R40, 0x7f ;  /* 0x0000007f28007804 */ /* 0x000fe20000000000 */
[----:B---3--:R3:W4:Y:S01]  /*4770*/  SHFL.IDX PT, R39, R60, R39, 0x1f ;  /* 0x00001f273c277589 */ /* 0x00872200000e0000 */
[----:B------:R-:W-:Y:S01]  /*4780*/  SHF.R.U32.HI R58, RZ, UR5, R16 ;  /* 0x00000005ff3a7c19 */ /* 0x000fe20008011610 */
[----:B------:R-:W-:Y:S01]  /*4790*/  BSSY.RECONVERGENT B0, `(.L_x_53) ;  /* 0x0000022000007945 */ /* 0x000fe20003800200 */
[----:B------:R-:W-:Y:S02]  /*47a0*/  IMAD.MOV.U32 R64, RZ, RZ, RZ ;  /* 0x000000ffff407224 */ /* 0x000fe400078e00ff */
[----:B------:R-:W-:-:S07]  /*47b0*/  LOP3.LUT R58, R58, UR4, RZ, 0x30, !PT ;  /* 0x000000043a3a7c12 */ /* 0x000fce000f8e30ff */
[----:B------:R-:W-:Y:S02]  /*47c0*/  VOTE.ANY R38, PT, P0 ;  /* 0x0000000000267806 */ /* 0x000fe400000e0100 */
[----:B0-----:R-:W-:Y:S02]  /*47d0*/  VOTE.ANY R43, PT, P1 ;  /* 0x00000000002b7806 */ /* 0x001fe400008e0100 */
[----:B------:R-:W-:Y:S02]  /*47e0*/  @!P0 LOP3.LUT R38, RZ, R38, RZ, 0x33, !PT ;  /* 0x00000026ff268212 */ /* 0x000fe400078e33ff */
[----:B------:R-:W-:Y:S02]  /*47f0*/  @!P1 LOP3.LUT R43, RZ, R43, RZ, 0x33, !PT ;  /* 0x0000002bff2b9212 */ /* 0x000fe400078e33ff */
[----:B------:R-:W-:Y:S02]  /*4800*/  LOP3.LUT P0, RZ, R40, 0x80, RZ, 0xc0, !PT ;  /* 0x0000008028ff7812 */ /* 0x000fe4000780c0ff */
[----:B------:R-:W-:-:S02]  /*4810*/  LOP3.LUT R38, R43, R38, RZ, 0xc0, !PT ;  /* 0x000000262b267212 */ /* 0x000fc400078ec0ff */
[----:B------:R-:W-:-:S04]  /*4820*/  VOTE.ANY R43, PT, P2 ;  /* 0x00000000002b7806 */ /* 0x000fc800010e0100 */
[----:B------:R-:W-:-:S04]  /*4830*/  @!P2 LOP3.LUT R43, RZ, R43, RZ, 0x33, !PT ;  /* 0x0000002bff2ba212 */ /* 0x000fc800078e33ff */
[----:B------:R-:W-:Y:S02]  /*4840*/  LOP3.LUT R38, R43, R38, RZ, 0xc0, !PT ;  /* 0x000000262b267212 */ /* 0x000fe400078ec0ff */
        /* <DEDUP_REMOVED lines=14> */
[----:B------:R-:W-:-:S04]  /*4930*/  LOP3.LUT R55, R43, R38, RZ, 0xc0, !PT ;  /* 0x000000262b377212 */ /* 0x000fc800078ec0ff */
[----:B------:R-:W0:Y:S01]  /*4940*/  FLO.U32 R43, R55 ;  /* 0x00000037002b7300 */ /* 0x000e2200000e0000 */
[----:B------:R-:W-:-:S07]  /*4950*/  LOP3.LUT R38, R14, R55, RZ, 0xc0, !PT ;  /* 0x000000370e267212 */ /* 0x000fce00078ec0ff */
[----:B------:R-:W1:Y:S01]  /*4960*/  POPC R38, R38 ;  /* 0x0000002600267309 */ /* 0x000e620000000000 */
[----:B0-----:R-:W-:-:S13]  /*4970*/  ISETP.NE.AND P0, PT, R24, R43, PT ;  /* 0x0000002b1800720c */ /* 0x001fda0003f05270 */
[----:B-1-34-:R-:W-:Y:S05]  /*4980*/  @P0 BRA `(.L_x_54) ;  /* 0x0000000000080947 */ /* 0x01afea0003800000 */
[----:B------:R-:W-:-:S05]  /*4990*/  IMAD R55, R40, 0x4, R29 ;  /* 0x0000000428377824 */ /* 0x000fca00078e021d */
[----:B------:R0:W1:Y:S02]  /*49a0*/  ATOMS.ADD R64, [R55], R38 ;  /* 0x000000263740738c */ /* 0x0000640000000000 */
.L_x_54:
[----:B------:R-:W-:Y:S05]  /*49b0*/  BSYNC.RECONVERGENT B0 ;  /* 0x0000000000007941 */ /* 0x000fea0003800200 */
.L_x_53:
[----:B------:R-:W-:Y:S01]  /*49c0*/  R2P PR, R58, 0x7f ;  /* 0x0000007f3a007804 */ /* 0x000fe20000000000 */
[----:B-1----:R1:W3:Y:S01]  /*49d0*/  SHFL.IDX PT, R43, R64, R43, 0x1f ;  /* 0x00001f2b402b7589 */ /* 0x0022e200000e0000 */
        /* <DEDUP_REMOVED lines=30> */
[----:B------:R-:W4:Y:S01]  /*4bc0*/  POPC R40, R40 ;  /* 0x0000002800287309 */ /* 0x000f220000000000 */
[----:B0-----:R-:W-:-:S13]  /*4bd0*/  ISETP.NE.AND P0, PT, R24, R55, PT ;  /* 0x000000371800720c */ /* 0x001fda0003f05270 */
[----:B-1-34-:R-:W-:Y:S05]  /*4be0*/  @P0 BRA `(.L_x_56) ;  /* 0x0000000000080947 */ /* 0x01afea0003800000 */
[----:B------:R-:W-:-:S05]  /*4bf0*/  IMAD R59, R58, 0x4, R29 ;  /* 0x000000043a3b7824 */ /* 0x000fca00078e021d */
[----:B------:R0:W1:Y:S02]  /*4c00*/  ATOMS.ADD R62, [R59], R40 ;  /* 0x000000283b3e738c */ /* 0x0000640000000000 */
.L_x_56:
[----:B------:R-:W-:Y:S05]  /*4c10*/  BSYNC.RECONVERGENT B0 ;  /* 0x0000000000007941 */ /* 0x000fea0003800200 */
.L_x_55:
[----:B------:R-:W-:Y:S01]  /*4c20*/  R2P PR, R60, 0x7f ;  /* 0x0000007f3c007804 */ /* 0x000fe20000000000 */
[----:B--2---:R-:W-:Y:S01]  /*4c30*/  IMAD.IADD R44, R44, 0x1, R47 ;  /* 0x000000012c2c7824 */ /* 0x004fe200078e022f */
[----:B------:R-:W-:Y:S01]  /*4c40*/  BSSY.RECONVERGENT B0, `(.L_x_57) ;  /* 0x0000025000007945 */ /* 0x000fe20003800200 */
[----:B------:R-:W-:Y:S02]  /*4c50*/  IMAD.IADD R46, R46, 0x1, R49 ;  /* 0x000000012e2e7824 */ /* 0x000fe400078e0231 */
[----:B-1----:R1:W2:Y:S01]  /*4c60*/  SHFL.IDX PT, R49, R62, R55, 0x1f ;  /* 0x00001f373e317589 */ /* 0x0022a200000e0000 */
[----:B------:R-:W-:-:S07]  /*4c70*/  IMAD.MOV.U32 R64, RZ, RZ, RZ ;  /* 0x000000ffff407224 */ /* 0x000fce00078e00ff */
[----:B------:R-:W-:Y:S02]  /*4c80*/  VOTE.ANY R58, PT, P0 ;  /* 0x00000000003a7806 */ /* 0x000fe400000e0100 */
[----:B------:R-:W-:Y:S02]  /*4c90*/  VOTE.ANY R47, PT, P1 ;  /* 0x00000000002f7806 */ /* 0x000fe400008e0100 */
        /* <DEDUP_REMOVED lines=22> */
[----:B------:R-:W-:Y:S02]  /*4e00*/  SHF.R.U32.HI R58, RZ, UR5, R6 ;  /* 0x00000005ff3a7c19 */ /* 0x000fe40008011606 */
[----:B0-----:R-:W0:Y:S01]  /*4e10*/  FLO.U32 R59, R61 ;  /* 0x0000003d003b7300 */ /* 0x001e2200000e0000 */
[----:B------:R-:W-:Y:S02]  /*4e20*/  LOP3.LUT R47, R14, R61, RZ, 0xc0, !PT ;  /* 0x0000003d0e2f7212 */ /* 0x000fe400078ec0ff */
[----:B------:R-:W-:-:S05]  /*4e30*/  LOP3.LUT R58, R58, UR4, RZ, 0x30, !PT ;  /* 0x000000043a3a7c12 */ /* 0x000fca000f8e30ff */
[----:B------:R-:W3:Y:S01]  /*4e40*/  POPC R47, R47 ;  /* 0x0000002f002f7309 */ /* 0x000ee20000000000 */
[----:B0-----:R-:W-:-:S13]  /*4e50*/  ISETP.NE.AND P0, PT, R24, R59, PT ;  /* 0x0000003b1800720c */ /* 0x001fda0003f05270 */
[----:B-123--:R-:W-:Y:S05]  /*4e60*/  @P0 BRA `(.L_x_58) ;  /* 0x0000000000080947 */ /* 0x00efea0003800000 */
[----:B------:R-:W-:-:S05]  /*4e70*/  IMAD R60, R60, 0x4, R29 ;  /* 0x000000043c3c7824 */ /* 0x000fca00078e021d */
[----:B------:R0:W1:Y:S02]  /*4e80*/  ATOMS.ADD R64, [R60], R47 ;  /* 0x0000002f3c40738c */ /* 0x0000640000000000 */
.L_x_58:
[----:B------:R-:W-:Y:S05]  /*4e90*/  BSYNC.RECONVERGENT B0 ;  /* 0x0000000000007941 */ /* 0x000fea0003800200 */
.L_x_57:
[----:B------:R-:W-:Y:S01]  /*4ea0*/  R2P PR, R58, 0x7f ;  /* 0x0000007f3a007804 */ /* 0x000fe20000000000 */
[----:B------:R-:W-:Y:S01]  /*4eb0*/  IMAD.IADD R52, R51, 0x1, R52 ;  /* 0x0000000133347824 */ /* 0x000fe200078e0234 */
[----:B-1----:R1:W2:Y:S01]  /*4ec0*/  SHFL.IDX PT, R64, R64, R59, 0x1f ;  /* 0x00001f3b40407589 */ /* 0x0022a200000e0000 */
[----:B------:R-:W-:Y:S01]  /*4ed0*/  BSSY.RECONVERGENT B0, `(.L_x_59) ;  /* 0x0000024000007945 */ /* 0x000fe20003800200 */
[----:B------:R-:W-:Y:S02]  /*4ee0*/  IMAD.IADD R56, R53, 0x1, R56 ;  /* 0x0000000135387824 */ /* 0x000fe400078e0238 */
[----:B------:R-:W-:-:S07]  /*4ef0*/  IMAD.MOV.U32 R62, RZ, RZ, RZ ;  /* 0x000000ffff3e7224 */ /* 0x000fce00078e00ff */
        /* <DEDUP_REMOVED lines=25> */
[----:B------:R-:W0:Y:S01]  /*5090*/  FLO.U32 R55, R61 ;  /* 0x0000003d00377300 */ /* 0x000e2200000e0000 */
[----:B------:R-:W-:Y:S02]  /*50a0*/  LOP3.LUT R51, R14, R61, RZ, 0xc0, !PT ;  /* 0x0000003d0e337212 */ /* 0x000fe400078ec0ff */
[----:B------:R-:W-:-:S05]  /*50b0*/  LOP3.LUT R60, R60, UR4, RZ, 0x30, !PT ;  /* 0x000000043c3c7c12 */ /* 0x000fca000f8e30ff */
[----:B------:R-:W3:Y:S01]  /*50c0*/  POPC R51, R51 ;  /* 0x0000003300337309 */ /* 0x000ee20000000000 */
[----:B0-----:R-:W-:-:S13]  /*50d0*/  ISETP.NE.AND P0, PT, R24, R55, PT ;  /* 0x000000371800720c */ /* 0x001fda0003f05270 */
[----:B-123--:R-:W-:Y:S05]  /*50e0*/  @P0 BRA `(.L_x_60) ;  /* 0x0000000000080947 */ /* 0x00efea0003800000 */
[----:B------:R-:W-:-:S05]  /*50f0*/  IMAD R58, R58, 0x4, R29 ;  /* 0x000000043a3a7824 */ /* 0x000fca00078e021d */
[----:B------:R0:W1:Y:S02]  /*5100*/  ATOMS.ADD R62, [R58], R51 ;  /* 0x000000333a3e738c */ /* 0x0000640000000000 */
.L_x_60:
[----:B------:R-:W-:Y:S05]  /*5110*/  BSYNC.RECONVERGENT B0 ;  /* 0x0000000000007941 */ /* 0x000fea0003800200 */
.L_x_59:
[----:B------:R-:W-:Y:S01]  /*5120*/  R2P PR, R60, 0x7f ;  /* 0x0000007f3c007804 */ /* 0x000fe20000000000 */
[----:B------:R-:W-:Y:S01]  /*5130*/  IMAD.IADD R48, R48, 0x1, R45 ;  /* 0x0000000130307824 */ /* 0x000fe200078e022d */
[----:B-1----:R1:W2:Y:S01]  /*5140*/  SHFL.IDX PT, R62, R62, R55, 0x1f ;  /* 0x00001f373e3e7589 */ /* 0x0022a200000e0000 */
[----:B------:R-:W-:Y:S01]  /*5150*/  BSSY.RECONVERGENT B0, `(.L_x_61) ;  /* 0x0000024000007945 */ /* 0x000fe20003800200 */
[----:B------:R-:W-:-:S09]  /*5160*/  IMAD.MOV.U32 R66, RZ, RZ, RZ ;  /* 0x000000ffff427224 */ /* 0x000fd200078e00ff */
        /* <DEDUP_REMOVED lines=23> */
[----:B------:R-:W-:Y:S01]  /*52e0*/  LOP3.LUT R53, R58, R53, RZ, 0xc0, !PT ;  /* 0x000000353a357212 */ /* 0x000fe200078ec0ff */
[----:B------:R-:W-:Y:S01]  /*52f0*/  IMAD.IADD R58, R37, 0x1, R36 ;  /* 0x00000001253a7824 */ /* 0x000fe200078e0224 */
        /* <DEDUP_REMOVED lines=9> */
.L_x_62:
[----:B------:R-:W-:Y:S05]  /*5390*/  BSYNC.RECONVERGENT B0 ;  /* 0x0000000000007941 */ /* 0x000fea0003800200 */
.L_x_61:
[----:B------:R-:W-:Y:S01]  /*53a0*/  R2P PR, R36, 0x7f ;  /* 0x0000007f24007804 */ /* 0x000fe20000000000 */
[----:B------:R-:W-:Y:S01]  /*53b0*/  IMAD.IADD R34, R35, 0x1, R34 ;  /* 0x0000000123227824 */ /* 0x000fe200078e0222 */
[----:B------:R-:W-:Y:S01]  /*53c0*/  BSSY.RECONVERGENT B0, `(.L_x_63) ;  /* 0x0000022000007945 */ /* 0x000fe20003800200 */
[----:B------:R-:W-:-:S10]  /*53d0*/  IMAD.MOV.U32 R55, RZ, RZ, RZ ;  /* 0x000000ffff377224 */ /* 0x000fd400078e00ff */
        /* <DEDUP_REMOVED lines=24> */
[----:B-1----:R0:W1:Y:S02]  /*5560*/  SHFL.IDX PT, R60, R66, R45, 0x1f ;  /* 0x00001f2d423c7589 */ /* 0x00206400000e0000 */
[----:B------:R-:W2:Y:S01]  /*5570*/  FLO.U32 R59, R53 ;  /* 0x00000035003b7300 */ /* 0x000ea200000e0000 */
[----:B------:R-:W-:-:S07]  /*5580*/  LOP3.LUT R35, R14, R53, RZ, 0xc0, !PT ;  /* 0x000000350e237212 */ /* 0x000fce00078ec0ff */
[----:B------:R-:W3:Y:S01]  /*5590*/  POPC R35, R35 ;  /* 0x0000002300237309 */ /* 0x000ee20000000000 */
[----:B--2---:R-:W-:-:S13]  /*55a0*/  ISETP.NE.AND P0, PT, R24, R59, PT ;  /* 0x0000003b1800720c */ /* 0x004fda0003f05270 */
[----:B01-3--:R-:W-:Y:S05]  /*55b0*/  @P0 BRA `(.L_x_64) ;  /* 0x0000000000080947 */ /* 0x00bfea0003800000 */
[----:B------:R-:W-:-:S05]  /*55c0*/  IMAD R36, R36, 0x4, R29 ;  /* 0x0000000424247824 */ /* 0x000fca00078e021d */
[----:B------:R0:W1:Y:S02]  /*55d0*/  ATOMS.ADD R55, [R36], R35 ;  /* 0x000000232437738c */ /* 0x0000640000000000 */
.L_x_64:
[----:B------:R-:W-:Y:S05]  /*55e0*/  BSYNC.RECONVERGENT B0 ;  /* 0x0000000000007941 */ /* 0x000fea0003800200 */
.L_x_63:
[----:B------:R-:W-:Y:S01]  /*55f0*/  R2P PR, R26, 0x7f ;  /* 0x0000007f1a007804 */ /* 0x000fe20000000000 */
[----:B01----:R0:W1:Y:S01]  /*5600*/  SHFL.IDX PT, R36, R55, R59, 0x1f ;  /* 0x00001f3b37247589 */ /* 0x00306200000e0000 */
[----:B------:R-:W-:Y:S11]  /*5610*/  BSSY.RECONVERGENT B0, `(.L_x_65) ;  /* 0x0000021000007945 */ /* 0x000ff60003800200 */
[----:B------:R-:W-:-:S02]  /*5620*/  VOTE.ANY R45, PT, P0 ;  /* 0x00000000002d7806 */ /* 0x000fc400000e0100 */
[----:B------:R-:W-:Y:S02]  /*5630*/  VOTE.ANY R66, PT, P1 ;  /* 0x0000000000427806 */ /* 0x000fe400008e0100 */
[----:B------:R-:W-:Y:S02]  /*5640*/  @!P0 LOP3.LUT R45, RZ, R45, RZ, 0x33, !PT ;  /* 0x0000002dff2d8212 */ /* 0x000fe400078e33ff */
[----:B------:R-:W-:Y:S02]  /*5650*/  @!P1 LOP3.LUT R66, RZ, R66, RZ, 0x33, !PT ;  /* 0x00000042ff429212 */ /* 0x000fe400078e33ff */
[----:B------:R-:W-:Y:S02]  /*5660*/  LOP3.LUT P0, RZ, R26, 0x80, RZ, 0xc0, !PT ;  /* 0x000000801aff7812 */ /* 0x000fe4000780c0ff */
        /* <DEDUP_REMOVED lines=19> */
[----:B------:R-:W2:Y:S01]  /*57a0*/  FLO.U32 R53, R45 ;  /* 0x0000002d00357300 */ /* 0x000ea200000e0000 */
[----:B------:R-:W-:-:S07]  /*57b0*/  LOP3.LUT R14, R14, R45, RZ, 0xc0, !PT ;  /* 0x0000002d0e0e7212 */ /* 0x000fce00078ec0ff */
[----:B0-----:R0:W3:Y:S01]  /*57c0*/  POPC R55, R14 ;  /* 0x0000000e00377309 */ /* 0x0010e20000000000 */
[----:B--2---:R-:W-:Y:S01]  /*57d0*/  ISETP.NE.AND P0, PT, R24, R53, PT ;  /* 0x000000351800720c */ /* 0x004fe20003f05270 */
[----:B------:R-:W-:-:S12]  /*57e0*/  IMAD.MOV.U32 R24, RZ, RZ, RZ ;  /* 0x000000ffff187224 */ /* 0x000fd800078e00ff */
[----:B01-3--:R-:W-:Y:S05]  /*57f0*/  @P0 BRA `(.L_x_66) ;  /* 0x0000000000080947 */ /* 0x00bfea0003800000 */
[----:B------:R-:W-:-:S06]  /*5800*/  IMAD R24, R26, 0x4, R29 ;  /* 0x000000041a187824 */ /* 0x000fcc00078e021d */
[----:B------:R0:W1:Y:S02]  /*5810*/  ATOMS.ADD R24, [R24], R55 ;  /* 0x000000371818738c */ /* 0x0000640000000000 */
.L_x_66:
[----:B------:R-:W-:Y:S05]  /*5820*/  BSYNC.RECONVERGENT B0 ;  /* 0x0000000000007941 */ /* 0x000fea0003800200 */
.L_x_65:
[----:B------:R-:W-:Y:S01]  /*5830*/  BAR.SYNC.DEFER_BLOCKING 0x0 ;  /* 0x0000000000007b1d */ /* 0x000fe20000010000 */
[----:B------:R-:W-:Y:S01]  /*5840*/  IMAD.IADD R26, R40, 0x1, R49 ;  /* 0x00000001281a7824 */ /* 0x000fe200078e0231 */
[----:B------:R-:W-:Y:S01]  /*5850*/  ISETP.NE.AND P0, PT, R50, RZ, PT ;  /* 0x000000ff3200720c */ /* 0x000fe20003f05270 */
[----:B------:R-:W-:Y:S02]  /*5860*/  IMAD.IADD R28, R28, 0x1, R39 ;  /* 0x000000011c1c7824 */ /* 0x000fe400078e0227 */
[----:B------:R-:W-:Y:S01]  /*5870*/  IMAD R40, R44, 0x4, R7 ;  /* 0x000000042c287824 */ /* 0x000fe200078e0207 */
[----:B------:R-:W-:Y:S01]  /*5880*/  BSSY B1, `(.L_x_67) ;  /* 0x000005c000017945 */ /* 0x000fe20003800000 */
[----:B------:R-:W-:Y:S01]  /*5890*/  IMAD.IADD R14, R38, 0x1, R43 ;  /* 0x00000001260e7824 */ /* 0x000fe200078e022b */
[----:B-1----:R-:W1:Y:S01]  /*58a0*/  SHFL.IDX PT, R24, R24, R53, 0x1f ;  /* 0x00001f3518187589 */ /* 0x002e6200000e0000 */
[----:B------:R-:W-:Y:S02]  /*58b0*/  IMAD R39, R46, 0x4, R7 ;  /* 0x000000042e277824 */ /* 0x000fe400078e0207 */
[----:B------:R-:W-:-:S02]  /*58c0*/  IMAD.IADD R60, R37, 0x1, R60 ;  /* 0x00000001253c7824 */ /* 0x000fc400078e023c */
[--C-:B------:R-:W-:Y:S02]  /*58d0*/  IMAD R38, R52, 0x4, R7.reuse ;  /* 0x0000000434267824 */ /* 0x100fe400078e0207 */
[----:B------:R-:W-:Y:S02]  /*58e0*/  IMAD.IADD R32, R33, 0x1, R32 ;  /* 0x0000000121207824 */ /* 0x000fe400078e0220 */
[----:B------:R-:W-:Y:S02]  /*58f0*/  IMAD.IADD R44, R35, 0x1, R36 ;  /* 0x00000001232c7824 */ /* 0x000fe400078e0224 */
[--C-:B------:R-:W-:Y:S02]  /*5900*/  IMAD R37, R56, 0x4, R7.reuse ;  /* 0x0000000438257824 */ /* 0x100fe400078e0207 */
[----:B------:R-:W-:Y:S02]  /*5910*/  IMAD.IADD R30, R31, 0x1, R30 ;  /* 0x000000011f1e7824 */ /* 0x000fe400078e021e */
[--C-:B------:R-:W-:Y:S01]  /*5920*/  IMAD R36, R48, 0x4, R7.reuse ;  /* 0x0000000430247824 */ /* 0x100fe200078e0207 */
[----:B------:R2:W-:Y:S01]  /*5930*/  STS [R40+-0x4], R27 ;  /* 0xfffffc1b28007388 */ /* 0x0005e20000000800 */
[----:B------:R-:W-:-:S02]  /*5940*/  IMAD R35, R58, 0x4, R7 ;  /* 0x000000043a237824 */ /* 0x000fc400078e0207 */
[--C-:B------:R-:W-:Y:S01]  /*5950*/  IMAD R34, R34, 0x4, R7.reuse ;  /* 0x0000000422227824 */ /* 0x100fe200078e0207 */
[----:B------:R-:W-:Y:S01]  /*5960*/  STS [R39+-0x4], R22 ;  /* 0xfffffc1627007388 */ /* 0x000fe20000000800 */
[--C-:B------:R-:W-:Y:S02]  /*5970*/  IMAD R33, R32, 0x4, R7.reuse ;  /* 0x0000000420217824 */ /* 0x100fe400078e0207 */
[----:B------:R-:W-:Y:S01]  /*5980*/  IMAD.IADD R64, R47, 0x1, R64 ;  /* 0x000000012f407824 */ /* 0x000fe200078e0240 */
[----:B------:R-:W-:Y:S01]  /*5990*/  STS [R38+-0x4], R21 ;  /* 0xfffffc1526007388 */ /* 0x000fe20000000800 */
[--C-:B------:R-:W-:Y:S02]  /*59a0*/  IMAD R32, R30, 0x4, R7.reuse ;  /* 0x000000041e207824 */ /* 0x100fe400078e0207 */
[----:B------:R-:W-:Y:S01]  /*59b0*/  IMAD.IADD R62, R51, 0x1, R62 ;  /* 0x00000001333e7824 */ /* 0x000fe200078e023e */
[----:B------:R-:W-:Y:S01]  /*59c0*/  STS [R37+-0x4], R18 ;  /* 0xfffffc1225007388 */ /* 0x000fe20000000800 */
[----:B------:R-:W-:-:S02]  /*59d0*/  IMAD R31, R28, 0x4, R7 ;  /* 0x000000041c1f7824 */ /* 0x000fc400078e0207 */
[--C-:B------:R-:W-:Y:S01]  /*59e0*/  IMAD R30, R14, 0x4, R7.reuse ;  /* 0x000000040e1e7824 */ /* 0x100fe200078e0207 */
[----:B------:R-:W-:Y:S01]  /*59f0*/  STS [R36+-0x4], R23 ;  /* 0xfffffc1724007388 */ /* 0x000fe20000000800 */
[--C-:B------:R-:W-:Y:S02]  /*5a00*/  IMAD R29, R26, 0x4, R7.reuse ;  /* 0x000000041a1d7824 */ /* 0x100fe400078e0207 */
[----:B-1----:R-:W-:Y:S01]  /*5a10*/  IMAD.IADD R24, R55, 0x1, R24 ;  /* 0x0000000137187824 */ /* 0x002fe200078e0218 */
[----:B------:R-:W-:Y:S01]  /*5a20*/  STS [R35+-0x4], R20 ;  /* 0xfffffc1423007388 */ /* 0x000fe20000000800 */
[--C-:B------:R-:W-:Y:S02]  /*5a30*/  IMAD R28, R64, 0x4, R7.reuse ;  /* 0x00000004401c7824 */ /* 0x100fe400078e0207 */
[--C-:B--2---:R-:W-:Y:S01]  /*5a40*/  IMAD R27, R62, 0x4, R7.reuse ;  /* 0x000000043e1b7824 */ /* 0x104fe200078e0207 */
[----:B------:R1:W-:Y:S01]  /*5a50*/  STS [R34+-0x4], R25 ;  /* 0xfffffc1922007388 */ /* 0x0003e20000000800 */
[----:B------:R-:W-:-:S02]  /*5a60*/  IMAD R26, R60, 0x4, R7 ;  /* 0x000000043c1a7824 */ /* 0x000fc400078e0207 */
[--C-:B------:R-:W-:Y:S01]  /*5a70*/  IMAD R24, R24, 0x4, R7.reuse ;  /* 0x0000000418187824 */ /* 0x100fe200078e0207 */
[----:B------:R-:W-:Y:S04]  /*5a80*/  STS [R33+-0x4], R10 ;  /* 0xfffffc0a21007388 */ /* 0x000fe80000000800 */
[----:B------:R-:W-:Y:S01]  /*5a90*/  STS [R32+-0x4], R17 ;  /* 0xfffffc1120007388 */ /* 0x000fe20000000800 */
[----:B-1----:R-:W-:-:S03]  /*5aa0*/  IMAD R25, R44, 0x4, R7 ;  /* 0x000000042c197824 */ /* 0x002fc600078e0207 */
[----:B------:R-:W-:Y:S04]  /*5ab0*/  STS [R31+-0x4], R12 ;  /* 0xfffffc0c1f007388 */ /* 0x000fe80000000800 */
[----:B------:R1:W-:Y:S04]  /*5ac0*/  STS [R30+-0x4], R19 ;  /* 0xfffffc131e007388 */ /* 0x0003e80000000800 */
[----:B------:R2:W-:Y:S04]  /*5ad0*/  STS [R29+-0x4], R16 ;  /* 0xfffffc101d007388 */ /* 0x0005e80000000800 */
[----:B------:R2:W-:Y:S01]  /*5ae0*/  STS [R28+-0x4], R9 ;  /* 0xfffffc091c007388 */ /* 0x0005e20000000800 */
[----:B-1----:R-:W-:-:S03]  /*5af0*/  IMAD R19, R3, 0x8, R7 ;  /* 0x0000000803137824 */ /* 0x002fc600078e0207 */
[----:B------:R2:W-:Y:S04]  /*5b00*/  STS [R27+-0x4], R6 ;  /* 0xfffffc061b007388 */ /* 0x0005e80000000800 */
[----:B------:R2:W-:Y:S04]  /*5b10*/  STS [R26+-0x4], R11 ;  /* 0xfffffc0b1a007388 */ /* 0x0005e80000000800 */
[----:B------:R2:W-:Y:S04]  /*5b20*/  STS [R25+-0x4], R8 ;  /* 0xfffffc0819007388 */ /* 0x0005e80000000800 */
[----:B------:R2:W-:Y:S01]  /*5b30*/  STS [R24+-0x4], R13 ;  /* 0xfffffc0d18007388 */ /* 0x0005e20000000800 */
[----:B------:R-:W-:Y:S05]  /*5b40*/  @P0 BRA `(.L_x_68) ;  /* 0x0000000000bc0947 */ /* 0x000fea0003800000 */
[----:B------:R-:W1:Y:S02]  /*5b50*/  LDCU.64 UR8, c[0x0][0x398] ;  /* 0x00007300ff0877ac */ /* 0x000e640008000a00 */
[----:B-1----:R-:W-:-:S04]  /*5b60*/  LEA R10, P0, R3, UR8, 0x3 ;  /* 0x00000008030a7c11 */ /* 0x002fc8000f8018ff */
[----:B--2---:R-:W-:-:S05]  /*5b70*/  LEA.HI.X R11, R3, UR9, RZ, 0x3, P0 ;  /* 0x00000009030b7c11 */ /* 0x004fca00080f1cff */
[----:B------:R-:W2:Y:S01]  /*5b80*/  LDG.E.64 R8, desc[UR6][R10.64] ;  /* 0x000000060a087981 */ /* 0x000ea2000c1e1b00 */
[----:B------:R-:W-:Y:S02]  /*5b90*/  SHF.R.S32.HI R13, RZ, 0x1f, R15 ;  /* 0x0000001fff0d7819 */ /* 0x000fe4000001140f */
[----:B--2---:R-:W-:-:S05]  /*5ba0*/  IADD3 R8, P0, PT, -R15, R8, RZ ;  /* 0x000000080f087210 */ /* 0x004fca0007f1e1ff */
[----:B------:R-:W-:Y:S01]  /*5bb0*/  IMAD.X R9, R9, 0x1, ~R13, P0 ;  /* 0x0000000109097824 */ /* 0x000fe200000e0e0d */
[----:B------:R-:W-:Y:S01]  /*5bc0*/  ISETP.GE.AND P0, PT, R42, 0x1, PT ;  /* 0x000000012a00780c */ /* 0x000fe20003f06270 */
[----:B------:R-:W-:-:S03]  /*5bd0*/  IMAD.MOV.U32 R13, RZ, RZ, R0 ;  /* 0x000000ffff0d7224 */ /* 0x000fc600078e0000 */
[----:B------:R1:W-:Y:S09]  /*5be0*/  STS.64 [R19+0x6600], R8 ;  /* 0x0066000813007388 */ /* 0x0003f20000000a00 */
[----:B------:R-:W-:Y:S05]  /*5bf0*/  @!P0 BRA `(.L_x_69) ;  /* 0x00000000006c8947 */ /* 0x000fea0003800000 */
[----:B------:R-:W-:Y:S01]  /*5c00*/  BSSY B0, `(.L_x_70) ;  /* 0x0000019000007945 */ /* 0x000fe20003800000 */
[----:B------:R-:W-:Y:S02]  /*5c10*/  IMAD.MOV.U32 R6, RZ, RZ, -0x1 ;  /* 0xffffffffff067424 */ /* 0x000fe400078e00ff */
[----:B------:R-:W-:Y:S02]  /*5c20*/  IMAD.MOV.U32 R10, RZ, RZ, R42 ;  /* 0x000000ffff0a7224 */ /* 0x000fe400078e002a */
[----:B------:R-:W-:-:S07]  /*5c30*/  IMAD.MOV.U32 R13, RZ, RZ, R0 ;  /* 0x000000ffff0d7224 */ /* 0x000fce00078e0000 */
.L_x_74:
[----:B-1----:R-:W1:Y:S01]  /*5c40*/  LDC.64 R8, c[0x0][0x380] ;  /* 0x0000e000ff087b82 */ /* 0x002e620000000a00 */
[----:B------:R-:W-:Y:S01]  /*5c50*/  VIADD R17, R10, 0xffffffff ;  /* 0xffffffff0a117836 */ /* 0x000fe20000000000 */
[----:B------:R-:W-:Y:S03]  /*5c60*/  BSSY B2, `(.L_x_71) ;  /* 0x0000008000027945 */ /* 0x000fe60003800000 */
[----:B------:R-:W-:-:S04]  /*5c70*/  IMAD R11, R17, 0x100, R3 ;  /* 0x00000100110b7824 */ /* 0x000fc800078e0203 */
[----:B-1----:R-:W-:-:S07]  /*5c80*/  IMAD.WIDE R8, R11, 0x4, R8 ;  /* 0x000000040b087825 */ /* 0x002fce00078e0208 */
.L_x_72:
[----:B------:R-:W-:Y:S05]  /*5c90*/  YIELD ;  /* 0x0000000000007946 */ /* 0x000fea0003800000 */
[----:B------:R1:W-:Y:S06]  /*5ca0*/  MEMBAR.SC.CTA ;  /* 0x0000000000007992 */ /* 0x0003ec0000000000 */
[----:B-1----:R-:W2:Y:S02]  /*5cb0*/  LDG.E.STRONG.SYS R11, desc[UR6][R8.64] ;  /* 0x00000006080b7981 */ /* 0x002ea4000c1f5900 */
[----:B--2---:R-:W-:-:S13]  /*5cc0*/  ISETP.NE.AND P0, PT, R11, RZ, PT ;  /* 0x000000ff0b00720c */ /* 0x004fda0003f05270 */
[----:B------:R-:W-:Y:S05]  /*5cd0*/  @!P0 BRA `(.L_x_72) ;  /* 0xfffffffc00ec8947 */ /* 0x000fea000383ffff */
[----:B------:R-:W-:Y:S05]  /*5ce0*/  BSYNC B2 ;  /* 0x0000000000027941 */ /* 0x000fea0003800000 */
.L_x_71:
[----:B------:R-:W-:Y:S01]  /*5cf0*/  BSSY.RECONVERGENT B2, `(.L_x_73) ;  /* 0x0000006000027945 */ /* 0x000fe20003800200 */
[C---:B------:R-:W-:Y:S02]  /*5d00*/  ISETP.GT.AND P0, PT, R11.reuse, -0x1, PT ;  /* 0xffffffff0b00780c */ /* 0x040fe40003f04270 */
[----:B------:R-:W-:Y:S01]  /*5d10*/  LOP3.LUT R8, R11, 0x3fffffff, RZ, 0xc0, !PT ;  /* 0x3fffffff0b087812 */ /* 0x000fe200078ec0ff */
[----:B------:R-:W-:Y:S05]  /*5d20*/  WARPSYNC.EXCLUSIVE R6 ;  /* 0x0000000006007348 */ /* 0x000fea0003a00000 */
[----:B------:R-:W-:-:S05]  /*5d30*/  IMAD.IADD R13, R8, 0x1, R13 ;  /* 0x00000001080d7824 */ /* 0x000fca00078e020d */
[----:B------:R-:W-:-:S07]  /*5d40*/  VOTE.ANY R6, PT, P0 ;  /* 0x0000000000067806 */ /* 0x000fce00000e0100 */
[----:B------:R-:W-:Y:S05]  /*5d50*/  BSYNC.RECONVERGENT B2 ;  /* 0x0000000000027941 */ /* 0x000fea0003800200 */
.L_x_73:
[----:B------:R-:W-:Y:S01]  /*5d60*/  ISETP.GT.U32.AND P1, PT, R10, 0x1, PT ;  /* 0x000000010a00780c */ /* 0x000fe20003f24070 */
[----:B------:R-:W-:-:S12]  /*5d70*/  IMAD.MOV.U32 R10, RZ, RZ, R17 ;  /* 0x000000ffff0a7224 */ /* 0x000fd800078e0011 */
[----:B------:R-:W-:Y:S05]  /*5d80*/  @P0 BRA P1, `(.L_x_74) ;  /* 0xfffffffc00ac0947 */ /* 0x000fea000083ffff */
[----:B------:R-:W-:Y:S05]  /*5d90*/  BSYNC B0 ;  /* 0x0000000000007941 */ /* 0x000fea0003800000 */
.L_x_70:
[----:B------:R2:W3:Y:S02]  /*5da0*/  LDS.64 R8, [R19+0x6600] ;  /* 0x0066000013087984 */ /* 0x0004e40000000a00 */
.L_x_69:
[----:B------:R-:W4:Y:S01]  /*5db0*/  LDC.64 R10, c[0x0][0x380] ;  /* 0x0000e000ff0a7b82 */ /* 0x000f220000000a00 */
[C---:B------:R-:W-:Y:S01]  /*5dc0*/  IMAD.IADD R17, R13.reuse, 0x1, -R0 ;  /* 0x000000010d117824 */ /* 0x040fe200078e0a00 */
[----:B------:R-:W-:Y:S01]  /*5dd0*/  LOP3.LUT R13, R13, 0x80000000, RZ, 0xfc, !PT ;  /* 0x800000000d0d7812 */ /* 0x000fe200078efcff */
[----:B------:R-:W-:-:S03]  /*5de0*/  IMAD R21, R42, 0x100, R3 ;  /* 0x000001002a157824 */ /* 0x000fc600078e0203 */
[----:B-1-3--:R-:W-:-:S04]  /*5df0*/  IADD3 R8, P0, PT, R17, R8, RZ ;  /* 0x0000000811087210 */ /* 0x00afc80007f1e0ff */
[----:B------:R-:W-:-:S05]  /*5e00*/  LEA.HI.X.SX32 R9, R17, R9, 0x1, P0 ;  /* 0x0000000911097211 */ /* 0x000fca00000f0eff */
[----:B------:R1:W-:Y:S01]  /*5e10*/  STS.64 [R19+0x6600], R8 ;  /* 0x0066000813007388 */ /* 0x0003e20000000a00 */
[----:B----4-:R-:W-:-:S05]  /*5e20*/  IMAD.WIDE R10, R21, 0x4, R10 ;  /* 0x00000004150a7825 */ /* 0x010fca00078e020a */
[----:B------:R1:W-:Y:S02]  /*5e30*/  STG.E.STRONG.SYS desc[UR6][R10.64], R13 ;  /* 0x0000000d0a007986 */ /* 0x0003e4000c115906 */
.L_x_68:
[----:B------:R-:W-:Y:S05]  /*5e40*/  BSYNC B1 ;  /* 0x0000000000017941 */ /* 0x000fea0003800000 */
.L_x_67:
[----:B------:R-:W3:Y:S01]  /*5e50*/  LDC R23, c[0x0][0x3c0] ;  /* 0x0000f000ff177b82 */ /* 0x000ee20000000800 */
[----:B--2---:R-:W-:-:S07]  /*5e60*/  VIADD R6, R54, 0x1980 ;  /* 0x0000198036067836 */ /* 0x004fce0000000000 */
[----:B-1----:R-:W1:Y:S01]  /*5e70*/  LDC.64 R10, c[0x0][0x390] ;  /* 0x0000e400ff0a7b82 */ /* 0x002e620000000a00 */
[----:B---3--:R-:W-:Y:S02]  /*5e80*/  ISETP.GE.AND P0, PT, R6, R23, PT ;  /* 0x000000170600720c */ /* 0x008fe40003f06270 */
[----:B-1----:R-:W-:-:S04]  /*5e90*/  ISETP.EQ.U32.AND P1, PT, R10, RZ, PT ;  /* 0x000000ff0a00720c */ /* 0x002fc80003f22070 */
[----:B------:R-:W-:-:S04]  /*5ea0*/  ISETP.EQ.OR.EX P0, PT, R11, RZ, !P0, P1 ;  /* 0x000000ff0b00720c */ /* 0x000fc80004702710 */
[----:B------:R-:W-:-:S13]  /*5eb0*/  ISETP.GT.U32.OR P0, PT, R3, 0xff, P0 ;  /* 0x000000ff0300780c */ /* 0x000fda0000704470 */
[----:B------:R-:W-:Y:S05]  /*5ec0*/  @P0 BRA `(.L_x_75) ;  /* 0x0000000000200947 */ /* 0x000fea0003800000 */
[----:B------:R-:W1:Y:S01]  /*5ed0*/  LDS.64 R8, [R19+0x6600] ;  /* 0x0066000013087984 */ /* 0x000e620000000a00 */
[C---:B------:R-:W-:Y:S02]  /*5ee0*/  LEA R10, P2, R3.reuse, R10, 0x3 ;  /* 0x0000000a030a7211 */ /* 0x040fe400078418ff */
[--C-:B------:R-:W-:Y:S02]  /*5ef0*/  SHF.R.S32.HI R13, RZ, 0x1f, R0.reuse ;  /* 0x0000001fff0d7819 */ /* 0x100fe40000011400 */
[----:B------:R-:W-:Y:S02]  /*5f00*/  LEA.HI.X R11, R3, R11, RZ, 0x3, P2 ;  /* 0x0000000b030b7211 */ /* 0x000fe400010f1cff */
[----:B-1----:R-:W-:Y:S02]  /*5f10*/  IADD3 R8, P0, P1, R8, R15, R0 ;  /* 0x0000000f08087210 */ /* 0x002fe4000791e000 */
[----:B------:R-:W-:-:S04]  /*5f20*/  SHF.R.S32.HI R15, RZ, 0x1f, R15 ;  /* 0x0000001fff0f7819 */ /* 0x000fc8000001140f */
[----:B------:R-:W-:-:S05]  /*5f30*/  IADD3.X R9, PT, PT, R9, R15, R13, P0, P1 ;  /* 0x0000000f09097210 */ /* 0x000fca00007e240d */
[----:B------:R1:W-:Y:S02]  /*5f40*/  STG.E.64 desc[UR6][R10.64], R8 ;  /* 0x000000080a007986 */ /* 0x0003e4000c101b06 */
.L_x_75:
[----:B------:R-:W-:Y:S01]  /*5f50*/  ISETP.GT.AND P0, PT, R6, R23, PT ;  /* 0x000000170600720c */ /* 0x000fe20003f04270 */
[----:B------:R-:W-:Y:S05]  /*5f60*/  WARPSYNC.ALL ;  /* 0x0000000000007948 */ /* 0x000fea0003800000 */
[----:B------:R-:W-:Y:S01]  /*5f70*/  BAR.SYNC.DEFER_BLOCKING 0x0 ;  /* 0x0000000000007b1d */ /* 0x000fe20000010000 */
[----:B------:R-:W-:-:S06]  /*5f80*/  IMAD R22, R3, 0x4, R7 ;  /* 0x0000000403167824 */ /* 0x000fcc00078e0207 */
[----:B------:R-:W-:Y:S05]  /*5f90*/  @P0 BRA `(.L_x_76) ;  /* 0x0000000c003c0947 */ /* 0x000fea0003800000 */
[----:B------:R-:W2:Y:S01]  /*5fa0*/  LDS R0, [R22] ;  /* 0x0000000016007984 */ /* 0x000ea20000000800 */
[----:B------:R-:W2:Y:S01]  /*5fb0*/  LDCU UR5, c[0x0][0x3c4] ;  /* 0x00007880ff0577ac */ /* 0x000ea20008000800 */
[----:B------:R-:W3:Y:S01]  /*5fc0*/  LDCU.64 UR8, c[0x0][0x3a0] ;  /* 0x00007400ff0877ac */ /* 0x000ee20008000a00 */
[----:B--2---:R-:W-:Y:S02]  /*5fd0*/  SHF.R.U32.HI R6, RZ, UR5, R0 ;  /* 0x00000005ff067c19 */ /* 0x004fe40008011600 */
[----:B------:R-:W-:Y:S02]  /*5fe0*/  LOP3.LUT R15, R0, 0x80000000, RZ, 0x3c, !PT ;  /* 0x80000000000f7812 */ /* 0x000fe400078e3cff */
[----:B------:R-:W-:-:S05]  /*5ff0*/  LOP3.LUT R6, R6, UR4, RZ, 0x30, !PT ;  /* 0x0000000406067c12 */ /* 0x000fca000f8e30ff */
[----:B-1----:R-:W-:-:S06]  /*6000*/  IMAD R8, R6, 0x8, R7 ;  /* 0x0000000806087824 */ /* 0x002fcc00078e0207 */
[----:B------:R-:W1:Y:S02]  /*6010*/  LDS.64 R8, [R8+0x6600] ;  /* 0x0066000008087984 */ /* 0x000e640000000a00 */
[----:B-1----:R-:W-:-:S05]  /*6020*/  IADD3 R6, P1, PT, R8, R3, RZ ;  /* 0x0000000308067210 */ /* 0x002fca0007f3e0ff */
[----:B------:R-:W-:Y:S01]  /*6030*/  IMAD.X R9, RZ, RZ, R9, P1 ;  /* 0x000000ffff097224 */ /* 0x000fe200008e0609 */
[----:B---3--:R-:W-:-:S04]  /*6040*/  LEA R10, P1, R6, UR8, 0x2 ;  /* 0x00000008060a7c11 */ /* 0x008fc8000f8210ff */
[----:B------:R-:W-:-:S05]  /*6050*/  LEA.HI.X R11, R6, UR9, R9, 0x2, P1 ;  /* 0x00000009060b7c11 */ /* 0x000fca00088f1409 */
[----:B------:R-:W-:Y:S01]  /*6060*/  STG.E desc[UR6][R10.64], R15 ;  /* 0x0000000f0a007986 */ /* 0x000fe2000c101906 */
[----:B------:R-:W-:-:S03]  /*6070*/  NOP ;  /* 0x0000000000007918 */ /* 0x000fc60000000000 */
[----:B------:R-:W1:Y:S02]  /*6080*/  LDS R0, [R22+0x600] ;  /* 0x0006000016007984 */ /* 0x000e640000000800 */
[----:B-1----:R-:W-:Y:S02]  /*6090*/  SHF.R.U32.HI R6, RZ, UR5, R0 ;  /* 0x00000005ff067c19 */ /* 0x002fe40008011600 */
[----:B------:R-:W-:Y:S02]  /*60a0*/  LOP3.LUT R15, R0, 0x80000000, RZ, 0x3c, !PT ;  /* 0x80000000000f7812 */ /* 0x000fe400078e3cff */
[----:B------:R-:W-:-:S05]  /*60b0*/  LOP3.LUT R6, R6, UR4, RZ, 0x30, !PT ;  /* 0x0000000406067c12 */ /* 0x000fca000f8e30ff */
[----:B------:R-:W-:-:S06]  /*60c0*/  IMAD R8, R6, 0x8, R7 ;  /* 0x0000000806087824 */ /* 0x000fcc00078e0207 */
[----:B------:R-:W1:Y:S02]  /*60d0*/  LDS.64 R8, [R8+0x6600] ;  /* 0x0066000008087984 */ /* 0x000e640000000a00 */
[----:B-1----:R-:W-:-:S05]  /*60e0*/  IADD3 R6, P1, PT, R8, R3, RZ ;  /* 0x0000000308067210 */ /* 0x002fca0007f3e0ff */
[----:B------:R-:W-:Y:S01]  /*60f0*/  IMAD.X R9, RZ, RZ, R9, P1 ;  /* 0x000000ffff097224 */ /* 0x000fe200008e0609 */
[----:B------:R-:W-:-:S04]  /*6100*/  LEA R12, P1, R6, UR8, 0x2 ;  /* 0x00000008060c7c11 */ /* 0x000fc8000f8210ff */
        /* <DEDUP_REMOVED lines=163> */
[----:B------:R-:W-:-:S05]  /*6b40*/  IMAD R12, R6, 0x8, R7 ;  /* 0x00000008060c7824 */ /* 0x000fca00078e0207 */
        /* <DEDUP_REMOVED lines=17> */
[----:B------:R1:W-:Y:S01]  /*6c60*/  STG.E desc[UR6][R6.64+0x6000], R9 ;  /* 0x0060000906007986 */ /* 0x0003e2000c101906 */
[----:B------:R-:W-:Y:S01]  /*6c70*/  NOP ;  /* 0x0000000000007918 */ /* 0x000fe20000000000 */
[----:B------:R-:W-:Y:S05]  /*6c80*/  BRA `(.L_x_77) ;  /* 0x00000014000c7947 */ /* 0x000fea0003800000 */
.L_x_76:
[----:B-1----:R-:W-:Y:S01]  /*6c90*/  IMAD R9, R42, -0x1980, R23 ;  /* 0xffffe6802a097824 */ /* 0x002fe200078e0217 */
[----:B------:R-:W-:Y:S01]  /*6ca0*/  BSSY.RECONVERGENT B0, `(.L_x_78) ;  /* 0x000001b000007945 */ /* 0x000fe20003800200 */
[C---:B------:R-:W-:Y:S02]  /*6cb0*/  VIADD R0, R3.reuse, 0x180 ;  /* 0x0000018003007836 */ /* 0x040fe40000000000 */
[C---:B------:R-:W-:Y:S01]  /*6cc0*/  VIADD R6, R3.reuse, 0x300 ;  /* 0x0000030003067836 */ /* 0x040fe20000000000 */
[CC--:B------:R-:W-:Y:S01]  /*6cd0*/  ISETP.GE.AND P1, PT, R3.reuse, R9.reuse, PT ;  /* 0x000000090300720c */ /* 0x0c0fe20003f26270 */
[C---:B------:R-:W-:Y:S01]  /*6ce0*/  VIADD R8, R3.reuse, 0x480 ;  /* 0x0000048003087836 */ /* 0x040fe20000000000 */
[-C--:B------:R-:W-:Y:S01]  /*6cf0*/  ISETP.GE.AND P2, PT, R0, R9.reuse, PT ;  /* 0x000000090000720c */ /* 0x080fe20003f46270 */
[C---:B------:R-:W-:Y:S01]  /*6d00*/  VIADD R0, R3.reuse, 0x600 ;  /* 0x0000060003007836 */ /* 0x040fe20000000000 */
[-C--:B------:R-:W-:Y:S01]  /*6d10*/  ISETP.GE.AND P3, PT, R6, R9.reuse, PT ;  /* 0x000000090600720c */ /* 0x080fe20003f66270 */
[C---:B------:R-:W-:Y:S01]  /*6d20*/  VIADD R6, R3.reuse, 0x780 ;  /* 0x0000078003067836 */ /* 0x040fe20000000000 */
[-C--:B------:R-:W-:Y:S01]  /*6d30*/  ISETP.GE.AND P4, PT, R8, R9.reuse, PT ;  /* 0x000000090800720c */ /* 0x080fe20003f86270 */
[----:B------:R-:W-:Y:S01]  /*6d40*/  VIADD R8, R3, 0x900 ;  /* 0x0000090003087836 */ /* 0x000fe20000000000 */
[----:B------:R-:W-:-:S02]  /*6d50*/  ISETP.GE.AND P5, PT, R0, R9, PT ;  /* 0x000000090000720c */ /* 0x000fc40003fa6270 */
[----:B------:R-:W-:-:S03]  /*6d60*/  ISETP.GE.AND P6, PT, R6, R9, PT ;  /* 0x000000090600720c */ /* 0x000fc60003fc6270 */
[----:B------:R-:W-:Y:S10]  /*6d70*/  @P1 BRA `(.L_x_79) ;  /* 0x0000000000341947 */ /* 0x000ff40003800000 */
[----:B------:R-:W1:Y:S01]  /*6d80*/  LDS R0, [R22] ;  /* 0x0000000016007984 */ /* 0x000e620000000800 */
[----:B------:R-:W1:Y:S01]  /*6d90*/  LDCU UR5, c[0x0][0x3c4] ;  /* 0x00007880ff0577ac */ /* 0x000e620008000800 */
[----:B------:R-:W2:Y:S01]  /*6da0*/  LDCU.64 UR8, c[0x0][0x3a0] ;  /* 0x00007400ff0877ac */ /* 0x000ea20008000a00 */
[----:B-1----:R-:W-:Y:S02]  /*6db0*/  SHF.R.U32.HI R6, RZ, UR5, R0 ;  /* 0x00000005ff067c19 */ /* 0x002fe40008011600 */
[----:B------:R-:W-:Y:S02]  /*6dc0*/  LOP3.LUT R13, R0, 0x80000000, RZ, 0x3c, !PT ;  /* 0x80000000000d7812 */ /* 0x000fe400078e3cff */
[----:B------:R-:W-:-:S05]  /*6dd0*/  LOP3.LUT R6, R6, UR4, RZ, 0x30, !PT ;  /* 0x0000000406067c12 */ /* 0x000fca000f8e30ff */
[----:B------:R-:W-:-:S05]  /*6de0*/  IMAD R6, R6, 0x8, R7 ;  /* 0x0000000806067824 */ /* 0x000fca00078e0207 */
[----:B------:R-:W1:Y:S02]  /*6df0*/  LDS.64 R10, [R6+0x6600] ;  /* 0x00660000060a7984 */ /* 0x000e640000000a00 */
[----:B-1----:R-:W-:-:S05]  /*6e00*/  IADD3 R12, P1, PT, R10, R3, RZ ;  /* 0x000000030a0c7210 */ /* 0x002fca0007f3e0ff */
[----:B------:R-:W-:Y:S01]  /*6e10*/  IMAD.X R11, RZ, RZ, R11, P1 ;  /* 0x000000ffff0b7224 */ /* 0x000fe200008e060b */
[----:B--2---:R-:W-:-:S04]  /*6e20*/  LEA R10, P1, R12, UR8, 0x2 ;  /* 0x000000080c0a7c11 */ /* 0x004fc8000f8210ff */
[----:B------:R-:W-:-:S05]  /*6e30*/  LEA.HI.X R11, R12, UR9, R11, 0x2, P1 ;  /* 0x000000090c0b7c11 */ /* 0x000fca00088f140b */
[----:B------:R1:W-:Y:S04]  /*6e40*/  STG.E desc[UR6][R10.64], R13 ;  /* 0x0000000d0a007986 */ /* 0x0003e8000c101906 */
.L_x_79:
[----:B------:R-:W-:Y:S05]  /*6e50*/  BSYNC.RECONVERGENT B0 ;  /* 0x0000000000007941 */ /* 0x000fea0003800200 */
.L_x_78:
[----:B------:R-:W-:Y:S01]  /*6e60*/  NOP ;  /* 0x0000000000007918 */ /* 0x000fe20000000000 */
[----:B------:R-:W-:Y:S01]  /*6e70*/  BSSY.RECONVERGENT B0, `(.L_x_80) ;  /* 0x0000011000007945 */ /* 0x000fe20003800200 */
[----:B------:R-:W-:Y:S01]  /*6e80*/  ISETP.GE.AND P1, PT, R8, R9, PT ;  /* 0x000000090800720c */ /* 0x000fe20003f26270 */
[----:B------:R-:W-:Y:S02]  /*6e90*/  VIADD R8, R3, 0xa80 ;  /* 0x00000a8003087836 */ /* 0x000fe40000000000 */
[----:B------:R-:W-:Y:S10]  /*6ea0*/  @P2 BRA `(.L_x_81) ;  /* 0x0000000000342947 */ /* 0x000ff40003800000 */
[----:B------:R-:W2:Y:S01]  /*6eb0*/  LDS R0, [R22+0x600] ;  /* 0x0006000016007984 */ /* 0x000ea20000000800 */
[----:B------:R-:W2:Y:S01]  /*6ec0*/  LDCU UR5, c[0x0][0x3c4] ;  /* 0x00007880ff0577ac */ /* 0x000ea20008000800 */
[----:B------:R-:W3:Y:S01]  /*6ed0*/  LDCU.64 UR8, c[0x0][0x3a0] ;  /* 0x00007400ff0877ac */ /* 0x000ee20008000a00 */
[----:B--2---:R-:W-:Y:S02]  /*6ee0*/  SHF.R.U32.HI R6, RZ, UR5, R0 ;  /* 0x00000005ff067c19 */ /* 0x004fe40008011600 */
[----:B-1----:R-:W-:Y:S02]  /*6ef0*/  LOP3.LUT R13, R0, 0x80000000, RZ, 0x3c, !PT ;  /* 0x80000000000d7812 */ /* 0x002fe400078e3cff */
[----:B------:R-:W-:-:S05]  /*6f00*/  LOP3.LUT R6, R6, UR4, RZ, 0x30, !PT ;  /* 0x0000000406067c12 */ /* 0x000fca000f8e30ff */
[----:B------:R-:W-:-:S05]  /*6f10*/  IMAD R6, R6, 0x8, R7 ;  /* 0x0000000806067824 */ /* 0x000fca00078e0207 */
[----:B------:R-:W1:Y:S02]  /*6f20*/  LDS.64 R10, [R6+0x6600] ;  /* 0x00660000060a7984 */ /* 0x000e640000000a00 */
[----:B-1----:R-:W-:-:S05]  /*6f30*/  IADD3 R12, P2, PT, R10, R3, RZ ;  /* 0x000000030a0c7210 */ /* 0x002fca0007f5e0ff */
[----:B------:R-:W-:Y:S01]  /*6f40*/  IMAD.X R11, RZ, RZ, R11, P2 ;  /* 0x000000ffff0b7224 */ /* 0x000fe200010e060b */
[----:B---3--:R-:W-:-:S04]  /*6f50*/  LEA R10, P2, R12, UR8, 0x2 ;  /* 0x000000080c0a7c11 */ /* 0x008fc8000f8410ff */
[----:B------:R-:W-:-:S05]  /*6f60*/  LEA.HI.X R11, R12, UR9, R11, 0x2, P2 ;  /* 0x000000090c0b7c11 */ /* 0x000fca00090f140b */
[----:B------:R2:W-:Y:S04]  /*6f70*/  STG.E desc[UR6][R10.64+0x600], R13 ;  /* 0x0006000d0a007986 */ /* 0x0005e8000c101906 */
.L_x_81:
[----:B------:R-:W-:Y:S05]  /*6f80*/  BSYNC.RECONVERGENT B0 ;  /* 0x0000000000007941 */ /* 0x000fea0003800200 */
.L_x_80:
[----:B------:R-:W-:Y:S01]  /*6f90*/  NOP ;  /* 0x0000000000007918 */ /* 0x000fe20000000000 */
[----:B------:R-:W-:Y:S01]  /*6fa0*/  BSSY.RECONVERGENT B0, `(.L_x_82) ;  /* 0x0000011000007945 */ /* 0x000fe20003800200 */
[----:B------:R-:W-:Y:S02]  /*6fb0*/  ISETP.GE.AND P2, PT, R8, R9, PT ;  /* 0x000000090800720c */ /* 0x000fe40003f46270 */
[----:B------:R-:W-:Y:S01]  /*6fc0*/  LOP3.LUT R8, R3, 0xc00, RZ, 0xfc, !PT ;  /* 0x00000c0003087812 */ /* 0x000fe200078efcff */
[----:B------:R-:W-:Y:S10]  /*6fd0*/  @P3 BRA `(.L_x_83) ;  /* 0x0000000000343947 */ /* 0x000ff40003800000 */
[----:B------:R-:W3:Y:S01]  /*6fe0*/  LDS R0, [R22+0xc00] ;  /* 0x000c000016007984 */ /* 0x000ee20000000800 */
[----:B------:R-:W3:Y:S01]  /*6ff0*/  LDCU UR5, c[0x0][0x3c4] ;  /* 0x00007880ff0577ac */ /* 0x000ee20008000800 */
[----:B------:R-:W4:Y:S01]  /*7000*/  LDCU.64 UR8, c[0x0][0x3a0] ;  /* 0x00007400ff0877ac */ /* 0x000f220008000a00 */
[----:B---3--:R-:W-:Y:S02]  /*7010*/  SHF.R.U32.HI R6, RZ, UR5, R0 ;  /* 0x00000005ff067c19 */ /* 0x008fe40008011600 */
[----:B-12---:R-:W-:Y:S02]  /*7020*/  LOP3.LUT R13, R0, 0x80000000, RZ, 0x3c, !PT ;  /* 0x80000000000d7812 */ /* 0x006fe400078e3cff */
[----:B------:R-:W-:-:S05]  /*7030*/  LOP3.LUT R6, R6, UR4, RZ, 0x30, !PT ;  /* 0x0000000406067c12 */ /* 0x000fca000f8e30ff */
[----:B------:R-:W-:-:S05]  /*7040*/  IMAD R6, R6, 0x8, R7 ;  /* 0x0000000806067824 */ /* 0x000fca00078e0207 */
[----:B------:R-:W1:Y:S02]  /*7050*/  LDS.64 R10, [R6+0x6600] ;  /* 0x00660000060a7984 */ /* 0x000e640000000a00 */
[----:B-1----:R-:W-:-:S05]  /*7060*/  IADD3 R12, P3, PT, R10, R3, RZ ;  /* 0x000000030a0c7210 */ /* 0x002fca0007f7e0ff */
[----:B------:R-:W-:Y:S01]  /*7070*/  IMAD.X R11, RZ, RZ, R11, P3 ;  /* 0x000000ffff0b7224 */ /* 0x000fe200018e060b */
[----:B----4-:R-:W-:-:S04]  /*7080*/  LEA R10, P3, R12, UR8, 0x2 ;  /* 0x000000080c0a7c11 */ /* 0x010fc8000f8610ff */
[----:B------:R-:W-:-:S05]  /*7090*/  LEA.HI.X R11, R12, UR9, R11, 0x2, P3 ;  /* 0x000000090c0b7c11 */ /* 0x000fca00098f140b */
[----:B------:R3:W-:Y:S04]  /*70a0*/  STG.E desc[UR6][R10.64+0xc00], R13 ;  /* 0x000c000d0a007986 */ /* 0x0007e8000c101906 */
.L_x_83:
[----:B------:R-:W-:Y:S05]  /*70b0*/  BSYNC.RECONVERGENT B0 ;  /* 0x0000000000007941 */ /* 0x000fea0003800200 */
.L_x_82:
[----:B------:R-:W-:Y:S01]  /*70c0*/  NOP ;  /* 0x0000000000007918 */ /* 0x000fe20000000000 */
[----:B------:R-:W-:Y:S01]  /*70d0*/  BSSY.RECONVERGENT B0, `(.L_x_84) ;  /* 0x0000011000007945 */ /* 0x000fe20003800200 */
[----:B------:R-:W-:Y:S01]  /*70e0*/  ISETP.GE.AND P3, PT, R8, R9, PT ;  /* 0x000000090800720c */ /* 0x000fe20003f66270 */
[----:B------:R-:W-:Y:S02]  /*70f0*/  VIADD R8, R3, 0xd80 ;  /* 0x00000d8003087836 */ /* 0x000fe40000000000 */
[----:B------:R-:W-:Y:S10]  /*7100*/  @P4 BRA `(.L_x_85) ;  /* 0x0000000000344947 */ /* 0x000ff40003800000 */
[----:B------:R-:W4:Y:S01]  /*7110*/  LDS R0, [R22+0x1200] ;  /* 0x0012000016007984 */ /* 0x000f220000000800 */
[----:B------:R-:W4:Y:S01]  /*7120*/  LDCU UR5, c[0x0][0x3c4] ;  /* 0x00007880ff0577ac */ /* 0x000f220008000800 */
[----:B------:R-:W5:Y:S01]  /*7130*/  LDCU.64 UR8, c[0x0][0x3a0] ;  /* 0x00007400ff0877ac */ /* 0x000f620008000a00 */
[----:B----4-:R-:W-:Y:S02]  /*7140*/  SHF.R.U32.HI R6, RZ, UR5, R0 ;  /* 0x00000005ff067c19 */ /* 0x010fe40008011600 */
[----:B-123--:R-:W-:Y:S02]  /*7150*/  LOP3.LUT R13, R0, 0x80000000, RZ, 0x3c, !PT ;  /* 0x80000000000d7812 */ /* 0x00efe400078e3cff */
[----:B------:R-:W-:-:S05]  /*7160*/  LOP3.LUT R6, R6, UR4, RZ, 0x30, !PT ;  /* 0x0000000406067c12 */ /* 0x000fca000f8e30ff */
[----:B------:R-:W-:-:S05]  /*7170*/  IMAD R6, R6, 0x8, R7 ;  /* 0x0000000806067824 */ /* 0x000fca00078e0207 */
[----:B------:R-:W1:Y:S02]  /*7180*/  LDS.64 R10, [R6+0x6600] ;  /* 0x00660000060a7984 */ /* 0x000e640000000a00 */
[----:B-1----:R-:W-:-:S05]  /*7190*/  IADD3 R12, P4, PT, R10, R3, RZ ;  /* 0x000000030a0c7210 */ /* 0x002fca0007f9e0ff */
[----:B------:R-:W-:Y:S01]  /*71a0*/  IMAD.X R11, RZ, RZ, R11, P4 ;  /* 0x000000ffff0b7224 */ /* 0x000fe200020e060b */
[----:B-----5:R-:W-:-:S04]  /*71b0*/  LEA R10, P4, R12, UR8, 0x2 ;  /* 0x000000080c0a7c11 */ /* 0x020fc8000f8810ff */
[----:B------:R-:W-:-:S05]  /*71c0*/  LEA.HI.X R11, R12, UR9, R11, 0x2, P4 ;  /* 0x000000090c0b7c11 */ /* 0x000fca000a0f140b */
[----:B------:R4:W-:Y:S04]  /*71d0*/  STG.E desc[UR6][R10.64+0x1200], R13 ;  /* 0x0012000d0a007986 */ /* 0x0009e8000c101906 */
.L_x_85:
[----:B------:R-:W-:Y:S05]  /*71e0*/  BSYNC.RECONVERGENT B0 ;  /* 0x0000000000007941 */ /* 0x000fea0003800200 */
.L_x_84:
[----:B------:R-:W-:Y:S01]  /*71f0*/  NOP ;  /* 0x0000000000007918 */ /* 0x000fe20000000000 */
[----:B------:R-:W-:Y:S01]  /*7200*/  BSSY.RECONVERGENT B0, `(.L_x_86) ;  /* 0x0000011000007945 */ /* 0x000fe20003800200 */
[----:B------:R-:W-:Y:S01]  /*7210*/  ISETP.GE.AND P4, PT, R8, R9, PT ;  /* 0x000000090800720c */ /* 0x000fe20003f86270 */
[----:B------:R-:W-:Y:S02]  /*7220*/  VIADD R8, R3, 0xf00 ;  /* 0x00000f0003087836 */ /* 0x000fe40000000000 */
[----:B------:R-:W-:Y:S10]  /*7230*/  @P5 BRA `(.L_x_87) ;  /* 0x0000000000345947 */ /* 0x000ff40003800000 */
[----:B------:R-:W5:Y:S01]  /*7240*/  LDS R0, [R22+0x1800] ;  /* 0x0018000016007984 */ /* 0x000f620000000800 */
[----:B------:R-:W5:Y:S01]  /*7250*/  LDCU UR5, c[0x0][0x3c4] ;  /* 0x00007880ff0577ac */ /* 0x000f620008000800 */
[----:B------:R-:W0:Y:S01]  /*7260*/  LDCU.64 UR8, c[0x0][0x3a0] ;  /* 0x00007400ff0877ac */ /* 0x000e220008000a00 */
[----:B-----5:R-:W-:Y:S02]  /*7270*/  SHF.R.U32.HI R6, RZ, UR5, R0 ;  /* 0x00000005ff067c19 */ /* 0x020fe40008011600 */
[----:B-1234-:R-:W-:Y:S02]  /*7280*/  LOP3.LUT R13, R0, 0x80000000, RZ, 0x3c, !PT ;  /* 0x80000000000d7812 */ /* 0x01efe400078e3cff */
[----:B------:R-:W-:-:S05]  /*7290*/  LOP3.LUT R6, R6, UR4, RZ, 0x30, !PT ;  /* 0x0000000406067c12 */ /* 0x000fca000f8e30ff */
[----:B------:R-:W-:-:S05]  /*72a0*/  IMAD R6, R6, 0x8, R7 ;  /* 0x0000000806067824 */ /* 0x000fca00078e0207 */
[----:B------:R-:W1:Y:S02]  /*72b0*/  LDS.64 R10, [R6+0x6600] ;  /* 0x00660000060a7984 */ /* 0x000e640000000a00 */
[----:B-1----:R-:W-:-:S05]  /*72c0*/  IADD3 R12, P5, PT, R10, R3, RZ ;  /* 0x000000030a0c7210 */ /* 0x002fca0007fbe0ff */
[----:B------:R-:W-:Y:S01]  /*72d0*/  IMAD.X R11, RZ, RZ, R11, P5 ;  /* 0x000000ffff0b7224 */ /* 0x000fe200028e060b */
[----:B0-----:R-:W-:-:S04]  /*72e0*/  LEA R10, P5, R12, UR8, 0x2 ;  /* 0x000000080c0a7c11 */ /* 0x001fc8000f8a10ff */
[----:B------:R-:W-:-:S05]  /*72f0*/  LEA.HI.X R11, R12, UR9, R11, 0x2, P5 ;  /* 0x000000090c0b7c11 */ /* 0x000fca000a8f140b */
[----:B------:R0:W-:Y:S04]  /*7300*/  STG.E desc[UR6][R10.64+0x1800], R13 ;  /* 0x0018000d0a007986 */ /* 0x0001e8000c101906 */
.L_x_87:
[----:B------:R-:W-:Y:S05]  /*7310*/  BSYNC.RECONVERGENT B0 ;  /* 0x0000000000007941 */ /* 0x000fea0003800200 */
.L_x_86:
        /* <DEDUP_REMOVED lines=9> */
[----:B01234-:R-:W-:Y:S02]  /*73b0*/  LOP3.LUT R13, R0, 0x80000000, RZ, 0x3c, !PT ;  /* 0x80000000000d7812 */ /* 0x01ffe400078e3cff */
[----:B------:R-:W-:-:S05]  /*73c0*/  LOP3.LUT R6, R6, UR4, RZ, 0x30, !PT ;  /* 0x0000000406067c12 */ /* 0x000fca000f8e30ff */
[----:B------:R-:W-:-:S05]  /*73d0*/  IMAD R6, R6, 0x8, R7 ;  /* 0x0000000806067824 */ /* 0x000fca00078e0207 */
[----:B------:R-:W0:Y:S02]  /*73e0*/  LDS.64 R10, [R6+0x6600] ;  /* 0x00660000060a7984 */ /* 0x000e240000000a00 */
[----:B0-----:R-:W-:-:S05]  /*73f0*/  IADD3 R12, P6, PT, R10, R3, RZ ;  /* 0x000000030a0c7210 */ /* 0x001fca0007fde0ff */
[----:B------:R-:W-:Y:S01]  /*7400*/  IMAD.X R11, RZ, RZ, R11, P6 ;  /* 0x000000ffff0b7224 */ /* 0x000fe200030e060b */
[----:B------:R-:W-:-:S04]  /*7410*/  LEA R10, P6, R12, UR8, 0x2 ;  /* 0x000000080c0a7c11 */ /* 0x000fc8000f8c10ff */
[----:B------:R-:W-:-:S05]  /*7420*/  LEA.HI.X R11, R12, UR9, R11, 0x2, P6 ;  /* 0x000000090c0b7c11 */ /* 0x000fca000b0f140b */
[----:B------:R0:W-:Y:S04]  /*7430*/  STG.E desc[UR6][R10.64+0x1e00], R13 ;  /* 0x001e000d0a007986 */ /* 0x0001e8000c101906 */
.L_x_89:
[----:B------:R-:W-:Y:S05]  /*7440*/  BSYNC.RECONVERGENT B0 ;  /* 0x0000000000007941 */ /* 0x000fea0003800200 */
.L_x_88:
        /* <DEDUP_REMOVED lines=18> */
.L_x_91:
[----:B------:R-:W-:Y:S05]  /*7570*/  BSYNC.RECONVERGENT B0 ;  /* 0x0000000000007941 */ /* 0x000fea0003800200 */
.L_x_90:
        /* <DEDUP_REMOVED lines=18> */
.L_x_93:
[----:B------:R-:W-:Y:S05]  /*76a0*/  BSYNC.RECONVERGENT B0 ;  /* 0x0000000000007941 */ /* 0x000fea0003800200 */
.L_x_92:
        /* <DEDUP_REMOVED lines=18> */
.L_x_95:
[----:B------:R-:W-:Y:S05]  /*77d0*/  BSYNC.RECONVERGENT B0 ;  /* 0x0000000000007941 */ /* 0x000fea0003800200 */
.L_x_94:
        /* <DEDUP_REMOVED lines=18> */
.L_x_97:
[----:B------:R-:W-:Y:S05]  /*7900*/  BSYNC.RECONVERGENT B0 ;  /* 0x0000000000007941 */ /* 0x000fea0003800200 */
.L_x_96:
[----:B------:R-:W-:Y:S01]  /*7910*/  NOP ;  /* 0x0000000000007918 */ /* 0x000fe20000000000 */
[----:B------:R-:W-:Y:S01]  /*7920*/  BSSY.RECONVERGENT B0, `(.L_x_98) ;  /* 0x0000011000007945 */ /* 0x000fe20003800200 */
[----:B------:R-:W-:Y:S02]  /*7930*/  ISETP.GE.AND P4, PT, R8, R9, PT ;  /* 0x000000090800720c */ /* 0x000fe40003f86270 */
[----:B------:R-:W-:Y:S01]  /*7940*/  LOP3.LUT R8, R3, 0x1800, RZ, 0xfc, !PT ;  /* 0x0000180003087812 */ /* 0x000fe200078efcff */
        /* <DEDUP_REMOVED lines=14> */
.L_x_99:
[----:B------:R-:W-:Y:S05]  /*7a30*/  BSYNC.RECONVERGENT B0 ;  /* 0x0000000000007941 */ /* 0x000fea0003800200 */
.L_x_98:
[----:B------:R-:W-:Y:S01]  /*7a40*/  NOP ;  /* 0x0000000000007918 */ /* 0x000fe20000000000 */
[----:B------:R-:W-:Y:S01]  /*7a50*/  BSSY.RECONVERGENT B0, `(.L_x_100) ;  /* 0x0000010000007945 */ /* 0x000fe20003800200 */
[----:B------:R-:W-:-:S03]  /*7a60*/  ISETP.GE.AND P5, PT, R8, R9, PT ;  /* 0x000000090800720c */ /* 0x000fc60003fa6270 */
        /* <DEDUP_REMOVED lines=14> */
.L_x_101:
[----:B------:R-:W-:Y:S05]  /*7b50*/  BSYNC.RECONVERGENT B0 ;  /* 0x0000000000007941 */ /* 0x000fea0003800200 */
.L_x_100:
[----:B------:R-:W-:Y:S01]  /*7b60*/  NOP ;  /* 0x0000000000007918 */ /* 0x000fe20000000000 */
[----:B------:R-:W-:Y:S04]  /*7b70*/  BSSY.RECONVERGENT B0, `(.L_x_102) ;  /* 0x000000f000007945 */ /* 0x000fe80003800200 */
[----:B------:R-:W-:Y:S05]  /*7b80*/  @P1 BRA `(.L_x_103) ;  /* 0x0000000000341947 */ /* 0x000fea0003800000 */
        /* <DEDUP_REMOVED lines=13> */
.L_x_103:
[----:B------:R-:W-:Y:S05]  /*7c60*/  BSYNC.RECONVERGENT B0 ;  /* 0x0000000000007941 */ /* 0x000fea0003800200 */
.L_x_102:
        /* <DEDUP_REMOVED lines=16> */
.L_x_105:
[----:B------:R-:W-:Y:S05]  /*7d70*/  BSYNC.RECONVERGENT B0 ;  /* 0x0000000000007941 */ /* 0x000fea0003800200 */
.L_x_104:
        /* <DEDUP_REMOVED lines=16> */
.L_x_107:
[----:B------:R-:W-:Y:S05]  /*7e80*/  BSYNC.RECONVERGENT B0 ;  /* 0x0000000000007941 */ /* 0x000fea0003800200 */
.L_x_106:
        /* <DEDUP_REMOVED lines=16> */
.L_x_109:
[----:B------:R-:W-:Y:S05]  /*7f90*/  BSYNC.RECONVERGENT B0 ;  /* 0x0000000000007941 */ /* 0x000fea0003800200 */
.L_x_108:
[----:B------:R-:W-:Y:S01]  /*7fa0*/  NOP ;  /* 0x0000000000007918 */ /* 0x000fe20000000000 */
[----:B------:R-:W-:Y:S04]  /*7fb0*/  BSSY.RECONVERGENT B0, `(.L_x_110) ;  /* 0x000000f000007945 */ /* 0x000fe80003800200 */
[----:B------:R-:W-:Y:S05]  /*7fc0*/  @P5 BRA `(.L_x_111) ;  /* 0x0000000000345947 */ /* 0x000fea0003800000 */
[----:B------:R-:W5:Y:S01]  /*7fd0*/  LDS R0, [R22+0x6000] ;  /* 0x0060000016007984 */ /* 0x000f620000000800 */
[----:B------:R-:W5:Y:S01]  /*7fe0*/  LDCU UR5, c[0x0][0x3c4] ;  /* 0x00007880ff0577ac */ /* 0x000f620008000800 */
[----:B------:R-:W1:Y:S01]  /*7ff0*/  LDCU.64 UR8, c[0x0][0x3a0] ;  /* 0x00007400ff0877ac */ /* 0x000e620008000a00 */
[----:B-----5:R-:W-:-:S04]  /*8000*/  SHF.R.U32.HI R6, RZ, UR5, R0 ;  /* 0x00000005ff067c19 */ /* 0x020fc80008011600 */
[----:B------:R-:W-:-:S05]  /*8010*/  LOP3.LUT R6, R6, UR4, RZ, 0x30, !PT ;  /* 0x0000000406067c12 */ /* 0x000fca000f8e30ff */
[----:B0-----:R-:W-:-:S05]  /*8020*/  IMAD R8, R6, 0x8, R7 ;  /* 0x0000000806087824 */ /* 0x001fca00078e0207 */
[----:B------:R-:W0:Y:S02]  /*8030*/  LDS.64 R6, [R8+0x6600] ;  /* 0x0066000008067984 */ /* 0x000e240000000a00 */
[----:B0-----:R-:W-:-:S05]  /*8040*/  IADD3 R9, P1, PT, R6, R3, RZ ;  /* 0x0000000306097210 */ /* 0x001fca0007f3e0ff */
[----:B-1234-:R-:W-:Y:S01]  /*8050*/  IMAD.X R10, RZ, RZ, R7, P1 ;  /* 0x000000ffff0a7224 */ /* 0x01efe200008e0607 */
[----:B------:R-:W-:-:S04]  /*8060*/  LEA R6, P1, R9, UR8, 0x2 ;  /* 0x0000000809067c11 */ /* 0x000fc8000f8210ff */
[----:B------:R-:W-:Y:S02]  /*8070*/  LEA.HI.X R7, R9, UR9, R10, 0x2, P1 ;  /* 0x0000000909077c11 */ /* 0x000fe400088f140a */
[----:B------:R-:W-:-:S05]  /*8080*/  LOP3.LUT R9, R0, 0x80000000, RZ, 0x3c, !PT ;  /* 0x8000000000097812 */ /* 0x000fca00078e3cff */
[----:B------:R0:W-:Y:S02]  /*8090*/  STG.E desc[UR6][R6.64+0x6000], R9 ;  /* 0x0060000906007986 */ /* 0x0001e4000c101906 */
.L_x_111:
[----:B------:R-:W-:Y:S05]  /*80a0*/  BSYNC.RECONVERGENT B0 ;  /* 0x0000000000007941 */ /* 0x000fea0003800200 */
.L_x_110:
[----:B------:R-:W-:Y:S01]  /*80b0*/  NOP ;  /* 0x0000000000007918 */ /* 0x000fe20000000000 */
.L_x_77:
[----:B------:R-:W5:Y:S01]  /*80c0*/  LDS R0, [R22] ;  /* 0x0000000016007984 */ /* 0x000f620000000800 */
[----:B------:R-:W5:Y:S03]  /*80d0*/  LDCU UR5, c[0x0][0x3c4] ;  /* 0x00007880ff0577ac */ /* 0x000f660008000800 */
[----:B01----:R-:W0:Y:S04]  /*80e0*/  LDS R6, [R22+0x600] ;  /* 0x0006000016067984 */ /* 0x003e280000000800 */
[----:B------:R-:W1:Y:S04]  /*80f0*/  LDS R7, [R22+0xc00] ;  /* 0x000c000016077984 */ /* 0x000e680000000800 */
[----:B------:R-:W1:Y:S04]  /*8100*/  LDS R8, [R22+0x1200] ;  /* 0x0012000016087984 */ /* 0x000e680000000800 */
[----:B------:R-:W1:Y:S04]  /*8110*/  LDS R9, [R22+0x1800] ;  /* 0x0018000016097984 */ /* 0x000e680000000800 */
[----:B--234-:R-:W2:Y:S04]  /*8120*/  LDS R10, [R22+0x1e00] ;  /* 0x001e0000160a7984 */ /* 0x01cea80000000800 */
[----:B------:R-:W3:Y:S04]  /*8130*/  LDS R11, [R22+0x2400] ;  /* 0x00240000160b7984 */ /* 0x000ee80000000800 */
[----:B------:R-:W4:Y:S04]  /*8140*/  LDS R12, [R22+0x2a00] ;  /* 0x002a0000160c7984 */ /* 0x000f280000000800 */
[----:B------:R-:W4:Y:S04]  /*8150*/  LDS R13, [R22+0x3000] ;  /* 0x00300000160d7984 */ /* 0x000f280000000800 */
[----:B------:R-:W4:Y:S04]  /*8160*/  LDS R14, [R22+0x3600] ;  /* 0x00360000160e7984 */ /* 0x000f280000000800 */
[----:B------:R-:W4:Y:S01]  /*8170*/  LDS R15, [R22+0x3c00] ;  /* 0x003c0000160f7984 */ /* 0x000f220000000800 */
[----:B-----5:R-:W-:-:S03]  /*8180*/  SHF.R.U32.HI R0, RZ, UR5, R0 ;  /* 0x00000005ff007c19 */ /* 0x020fc60008011600 */
[----:B------:R-:W5:Y:S01]  /*8190*/  LDS R16, [R22+0x4200] ;  /* 0x0042000016107984 */ /* 0x000f620000000800 */
[----:B0-----:R-:W-:-:S03]  /*81a0*/  SHF.R.U32.HI R6, RZ, UR5, R6 ;  /* 0x00000005ff067c19 */ /* 0x001fc60008011606 */
[----:B------:R-:W0:Y:S01]  /*81b0*/  LDS R17, [R22+0x4800] ;  /* 0x0048000016117984 */ /* 0x000e220000000800 */
[----:B-1----:R-:W-:-:S03]  /*81c0*/  SHF.R.U32.HI R7, RZ, UR5, R7 ;  /* 0x00000005ff077c19 */ /* 0x002fc60008011607 */
[----:B------:R-:W1:Y:S01]  /*81d0*/  LDS R18, [R22+0x4e00] ;  /* 0x004e000016127984 */ /* 0x000e620000000800 */
[----:B------:R-:W-:-:S03]  /*81e0*/  SHF.R.U32.HI R8, RZ, UR5, R8 ;  /* 0x00000005ff087c19 */ /* 0x000fc60008011608 */
[----:B------:R-:W1:Y:S01]  /*81f0*/  LDS R19, [R22+0x5400] ;  /* 0x0054000016137984 */ /* 0x000e620000000800 */
[----:B------:R-:W-:-:S03]  /*8200*/  SHF.R.U32.HI R9, RZ, UR5, R9 ;  /* 0x00000005ff097c19 */ /* 0x000fc60008011609 */
[----:B------:R-:W1:Y:S01]  /*8210*/  LDS R20, [R22+0x5a00] ;  /* 0x005a000016147984 */ /* 0x000e620000000800 */
[----:B--2---:R-:W-:-:S03]  /*8220*/  SHF.R.U32.HI R10, RZ, UR5, R10 ;  /* 0x00000005ff0a7c19 */ /* 0x004fc6000801160a */
[----:B------:R-:W2:Y:S01]  /*8230*/  LDS R21, [R22+0x6000] ;  /* 0x0060000016157984 */ /* 0x000ea20000000800 */
[----:B---3--:R-:W-:Y:S02]  /*8240*/  SHF.R.U32.HI R11, RZ, UR5, R11 ;  /* 0x00000005ff0b7c19 */ /* 0x008fe4000801160b */
[----:B----4-:R-:W-:Y:S02]  /*8250*/  SHF.R.U32.HI R12, RZ, UR5, R12 ;  /* 0x00000005ff0c7c19 */ /* 0x010fe4000801160c */
[----:B------:R-:W-:Y:S02]  /*8260*/  SHF.R.U32.HI R13, RZ, UR5, R13 ;  /* 0x00000005ff0d7c19 */ /* 0x000fe4000801160d */
[----:B------:R-:W-:Y:S02]  /*8270*/  SHF.R.U32.HI R43, RZ, UR5, R14 ;  /* 0x00000005ff2b7c19 */ /* 0x000fe4000801160e */
[----:B------:R-:W-:Y:S02]  /*8280*/  LOP3.LUT R14, R12, UR4, RZ, 0x30, !PT ;  /* 0x000000040c0e7c12 */ /* 0x000fe4000f8e30ff */
[----:B------:R-:W-:-:S02]  /*8290*/  SHF.R.U32.HI R44, RZ, UR5, R15 ;  /* 0x00000005ff2c7c19 */ /* 0x000fc4000801160f */
[----:B------:R-:W-:Y:S02]  /*82a0*/  LOP3.LUT R15, R11, UR4, RZ, 0x30, !PT ;  /* 0x000000040b0f7c12 */ /* 0x000fe4000f8e30ff */
[----:B-----5:R-:W-:Y:S02]  /*82b0*/  SHF.R.U32.HI R45, RZ, UR5, R16 ;  /* 0x00000005ff2d7c19 */ /* 0x020fe40008011610 */
[----:B------:R-:W-:Y:S02]  /*82c0*/  LOP3.LUT R16, R10, UR4, RZ, 0x30, !PT ;  /* 0x000000040a107c12 */ /* 0x000fe4000f8e30ff */
[----:B0-----:R-:W-:Y:S02]  /*82d0*/  SHF.R.U32.HI R46, RZ, UR5, R17 ;  /* 0x00000005ff2e7c19 */ /* 0x001fe40008011611 */
[----:B------:R-:W-:Y:S02]  /*82e0*/  LOP3.LUT R17, R9, UR4, RZ, 0x30, !PT ;  /* 0x0000000409117c12 */ /* 0x000fe4000f8e30ff */
[----:B-1----:R-:W-:-:S02]  /*82f0*/  SHF.R.U32.HI R47, RZ, UR5, R18 ;  /* 0x00000005ff2f7c19 */ /* 0x002fc40008011612 */
[----:B------:R-:W-:Y:S02]  /*8300*/  LOP3.LUT R18, R8, UR4, RZ, 0x30, !PT ;  /* 0x0000000408127c12 */ /* 0x000fe4000f8e30ff */
[----:B------:R-:W-:Y:S02]  /*8310*/  SHF.R.U32.HI R48, RZ, UR5, R19 ;  /* 0x00000005ff307c19 */ /* 0x000fe40008011613 */
[----:B------:R-:W-:Y:S02]  /*8320*/  LOP3.LUT R19, R7, UR4, RZ, 0x30, !PT ;  /* 0x0000000407137c12 */ /* 0x000fe4000f8e30ff */
[----:B------:R-:W-:Y:S02]  /*8330*/  SHF.R.U32.HI R49, RZ, UR5, R20 ;  /* 0x00000005ff317c19 */ /* 0x000fe40008011614 */
[----:B------:R-:W-:Y:S02]  /*8340*/  LOP3.LUT R20, R6, UR4, RZ, 0x30, !PT ;  /* 0x0000000406147c12 */ /* 0x000fe4000f8e30ff */
[----:B--2---:R-:W-:-:S02]  /*8350*/  SHF.R.U32.HI R50, RZ, UR5, R21 ;  /* 0x00000005ff327c19 */ /* 0x004fc40008011615 */
[----:B------:R-:W-:Y:S02]  /*8360*/  LOP3.LUT R21, R0, UR4, RZ, 0x30, !PT ;  /* 0x0000000400157c12 */ /* 0x000fe4000f8e30ff */
[----:B------:R-:W-:Y:S02]  /*8370*/  LOP3.LUT R13, R13, UR4, RZ, 0x30, !PT ;  /* 0x000000040d0d7c12 */ /* 0x000fe4000f8e30ff */
[----:B------:R-:W-:Y:S02]  /*8380*/  LOP3.LUT R12, R43, UR4, RZ, 0x30, !PT ;  /* 0x000000042b0c7c12 */ /* 0x000fe4000f8e30ff */
[----:B------:R-:W-:Y:S02]  /*8390*/  LOP3.LUT R11, R44, UR4, RZ, 0x30, !PT ;  /* 0x000000042c0b7c12 */ /* 0x000fe4000f8e30ff */
[----:B------:R-:W-:Y:S02]  /*83a0*/  LOP3.LUT R10, R45, UR4, RZ, 0x30, !PT ;  /* 0x000000042d0a7c12 */ /* 0x000fe4000f8e30ff */
[----:B------:R-:W-:-:S02]  /*83b0*/  LOP3.LUT R9, R46, UR4, RZ, 0x30, !PT ;  /* 0x000000042e097c12 */ /* 0x000fc4000f8e30ff */
[----:B------:R-:W-:Y:S02]  /*83c0*/  LOP3.LUT R8, R47, UR4, RZ, 0x30, !PT ;  /* 0x000000042f087c12 */ /* 0x000fe4000f8e30ff */
[----:B------:R-:W-:Y:S02]  /*83d0*/  LOP3.LUT R7, R48, UR4, RZ, 0x30, !PT ;  /* 0x0000000430077c12 */ /* 0x000fe4000f8e30ff */
[----:B------:R-:W-:Y:S02]  /*83e0*/  LOP3.LUT R6, R49, UR4, RZ, 0x30, !PT ;  /* 0x0000000431067c12 */ /* 0x000fe4000f8e30ff */
[----:B------:R-:W-:Y:S01]  /*83f0*/  LOP3.LUT R0, R50, UR4, RZ, 0x30, !PT ;  /* 0x0000000432007c12 */ /* 0x000fe2000f8e30ff */
[----:B------:R-:W-:Y:S06]  /*8400*/  @P0 BRA `(.L_x_112) ;  /* 0x0000000000640947 */ /* 0x000fec0003800000 */
[----:B------:R-:W0:Y:S01]  /*8410*/  LDCU.64 UR4, c[0x0][0x3b8] ;  /* 0x00007700ff0477ac */ /* 0x000e220008000a00 */
[----:B------:R-:W-:Y:S01]  /*8420*/  IMAD R5, R42, 0x1980, RZ ;  /* 0x000019802a057824 */ /* 0x000fe200078e02ff */
[----:B------:R-:W-:-:S04]  /*8430*/  LOP3.LUT R2, R41, 0x1f, R3, 0xf8, !PT ;  /* 0x0000001f29027812 */ /* 0x000fc800078ef803 */
[----:B------:R-:W-:-:S04]  /*8440*/  IADD3 R3, P1, PT, R5, R2, RZ ;  /* 0x0000000205037210 */ /* 0x000fc80007f3e0ff */
[----:B------:R-:W-:Y:S02]  /*8450*/  LEA.HI.X.SX32 R4, R5, RZ, 0x1, P1 ;  /* 0x000000ff05047211 */ /* 0x000fe400008f0eff */
[----:B0-----:R-:W-:-:S04]  /*8460*/  LEA R2, P1, R3, UR4, 0x2 ;  /* 0x0000000403027c11 */ /* 0x001fc8000f8210ff */
        /* <DEDUP_REMOVED lines=19> */
.L_x_112:
[----:B------:R-:W-:Y:S01]  /*85a0*/  IMAD.IADD R60, R23, 0x1, -R54 ;  /* 0x00000001173c7824 */ /* 0x000fe200078e0a36 */
[----:B------:R-:W0:Y:S01]  /*85b0*/  LDCU.64 UR4, c[0x0][0x3b8] ;  /* 0x00007700ff0477ac */ /* 0x000e220008000a00 */
[----:B------:R-:W-:-:S03]  /*85c0*/  VIADD R3, R57, 0x20 ;  /* 0x0000002039037836 */ /* 0x000fc60000000000 */
[-C--:B------:R-:W-:Y:S02]  /*85d0*/  ISETP.GE.AND P2, PT, R57, R60.reuse, PT ;  /* 0x0000003c3900720c */ /* 0x080fe40003f46270 */
[----:B------:R-:W-:Y:S01]  /*85e0*/  ISETP.GE.AND P1, PT, R3, R60, PT ;  /* 0x0000003c0300720c */ /* 0x000fe20003f26270 */
[----:B------:R-:W-:-:S05]  /*85f0*/  VIADD R3, R57, 0x40 ;  /* 0x0000004039037836 */ /* 0x000fca0000000000 */
[----:B------:R-:W-:Y:S01]  /*8600*/  ISETP.GE.AND P5, PT, R3, R60, PT ;  /* 0x0000003c0300720c */ /* 0x000fe20003fa6270 */
[----:B------:R-:W-:-:S05]  /*8610*/  VIADD R3, R57, 0x60 ;  /* 0x0000006039037836 */ /* 0x000fca0000000000 */
[----:B------:R-:W-:Y:S01]  /*8620*/  ISETP.GE.AND P4, PT, R3, R60, PT ;  /* 0x0000003c0300720c */ /* 0x000fe20003f86270 */
[----:B------:R-:W-:Y:S01]  /*8630*/  VIADD R3, R57, 0x80 ;  /* 0x0000008039037836 */ /* 0x000fe20000000000 */
[----:B0-----:R-:W-:Y:S01]  /*8640*/  IADD3 R2, P6, PT, R5, UR4, RZ ;  /* 0x0000000405027c10 */ /* 0x001fe2000ffde0ff */
[----:B------:R-:W-:-:S03]  /*8650*/  VIADD R5, R57, 0xa0 ;  /* 0x000000a039057836 */ /* 0x000fc60000000000 */
[-C--:B------:R-:W-:Y:S02]  /*8660*/  ISETP.GE.AND P3, PT, R3, R60.reuse, PT ;  /* 0x0000003c0300720c */ /* 0x080fe40003f66270 */
[----:B------:R-:W-:Y:S02]  /*8670*/  IADD3.X R3, PT, PT, R4, UR5, RZ, P6, !PT ;  /* 0x0000000504037c10 */ /* 0x000fe4000b7fe4ff */
[-C--:B------:R-:W-:Y:S01]  /*8680*/  ISETP.GE.AND P6, PT, R5, R60.reuse, PT ;  /* 0x0000003c0500720c */ /* 0x080fe20003fc6270 */
[----:B------:R-:W-:Y:S02]  /*8690*/  VIADD R5, R57, 0xc0 ;  /* 0x000000c039057836 */ /* 0x000fe40000000000 */
[----:B------:R-:W5:Y:S03]  /*86a0*/  @!P2 LDG.E R41, desc[UR6][R2.64] ;  /* 0x000000060229a981 */ /* 0x000f66000c1e1900 */
[-C--:B------:R-:W-:Y:S01]  /*86b0*/  ISETP.GE.AND P2, PT, R5, R60.reuse, PT ;  /* 0x0000003c0500720c */ /* 0x080fe20003f46270 */
[----:B------:R-:W-:Y:S01]  /*86c0*/  VIADD R5, R57, 0xe0 ;  /* 0x000000e039057836 */ /* 0x000fe20000000000 */
[----:B------:R-:W5:Y:S04]  /*86d0*/  @!P1 LDG.E R44, desc[UR6][R2.64+0x80] ;  /* 0x00008006022c9981 */ /* 0x000f68000c1e1900 */
[----:B------:R-:W-:Y:S01]  /*86e0*/  ISETP.GE.AND P1, PT, R5, R60, PT ;  /* 0x0000003c0500720c */ /* 0x000fe20003f26270 */
[----:B------:R-:W-:Y:S01]  /*86f0*/  VIADD R59, R57, 0x100 ;  /* 0x00000100393b7836 */ /* 0x000fe20000000000 */
[----:B------:R-:W5:Y:S04]  /*8700*/  @!P5 LDG.E R43, desc[UR6][R2.64+0x100] ;  /* 0x00010006022bd981 */ /* 0x000f68000c1e1900 */
[----:B------:R-:W5:Y:S04]  /*8710*/  @!P4 LDG.E R46, desc[UR6][R2.64+0x180] ;  /* 0x00018006022ec981 */ /* 0x000f68000c1e1900 */
[----:B------:R-:W5:Y:S03]  /*8720*/  @!P2 LDG.E R47, desc[UR6][R2.64+0x300] ;  /* 0x00030006022fa981 */ /* 0x000f66000c1e1900 */
[C---:B------:R-:W-:Y:S01]  /*8730*/  @!P1 IADD3 R5, P2, PT, R54.reuse, R57, RZ ;  /* 0x0000003936059210 */ /* 0x040fe20007f5e0ff */
[----:B------:R-:W5:Y:S03]  /*8740*/  @!P3 LDG.E R45, desc[UR6][R2.64+0x200] ;  /* 0x00020006022db981 */ /* 0x000f66000c1e1900 */
[----:B------:R-:W-:Y:S01]  /*8750*/  @!P1 LEA.HI.X.SX32 R62, R54, RZ, 0x1, P2 ;  /* 0x000000ff363e9211 */ /* 0x000fe200010f0eff */
[----:B------:R0:W5:Y:S01]  /*8760*/  @!P6 LDG.E R48, desc[UR6][R2.64+0x280] ;  /* 0x000280060230e981 */ /* 0x000162000c1e1900 */
[----:B------:R-:W-:-:S04]  /*8770*/  @!P1 LEA R4, P2, R5, UR4, 0x2 ;  /* 0x0000000405049c11 */ /* 0x000fc8000f8410ff */
[----:B------:R-:W-:-:S05]  /*8780*/  @!P1 LEA.HI.X R5, R5, UR5, R62, 0x2, P2 ;  /* 0x0000000505059c11 */ /* 0x000fca00090f143e */
[----:B------:R1:W5:Y:S01]  /*8790*/  @!P1 LDG.E R50, desc[UR6][R4.64+0x380] ;  /* 0x0003800604329981 */ /* 0x000362000c1e1900 */
[----:B------:R-:W-:-:S13]  /*87a0*/  ISETP.GE.AND P1, PT, R59, R60, PT ;  /* 0x0000003c3b00720c */ /* 0x000fda0003f26270 */
[----:B------:R-:W-:-:S04]  /*87b0*/  @!P1 IADD3 R59, P2, PT, R54, R57, RZ ;  /* 0x00000039363b9210 */ /* 0x000fc80007f5e0ff */
[----:B------:R-:W-:Y:S02]  /*87c0*/  @!P1 LEA.HI.X.SX32 R62, R54, RZ, 0x1, P2 ;  /* 0x000000ff363e9211 */ /* 0x000fe400010f0eff */
[----:B0-----:R-:W-:-:S04]  /*87d0*/  @!P1 LEA R2, P2, R59, UR4, 0x2 ;  /* 0x000000043b029c11 */ /* 0x001fc8000f8410ff */
[----:B------:R-:W-:Y:S01]  /*87e0*/  @!P1 LEA.HI.X R3, R59, UR5, R62, 0x2, P2 ;  /* 0x000000053b039c11 */ /* 0x000fe200090f143e */
[----:B------:R-:W-:-:S04]  /*87f0*/  VIADD R59, R57, 0x120 ;  /* 0x00000120393b7836 */ /* 0x000fc80000000000 */
[----:B------:R0:W5:Y:S01]  /*8800*/  @!P1 LDG.E R49, desc[UR6][R2.64+0x400] ;  /* 0x0004000602319981 */ /* 0x000162000c1e1900 */
[----:B------:R-:W-:-:S13]  /*8810*/  ISETP.GE.AND P1, PT, R59, R60, PT ;  /* 0x0000003c3b00720c */ /* 0x000fda0003f26270 */
[----:B------:R-:W-:-:S04]  /*8820*/  @!P1 IADD3 R59, P2, PT, R54, R57, RZ ;  /* 0x00000039363b9210 */ /* 0x000fc80007f5e0ff */
[----:B------:R-:W-:Y:S02]  /*8830*/  @!P1 LEA.HI.X.SX32 R62, R54, RZ, 0x1, P2 ;  /* 0x000000ff363e9211 */ /* 0x000fe400010f0eff */
[----:B-1----:R-:W-:-:S04]  /*8840*/  @!P1 LEA R4, P2, R59, UR4, 0x2 ;  /* 0x000000043b049c11 */ /* 0x002fc8000f8410ff */
[----:B------:R-:W-:Y:S01]  /*8850*/  @!P1 LEA.HI.X R5, R59, UR5, R62, 0x2, P2 ;  /* 0x000000053b059c11 */ /* 0x000fe200090f143e */
[----:B------:R-:W-:-:S04]  /*8860*/  VIADD R59, R57, 0x140 ;  /* 0x00000140393b7836 */ /* 0x000fc80000000000 */
        /* <DEDUP_REMOVED lines=9> */
[----:B------:R-:W-:-:S05]  /*8900*/  @!P1 IMAD R62, R42, 0x1980, RZ ;  /* 0x000019802a3e9824 */ /* 0x000fca00078e02ff */
[----:B-1----:R-:W-:-:S04]  /*8910*/  @!P1 IADD3 R5, P2, PT, R62, R57, RZ ;  /* 0x000000393e059210 */ /* 0x002fc80007f5e0ff */
[----:B------:R-:W-:Y:S02]  /*8920*/  @!P1 LEA.HI.X.SX32 R62, R62, RZ, 0x1, P2 ;  /* 0x000000ff3e3e9211 */ /* 0x000fe400010f0eff */
[----:B------:R-:W-:Y:S01]  /*8930*/  @!P1 LEA R4, P2, R5, UR4, 0x2 ;  /* 0x0000000405049c11 */ /* 0x000fe2000f8410ff */
[----:B------:R-:W-:-:S03]  /*8940*/  VIADD R59, R57, 0x180 ;  /* 0x00000180393b7836 */ /* 0x000fc60000000000 */
[----:B------:R-:W-:-:S05]  /*8950*/  @!P1 LEA.HI.X R5, R5, UR5, R62, 0x2, P2 ;  /* 0x0000000505059c11 */ /* 0x000fca00090f143e */
[----:B------:R1:W5:Y:S01]  /*8960*/  @!P1 LDG.E R56, desc[UR6][R4.64+0x580] ;  /* 0x0005800604389981 */ /* 0x000362000c1e1900 */
[----:B------:R-:W-:-:S13]  /*8970*/  ISETP.GE.AND P1, PT, R59, R60, PT ;  /* 0x0000003c3b00720c */ /* 0x000fda0003f26270 */
[----:B0-----:R-:W-:-:S05]  /*8980*/  @!P1 IMAD R2, R42, 0x1980, RZ ;  /* 0x000019802a029824 */ /* 0x001fca00078e02ff */
[----:B------:R-:W-:-:S04]  /*8990*/  @!P1 IADD3 R3, P2, PT, R2, R57, RZ ;  /* 0x0000003902039210 */ /* 0x000fc80007f5e0ff */
[----:B------:R-:W-:Y:S02]  /*89a0*/  @!P1 LEA.HI.X.SX32 R62, R2, RZ, 0x1, P2 ;  /* 0x000000ff023e9211 */ /* 0x000fe400010f0eff */
[----:B------:R-:W-:Y:S01]  /*89b0*/  @!P1 LEA R2, P2, R3, UR4, 0x2 ;  /* 0x0000000403029c11 */ /* 0x000fe2000f8410ff */
[----:B------:R-:W-:-:S03]  /*89c0*/  VIADD R59, R57, 0x1a0 ;  /* 0x000001a0393b7836 */ /* 0x000fc60000000000 */
[----:B------:R-:W-:-:S05]  /*89d0*/  @!P1 LEA.HI.X R3, R3, UR5, R62, 0x2, P2 ;  /* 0x0000000503039c11 */ /* 0x000fca00090f143e */
[----:B------:R0:W5:Y:S01]  /*89e0*/  @!P1 LDG.E R53, desc[UR6][R2.64+0x600] ;  /* 0x0006000602359981 */ /* 0x000162000c1e1900 */
[----:B------:R-:W-:-:S13]  /*89f0*/  ISETP.GE.AND P1, PT, R59, R60, PT ;  /* 0x0000003c3b00720c */ /* 0x000fda0003f26270 */
[----:B-1----:R-:W-:-:S05]  /*8a00*/  @!P1 IMAD R4, R42, 0x1980, RZ ;  /* 0x000019802a049824 */ /* 0x002fca00078e02ff */
[----:B------:R-:W-:-:S04]  /*8a10*/  @!P1 IADD3 R5, P2, PT, R4, R57, RZ ;  /* 0x0000003904059210 */ /* 0x000fc80007f5e0ff */
[----:B------:R-:W-:Y:S02]  /*8a20*/  @!P1 LEA.HI.X.SX32 R62, R4, RZ, 0x1, P2 ;  /* 0x000000ff043e9211 */ /* 0x000fe400010f0eff */
[----:B------:R-:W-:Y:S01]  /*8a30*/  @!P1 LEA R4, P2, R5, UR4, 0x2 ;  /* 0x0000000405049c11 */ /* 0x000fe2000f8410ff */
[----:B------:R-:W-:-:S03]  /*8a40*/  VIADD R59, R57, 0x1c0 ;  /* 0x000001c0393b7836 */ /* 0x000fc60000000000 */
[----:B------:R-:W-:-:S05]  /*8a50*/  @!P1 LEA.HI.X R5, R5, UR5, R62, 0x2, P2 ;  /* 0x0000000505059c11 */ /* 0x000fca00090f143e */
[----:B------:R1:W5:Y:S01]  /*8a60*/  @!P1 LDG.E R54, desc[UR6][R4.64+0x680] ;  /* 0x0006800604369981 */ /* 0x000362000c1e1900 */
[----:B------:R-:W-:Y:S01]  /*8a70*/  ISETP.GE.AND P1, PT, R59, R60, PT ;  /* 0x0000003c3b00720c */ /* 0x000fe20003f26270 */
[----:B------:R-:W-:-:S05]  /*8a80*/  VIADD R59, R57, 0x200 ;  /* 0x00000200393b7836 */ /* 0x000fca0000000000 */
[----:B------:R-:W-:-:S07]  /*8a90*/  ISETP.GE.AND P3, PT, R59, R60, PT ;  /* 0x0000003c3b00720c */ /* 0x000fce0003f66270 */
[----:B0-----:R-:W-:-:S05]  /*8aa0*/  @!P1 IMAD R2, R42, 0x1980, RZ ;  /* 0x000019802a029824 */ /* 0x001fca00078e02ff */
[C---:B------:R-:W-:Y:S01]  /*8ab0*/  @!P1 IADD3 R3, P2, PT, R2.reuse, R57, RZ ;  /* 0x0000003902039210 */ /* 0x040fe20007f5e0ff */
[----:B------:R-:W0:Y:S03]  /*8ac0*/  @!P3 S2R R59, SR_TID.X ;  /* 0x00000000003bb919 */ /* 0x000e260000002100 */
[----:B------:R-:W-:Y:S02]  /*8ad0*/  @!P1 LEA.HI.X.SX32 R62, R2, RZ, 0x1, P2 ;  /* 0x000000ff023e9211 */ /* 0x000fe400010f0eff */
[----:B------:R-:W-:Y:S01]  /*8ae0*/  @!P1 LEA R2, P2, R3, UR4, 0x2 ;  /* 0x0000000403029c11 */ /* 0x000fe2000f8410ff */
[----:B-1----:R-:W-:-:S03]  /*8af0*/  VIADD R5, R57, 0x1e0 ;  /* 0x000001e039057836 */ /* 0x002fc60000000000 */
[----:B------:R-:W-:-:S05]  /*8b00*/  @!P1 LEA.HI.X R3, R3, UR5, R62, 0x2, P2 ;  /* 0x0000000503039c11 */ /* 0x000fca00090f143e */
[----:B------:R0:W5:Y:S01]  /*8b10*/  @!P1 LDG.E R51, desc[UR6][R2.64+0x700] ;  /* 0x0007000602339981 */ /* 0x000162000c1e1900 */
[----:B------:R-:W-:-:S13]  /*8b20*/  ISETP.GE.AND P1, PT, R5, R60, PT ;  /* 0x0000003c0500720c */ /* 0x000fda0003f26270 */
[----:B------:R-:W-:-:S05]  /*8b30*/  @!P1 IMAD R4, R42, 0x1980, RZ ;  /* 0x000019802a049824 */ /* 0x000fca00078e02ff */
[C---:B------:R-:W-:Y:S02]  /*8b40*/  @!P1 IADD3 R5, P2, PT, R4.reuse, R57, RZ ;  /* 0x0000003904059210 */ /* 0x040fe40007f5e0ff */
[----:B0-----:R-:W-:Y:S02]  /*8b50*/  @!P3 LOP3.LUT R2, R59, 0x3e0, RZ, 0xc0, !PT ;  /* 0x000003e03b02b812 */ /* 0x001fe400078ec0ff */
[----:B------:R-:W-:Y:S02]  /*8b60*/  @!P1 LEA.HI.X.SX32 R60, R4, RZ, 0x1, P2 ;  /* 0x000000ff043c9211 */ /* 0x000fe400010f0eff */
[----:B------:R-:W-:Y:S02]  /*8b70*/  @!P1 LEA R4, P2, R5, UR4, 0x2 ;  /* 0x0000000405049c11 */ /* 0x000fe4000f8410ff */
[----:B------:R-:W-:Y:S01]  /*8b80*/  @!P3 LOP3.LUT R59, R59, 0x1f, RZ, 0xc0, !PT ;  /* 0x0000001f3b3bb812 */ /* 0x000fe200078ec0ff */
[----:B------:R-:W-:Y:S01]  /*8b90*/  @!P3 IMAD R3, R42, 0x1980, RZ ;  /* 0x000019802a03b824 */ /* 0x000fe200078e02ff */
[----:B------:R-:W-:-:S03]  /*8ba0*/  @!P1 LEA.HI.X R5, R5, UR5, R60, 0x2, P2 ;  /* 0x0000000505059c11 */ /* 0x000fc600090f143c */
[----:B------:R-:W-:Y:S02]  /*8bb0*/  @!P3 IMAD R2, R2, 0x11, R59 ;  /* 0x000000110202b824 */ /* 0x000fe400078e023b */
[----:B------:R1:W5:Y:S03]  /*8bc0*/  @!P1 LDG.E R58, desc[UR6][R4.64+0x780] ;  /* 0x00078006043a9981 */ /* 0x000366000c1e1900 */
[----:B------:R-:W-:-:S04]  /*8bd0*/  @!P3 IADD3 R59, P1, PT, R3, R2, RZ ;  /* 0x00000002033bb210 */ /* 0x000fc80007f3e0ff */
[----:B------:R-:W-:Y:S02]  /*8be0*/  @!P3 LEA.HI.X.SX32 R60, R3, RZ, 0x1, P1 ;  /* 0x000000ff033cb211 */ /* 0x000fe400008f0eff */
[----:B------:R-:W-:-:S04]  /*8bf0*/  @!P3 LEA R2, P1, R59, UR4, 0x2 ;  /* 0x000000043b02bc11 */ /* 0x000fc8000f8210ff */
[----:B------:R-:W-:-:S05]  /*8c00*/  @!P3 LEA.HI.X R3, R59, UR5, R60, 0x2, P1 ;  /* 0x000000053b03bc11 */ /* 0x000fca00088f143c */
[----:B------:R1:W5:Y:S04]  /*8c10*/  @!P3 LDG.E R57, desc[UR6][R2.64+0x800] ;  /* 0x000800060239b981 */ /* 0x000368000c1e1900 */
.L_x_113:
[----:B------:R-:W-:Y:S08]  /*8c20*/  BAR.SYNC.DEFER_BLOCKING 0x0 ;  /* 0x0000000000007b1d */ /* 0x000ff00000010000 */
[----:B------:R-:W2:Y:S01]  /*8c30*/  S2UR UR5, SR_CgaCtaId ;  /* 0x00000000000579c3 */ /* 0x000ea20000008800 */
[----:B------:R-:W-:Y:S01]  /*8c40*/  UMOV UR4, 0x400 ;  /* 0x0000040000047882 */ /* 0x000fe20000000000 */
[----:B01----:R-:W0:Y:S01]  /*8c50*/  S2R R2, SR_TID.X ;  /* 0x0000000000027919 */ /* 0x003e220000002100 */
[----:B-----5:R1:W-:Y:S04]  /*8c60*/  STS [R40+-0x4], R41 ;  /* 0xfffffc2928007388 */ /* 0x0203e80000000800 */
[----:B------:R1:W-:Y:S01]  /*8c70*/  STS [R39+-0x4], R44 ;  /* 0xfffffc2c27007388 */ /* 0x0003e20000000800 */
[----:B--2---:R-:W-:-:S03]  /*8c80*/  ULEA UR4, UR5, UR4, 0x18 ;  /* 0x0000000405047291 */ /* 0x004fc6000f8ec0ff */
[----:B------:R1:W-:Y:S04]  /*8c90*/  STS [R38+-0x4], R43 ;  /* 0xfffffc2b26007388 */ /* 0x0003e80000000800 */
        /* <DEDUP_REMOVED lines=13> */
[----:B------:R1:W-:Y:S01]  /*8d70*/  STS [R24+-0x4], R57 ;  /* 0xfffffc3918007388 */ /* 0x0003e20000000800 */
[----:B------:R-:W-:Y:S06]  /*8d80*/  BAR.SYNC.DEFER_BLOCKING 0x0 ;  /* 0x0000000000007b1d */ /* 0x000fec0000010000 */
[----:B0-----:R-:W-:Y:S05]  /*8d90*/  @P0 BRA `(.L_x_114) ;  /* 0x00000008006c0947 */ /* 0x001fea0003800000 */
[----:B------:R-:W-:Y:S01]  /*8da0*/  LEA R21, R21, UR4, 0x3 ;  /* 0x0000000415157c11 */ /* 0x000fe2000f8e18ff */
[----:B------:R-:W-:Y:S01]  /*8db0*/  LDS R3, [R22] ;  /* 0x0000000016037984 */ /* 0x000fe20000000800 */
[----:B------:R-:W0:Y:S01]  /*8dc0*/  LDCU.64 UR8, c[0x0][0x3b0] ;  /* 0x00007600ff0877ac */ /* 0x000e220008000a00 */
[----:B-1----:R-:W-:Y:S02]  /*8dd0*/  LEA R26, R20, UR4, 0x3 ;  /* 0x00000004141a7c11 */ /* 0x002fe4000f8e18ff */
[----:B------:R-:W1:Y:S01]  /*8de0*/  LDS.64 R4, [R21+0x6600] ;  /* 0x0066000015047984 */ /* 0x000e620000000a00 */
[----:B------:R-:W-:Y:S02]  /*8df0*/  LEA R19, R19, UR4, 0x3 ;  /* 0x0000000413137c11 */ /* 0x000fe4000f8e18ff */
[----:B------:R-:W-:Y:S02]  /*8e00*/  LEA R17, R17, UR4, 0x3 ;  /* 0x0000000411117c11 */ /* 0x000fe4000f8e18ff */
[----:B------:R-:W-:-:S02]  /*8e10*/  LEA R15, R15, UR4, 0x3 ;  /* 0x000000040f0f7c11 */ /* 0x000fc4000f8e18ff */
[----:B------:R-:W-:Y:S02]  /*8e20*/  LEA R13, R13, UR4, 0x3 ;  /* 0x000000040d0d7c11 */ /* 0x000fe4000f8e18ff */
[----:B------:R-:W-:Y:S02]  /*8e30*/  LEA R11, R11, UR4, 0x3 ;  /* 0x000000040b0b7c11 */ /* 0x000fe4000f8e18ff */
[----:B------:R-:W-:Y:S02]  /*8e40*/  LEA R9, R9, UR4, 0x3 ;  /* 0x0000000409097c11 */ /* 0x000fe4000f8e18ff */
[----:B------:R-:W-:Y:S02]  /*8e50*/  LEA R7, R7, UR4, 0x3 ;  /* 0x0000000407077c11 */ /* 0x000fe4000f8e18ff */
[----:B-1----:R-:W-:-:S05]  /*8e60*/  IADD3 R4, P0, PT, R4, R2, RZ ;  /* 0x0000000204047210 */ /* 0x002fca0007f1e0ff */
[----:B------:R-:W-:Y:S01]  /*8e70*/  IMAD.X R5, RZ, RZ, R5, P0 ;  /* 0x000000ffff057224 */ /* 0x000fe200000e0605 */
[----:B0-----:R-:W-:-:S04]  /*8e80*/  LEA R24, P0, R4, UR8, 0x2 ;  /* 0x0000000804187c11 */ /* 0x001fc8000f8010ff */
[----:B------:R-:W-:-:S05]  /*8e90*/  LEA.HI.X R25, R4, UR9, R5, 0x2, P0 ;  /* 0x0000000904197c11 */ /* 0x000fca00080f1405 */
[----:B------:R-:W-:Y:S01]  /*8ea0*/  STG.E desc[UR6][R24.64], R3 ;  /* 0x0000000318007986 */ /* 0x000fe2000c101906 */
[----:B------:R-:W-:-:S03]  /*8eb0*/  NOP ;  /* 0x0000000000007918 */ /* 0x000fc60000000000 */
[----:B------:R0:W1:Y:S04]  /*8ec0*/  LDS.64 R4, [R26+0x6600] ;  /* 0x006600001a047984 */ /* 0x0000680000000a00 */
[----:B------:R-:W2:Y:S01]  /*8ed0*/  LDS R23, [R22+0x600] ;  /* 0x0006000016177984 */ /* 0x000ea20000000800 */
[----:B0-----:R-:W-:Y:S02]  /*8ee0*/  LEA R26, R18, UR4, 0x3 ;  /* 0x00000004121a7c11 */ /* 0x001fe4000f8e18ff */
[----:B-1----:R-:W-:-:S05]  /*8ef0*/  IADD3 R4, P0, PT, R4, R2, RZ ;  /* 0x0000000204047210 */ /* 0x002fca0007f1e0ff */
[----:B------:R-:W-:Y:S01]  /*8f00*/  IMAD.X R5, RZ, RZ, R5, P0 ;  /* 0x000000ffff057224 */ /* 0x000fe200000e0605 */
[----:B------:R-:W-:-:S04]  /*8f10*/  LEA R20, P0, R4, UR8, 0x2 ;  /* 0x0000000804147c11 */ /* 0x000fc8000f8010ff */
[----:B------:R-:W-:-:S05]  /*8f20*/  LEA.HI.X R21, R4, UR9, R5, 0x2, P0 ;  /* 0x0000000904157c11 */ /* 0x000fca00080f1405 */
[----:B--2---:R-:W-:Y:S01]  /*8f30*/  STG.E desc[UR6][R20.64+0x600], R23 ;  /* 0x0006001714007986 */ /* 0x004fe2000c101906 */
[----:B------:R-:W-:-:S03]  /*8f40*/  NOP ;  /* 0x0000000000007918 */ /* 0x000fc60000000000 */
[----:B------:R-:W0:Y:S04]  /*8f50*/  LDS.64 R4, [R19+0x6600] ;  /* 0x0066000013047984 */ /* 0x000e280000000a00 */
[----:B------:R-:W1:Y:S01]  /*8f60*/  LDS R3, [R22+0xc00] ;  /* 0x000c000016037984 */ /* 0x000e620000000800 */
[----:B0-----:R-:W-:-:S05]  /*8f70*/  IADD3 R4, P0, PT, R4, R2, RZ ;  /* 0x0000000204047210 */ /* 0x001fca0007f1e0ff */
[----:B------:R-:W-:Y:S01]  /*8f80*/  IMAD.X R5, RZ, RZ, R5, P0 ;  /* 0x000000ffff057224 */ /* 0x000fe200000e0605 */
[----:B------:R-:W-:-:S04]  /*8f90*/  LEA R24, P0, R4, UR8, 0x2 ;  /* 0x0000000804187c11 */ /* 0x000fc8000f8010ff */
[----:B------:R-:W-:-:S05]  /*8fa0*/  LEA.HI.X R25, R4, UR9, R5, 0x2, P0 ;  /* 0x0000000904197c11 */ /* 0x000fca00080f1405 */
[----:B-1----:R0:W-:Y:S01]  /*8fb0*/  STG.E desc[UR6][R24.64+0xc00], R3 ;  /* 0x000c000318007986 */ /* 0x0021e2000c101906 */
[----:B------:R-:W-:-:S03]  /*8fc0*/  NOP ;  /* 0x0000000000007918 */ /* 0x000fc60000000000 */
[----:B------:R-:W1:Y:S04]  /*8fd0*/  LDS.64 R4, [R26+0x6600] ;  /* 0x006600001a047984 */ /* 0x000e680000000a00 */
        /* <DEDUP_REMOVED lines=99> */
[----:B-1----:R-:W-:Y:S01]  /*9610*/  STG.E desc[UR6][R10.64+0x5400], R3 ;  /* 0x005400030a007986 */ /* 0x002fe2000c101906 */
[----:B------:R-:W-:-:S03]  /*9620*/  NOP ;  /* 0x0000000000007918 */ /* 0x000fc60000000000 */
[----:B------:R-:W0:Y:S04]  /*9630*/  LDS.64 R4, [R12+0x6600] ;  /* 0x006600000c047984 */ /* 0x000e280000000a00 */
[----:B------:R-:W1:Y:S01]  /*9640*/  LDS R9, [R22+0x5a00] ;  /* 0x005a000016097984 */ /* 0x000e620000000800 */
[----:B0-----:R-:W-:-:S05]  /*9650*/  IADD3 R4, P0, PT, R4, R2, RZ ;  /* 0x0000000204047210 */ /* 0x001fca0007f1e0ff */
[----:B------:R-:W-:Y:S01]  /*9660*/  IMAD.X R5, RZ, RZ, R5, P0 ;  /* 0x000000ffff057224 */ /* 0x000fe200000e0605 */
[----:B------:R-:W-:-:S04]  /*9670*/  LEA R6, P0, R4, UR8, 0x2 ;  /* 0x0000000804067c11 */ /* 0x000fc8000f8010ff */
[----:B------:R-:W-:Y:S02]  /*9680*/  LEA.HI.X R7, R4, UR9, R5, 0x2, P0 ;  /* 0x0000000904077c11 */ /* 0x000fe400080f1405 */
[----:B------:R-:W-:-:S03]  /*9690*/  LEA R4, R0, UR4, 0x3 ;  /* 0x0000000400047c11 */ /* 0x000fc6000f8e18ff */
[----:B-1----:R-:W-:Y:S01]  /*96a0*/  STG.E desc[UR6][R6.64+0x5a00], R9 ;  /* 0x005a000906007986 */ /* 0x002fe2000c101906 */
        /* <DEDUP_REMOVED lines=8> */
[----:B------:R-:W-:Y:S01]  /*9730*/  NOP ;  /* 0x0000000000007918 */ /* 0x000fe20000000000 */
[----:B------:R-:W-:Y:S05]  /*9740*/  EXIT ;  /* 0x000000000000794d */ /* 0x000fea0003800000 */
.L_x_114:
[----:B------:R-:W-:Y:S01]  /*9750*/  LEA R21, R21, UR4, 0x3 ;  /* 0x0000000415157c11 */ /* 0x000fe2000f8e18ff */
[----:B------:R-:W-:Y:S01]  /*9760*/  IMAD R23, R42, -0x1980, R23 ;  /* 0xffffe6802a177824 */ /* 0x000fe200078e0217 */
[----:B-1----:R-:W-:Y:S01]  /*9770*/  LEA R26, R20, UR4, 0x3 ;  /* 0x00000004141a7c11 */ /* 0x002fe2000f8e18ff */
[C---:B------:R-:W-:Y:S01]  /*9780*/  VIADD R20, R2.reuse, 0x180 ;  /* 0x0000018002147836 */ /* 0x040fe20000000000 */
[----:B------:R-:W-:Y:S01]  /*9790*/  LEA R19, R19, UR4, 0x3 ;  /* 0x0000000413137c11 */ /* 0x000fe2000f8e18ff */
[----:B------:R-:W0:Y:S01]  /*97a0*/  LDS.64 R4, [R21+0x6600] ;  /* 0x0066000015047984 */ /* 0x000e220000000a00 */
[----:B------:R-:W-:Y:S02]  /*97b0*/  ISETP.GE.AND P1, PT, R2, R23, PT ;  /* 0x000000170200720c */ /* 0x000fe40003f26270 */
[----:B------:R-:W-:Y:S02]  /*97c0*/  LEA R17, R17, UR4, 0x3 ;  /* 0x0000000411117c11 */ /* 0x000fe4000f8e18ff */
[----:B------:R-:W-:-:S02]  /*97d0*/  LEA R15, R15, UR4, 0x3 ;  /* 0x000000040f0f7c11 */ /* 0x000fc4000f8e18ff */
[----:B------:R-:W-:Y:S02]  /*97e0*/  LEA R13, R13, UR4, 0x3 ;  /* 0x000000040d0d7c11 */ /* 0x000fe4000f8e18ff */
[----:B------:R-:W-:Y:S02]  /*97f0*/  LEA R11, R11, UR4, 0x3 ;  /* 0x000000040b0b7c11 */ /* 0x000fe4000f8e18ff */
[----:B------:R-:W-:Y:S02]  /*9800*/  LEA R9, R9, UR4, 0x3 ;  /* 0x0000000409097c11 */ /* 0x000fe4000f8e18ff */
[----:B------:R-:W-:Y:S01]  /*9810*/  LEA R7, R7, UR4, 0x3 ;  /* 0x0000000407077c11 */ /* 0x000fe2000f8e18ff */
[----:B------:R-:W1:Y:S01]  /*9820*/  @!P1 LDS R3, [R22] ;  /* 0x0000000016039984 */ /* 0x000e620000000800 */
[----:B------:R-:W2:Y:S01]  /*9830*/  @!P1 LDC.64 R24, c[0x0][0x3b0] ;  /* 0x0000ec00ff189b82 */ /* 0x000ea20000000a00 */
[----:B0-----:R-:W-:-:S05]  /*9840*/  @!P1 IADD3 R4, P0, PT, R4, R2, RZ ;  /* 0x0000000204049210 */ /* 0x001fca0007f1e0ff */
[----:B------:R-:W-:Y:S01]  /*9850*/  @!P1 IMAD.X R5, RZ, RZ, R5, P0 ;  /* 0x000000ffff059224 */ /* 0x000fe200000e0605 */
[----:B--2---:R-:W-:-:S04]  /*9860*/  @!P1 LEA R24, P0, R4, R24, 0x2 ;  /* 0x0000001804189211 */ /* 0x004fc800078010ff */
[----:B------:R-:W-:-:S05]  /*9870*/  @!P1 LEA.HI.X R25, R4, R25, R5, 0x2, P0 ;  /* 0x0000001904199211 */ /* 0x000fca00000f1405 */
[----:B-1----:R0:W-:Y:S01]  /*9880*/  @!P1 STG.E desc[UR6][R24.64], R3 ;  /* 0x0000000318009986 */ /* 0x0021e2000c101906 */
[----:B------:R-:W-:-:S03]  /*9890*/  NOP ;  /* 0x0000000000007918 */ /* 0x000fc60000000000 */
[----:B------:R1:W2:Y:S01]  /*98a0*/  LDS.64 R4, [R26+0x6600] ;  /* 0x006600001a047984 */ /* 0x0002a20000000a00 */
[----:B------:R-:W-:Y:S01]  /*98b0*/  ISETP.GE.AND P1, PT, R20, R23, PT ;  /* 0x000000171400720c */ /* 0x000fe20003f26270 */
[----:B0-----:R-:W-:Y:S01]  /*98c0*/  VIADD R24, R2, 0x300 ;  /* 0x0000030002187836 */ /* 0x001fe20000000000 */
[----:B-1----:R-:W-:Y:S01]  /*98d0*/  LEA R26, R18, UR4, 0x3 ;  /* 0x00000004121a7c11 */ /* 0x002fe2000f8e18ff */
[----:B------:R-:W-:-:S10]  /*98e0*/  VIADD R18, R2, 0x480 ;  /* 0x0000048002127836 */ /* 0x000fd40000000000 */
[----:B------:R-:W0:Y:S01]  /*98f0*/  @!P1 LDS R27, [R22+0x600] ;  /* 0x00060000161b9984 */ /* 0x000e220000000800 */
[----:B------:R-:W1:Y:S01]  /*9900*/  @!P1 LDC.64 R20, c[0x0][0x3b0] ;  /* 0x0000ec00ff149b82 */ /* 0x000e620000000a00 */
[----:B--2---:R-:W-:-:S05]  /*9910*/  @!P1 IADD3 R4, P0, PT, R4, R2, RZ ;  /* 0x0000000204049210 */ /* 0x004fca0007f1e0ff */
[----:B------:R-:W-:Y:S01]  /*9920*/  @!P1 IMAD.X R5, RZ, RZ, R5, P0 ;  /* 0x000000ffff059224 */ /* 0x000fe200000e0605 */
[----:B-1----:R-:W-:-:S04]  /*9930*/  @!P1 LEA R20, P0, R4, R20, 0x2 ;  /* 0x0000001404149211 */ /* 0x002fc800078010ff */
[----:B------:R-:W-:-:S05]  /*9940*/  @!P1 LEA.HI.X R21, R4, R21, R5, 0x2, P0 ;  /* 0x0000001504159211 */ /* 0x000fca00000f1405 */
[----:B0-----:R0:W-:Y:S01]  /*9950*/  @!P1 STG.E desc[UR6][R20.64+0x600], R27 ;  /* 0x0006001b14009986 */ /* 0x0011e2000c101906 */
[----:B------:R-:W-:-:S03]  /*9960*/  NOP ;  /* 0x0000000000007918 */ /* 0x000fc60000000000 */
[----:B------:R-:W1:Y:S01]  /*9970*/  LDS.64 R4, [R19+0x6600] ;  /* 0x0066000013047984 */ /* 0x000e620000000a00 */
[----:B------:R-:W-:Y:S01]  /*9980*/  ISETP.GE.AND P1, PT, R24, R23, PT ;  /* 0x000000171800720c */ /* 0x000fe20003f26270 */
[----:B0-----:R-:W-:-:S12]  /*9990*/  VIADD R20, R2, 0x600 ;  /* 0x0000060002147836 */ /* 0x001fd80000000000 */
[----:B------:R-:W0:Y:S01]  /*99a0*/  @!P1 LDS R3, [R22+0xc00] ;  /* 0x000c000016039984 */ /* 0x000e220000000800 */
[----:B------:R-:W2:Y:S01]  /*99b0*/  @!P1 LDC.64 R24, c[0x0][0x3b0] ;  /* 0x0000ec00ff189b82 */ /* 0x000ea20000000a00 */
[----:B-1----:R-:W-:-:S05]  /*99c0*/  @!P1 IADD3 R4, P0, PT, R4, R2, RZ ;  /* 0x0000000204049210 */ /* 0x002fca0007f1e0ff */
[----:B------:R-:W-:Y:S01]  /*99d0*/  @!P1 IMAD.X R5, RZ, RZ, R5, P0 ;  /* 0x000000ffff059224 */ /* 0x000fe200000e0605 */
[----:B--2---:R-:W-:-:S04]  /*99e0*/  @!P1 LEA R24, P0, R4, R24, 0x2 ;  /* 0x0000001804189211 */ /* 0x004fc800078010ff */
[----:B------:R-:W-:-:S05]  /*99f0*/  @!P1 LEA.HI.X R25, R4, R25, R5, 0x2, P0 ;  /* 0x0000001904199211 */ /* 0x000fca00000f1405 */
[----:B0-----:R0:W-:Y:S01]  /*9a00*/  @!P1 STG.E desc[UR6][R24.64+0xc00], R3 ;  /* 0x000c000318009986 */ /* 0x0011e2000c101906 */
[----:B------:R-:W-:-:S03]  /*9a10*/  NOP ;  /* 0x0000000000007918 */ /* 0x000fc60000000000 */
[----:B------:R-:W1:Y:S01]  /*9a20*/  LDS.64 R4, [R26+0x6600] ;  /* 0x006600001a047984 */ /* 0x000e620000000a00 */
[----:B------:R-:W-:Y:S02]  /*9a30*/  ISETP.GE.AND P1, PT, R18, R23, PT ;  /* 0x000000171200720c */ /* 0x000fe40003f26270 */
[----:B0-----:R-:W-:Y:S01]  /*9a40*/  LEA R24, R16, UR4, 0x3 ;  /* 0x0000000410187c11 */ /* 0x001fe2000f8e18ff */
[----:B------:R-:W-:-:S10]  /*9a50*/  VIADD R16, R2, 0x780 ;  /* 0x0000078002107836 */ /* 0x000fd40000000000 */
        /* <DEDUP_REMOVED lines=33> */
[----:B0-----:R-:W-:-:S11]  /*9c70*/  LOP3.LUT R16, R2, 0xc00, RZ, 0xfc, !PT ;  /* 0x00000c0002107812 */ /* 0x001fd600078efcff */
        /* <DEDUP_REMOVED lines=87> */
[----:B0-----:R-:W-:Y:S01]  /*a1f0*/  @!P1 STG.E desc[UR6][R8.64+0x4e00], R15 ;  /* 0x004e000f08009986 */ /* 0x001fe2000c101906 */
[----:B------:R-:W-:-:S03]  /*a200*/  NOP ;  /* 0x0000000000007918 */ /* 0x000fc60000000000 */
[----:B------:R-:W0:Y:S01]  /*a210*/  LDS.64 R4, [R7+0x6600] ;  /* 0x0066000007047984 */ /* 0x000e220000000a00 */
[----:B------:R-:W-:-:S13]  /*a220*/  ISETP.GE.AND P1, PT, R10, R23, PT ;  /* 0x000000170a00720c */ /* 0x000fda0003f26270 */
[----:B------:R-:W1:Y:S01]  /*a230*/  @!P1 LDS R3, [R22+0x5400] ;  /* 0x0054000016039984 */ /* 0x000e620000000800 */
[----:B------:R-:W2:Y:S01]  /*a240*/  @!P1 LDC.64 R10, c[0x0][0x3b0] ;  /* 0x0000ec00ff0a9b82 */ /* 0x000ea20000000a00 */
[----:B0-----:R-:W-:-:S05]  /*a250*/  @!P1 IADD3 R4, P0, PT, R4, R2, RZ ;  /* 0x0000000204049210 */ /* 0x001fca0007f1e0ff */
[----:B------:R-:W-:Y:S01]  /*a260*/  @!P1 IMAD.X R5, RZ, RZ, R5, P0 ;  /* 0x000000ffff059224 */ /* 0x000fe200000e0605 */
[----:B--2---:R-:W-:-:S04]  /*a270*/  @!P1 LEA R10, P0, R4, R10, 0x2 ;  /* 0x0000000a040a9211 */ /* 0x004fc800078010ff */
[----:B------:R-:W-:-:S05]  /*a280*/  @!P1 LEA.HI.X R11, R4, R11, R5, 0x2, P0 ;  /* 0x0000000b040b9211 */ /* 0x000fca00000f1405 */
[----:B-1----:R-:W-:Y:S01]  /*a290*/  @!P1 STG.E desc[UR6][R10.64+0x5400], R3 ;  /* 0x005400030a009986 */ /* 0x002fe2000c101906 */
        /* <DEDUP_REMOVED lines=8> */
[----:B------:R-:W-:Y:S02]  /*a320*/  @!P1 LEA.HI.X R7, R4, R7, R5, 0x2, P0 ;  /* 0x0000000704079211 */ /* 0x000fe400000f1405 */
[----:B------:R-:W-:Y:S02]  /*a330*/  LEA R5, R0, UR4, 0x3 ;  /* 0x0000000400057c11 */ /* 0x000fe4000f8e18ff */
[----:B------:R-:W-:Y:S01]  /*a340*/  LOP3.LUT R0, R2, 0x1800, RZ, 0xfc, !PT ;  /* 0x0000180002007812 */ /* 0x000fe200078efcff */
[----:B-1----:R-:W-:Y:S01]  /*a350*/  @!P1 STG.E desc[UR6][R6.64+0x5a00], R9 ;  /* 0x005a000906009986 */ /* 0x002fe2000c101906 */
[----:B------:R-:W-:-:S03]  /*a360*/  NOP ;  /* 0x0000000000007918 */ /* 0x000fc60000000000 */
[----:B------:R-:W0:Y:S01]  /*a370*/  LDS.64 R4, [R5+0x6600] ;  /* 0x0066000005047984 */ /* 0x000e220000000a00 */
[----:B------:R-:W-:-:S13]  /*a380*/  ISETP.GE.AND P1, PT, R0, R23, PT ;  /* 0x000000170000720c */ /* 0x000fda0003f26270 */
[----:B------:R-:W1:Y:S01]  /*a390*/  @!P1 LDS R11, [R22+0x6000] ;  /* 0x00600000160b9984 */ /* 0x000e620000000800 */
[----:B------:R-:W2:Y:S01]  /*a3a0*/  @!P1 LDC.64 R12, c[0x0][0x3b0] ;  /* 0x0000ec00ff0c9b82 */ /* 0x000ea20000000a00 */
[----:B0-----:R-:W-:-:S05]  /*a3b0*/  IADD3 R0, P0, PT, R4, R2, RZ ;  /* 0x0000000204007210 */ /* 0x001fca0007f1e0ff */
[----:B------:R-:W-:Y:S01]  /*a3c0*/  IMAD.X R4, RZ, RZ, R5, P0 ;  /* 0x000000ffff047224 */ /* 0x000fe200000e0605 */
[----:B--2---:R-:W-:-:S04]  /*a3d0*/  @!P1 LEA R2, P0, R0, R12, 0x2 ;  /* 0x0000000c00029211 */ /* 0x004fc800078010ff */
[----:B------:R-:W-:-:S05]  /*a3e0*/  @!P1 LEA.HI.X R3, R0, R13, R4, 0x2, P0 ;  /* 0x0000000d00039211 */ /* 0x000fca00000f1404 */
[----:B-1----:R-:W-:Y:S01]  /*a3f0*/  @!P1 STG.E desc[UR6][R2.64+0x6000], R11 ;  /* 0x0060000b02009986 */ /* 0x002fe2000c101906 */
[----:B------:R-:W-:Y:S01]  /*a400*/  NOP ;  /* 0x0000000000007918 */ /* 0x000fe20000000000 */
[----:B------:R-:W-:Y:S05]  /*a410*/  EXIT ;  /* 0x000000000000794d */ /* 0x000fea0003800000 */
.L_x_30:
[----:B------:R-:W-:Y:S02]  /*a420*/  IMAD.MOV.U32 R58, RZ, RZ, R39 ;  /* 0x000000ffff3a7224 */ /* 0x000fe400078e0027 */
[----:B------:R-:W-:Y:S02]  /*a430*/  IMAD.MOV.U32 R49, RZ, RZ, 0x1 ;  /* 0x00000001ff317424 */ /* 0x000fe400078e00ff */
[----:B------:R-:W-:Y:S02]  /*a440*/  IMAD.MOV.U32 R60, RZ, RZ, RZ ;  /* 0x000000ffff3c7224 */ /* 0x000fe400078e00ff */
[----:B------:R-:W-:-:S07]  /*a450*/  IMAD.MOV.U32 R47, RZ, RZ, -0x1 ;  /* 0xffffffffff2f7424 */ /* 0x000fce00078e00ff */
[----:B------:R-:W-:Y:S05]  /*a460*/  WARPSYNC.COLLECTIVE R47, `(.L_x_115) ;  /* 0x000000002f087348 */ /* 0x000fea0003c00000 */
[----:B------:R0:W1:Y:S02]  /*a470*/  SHFL.UP P0, R46, R58, R49, R60 ;  /* 0x040000313a2e7389 */ /* 0x000064000000003c */
[----:B01----:R-:W-:Y:S05]  /*a480*/  ENDCOLLECTIVE ;  /* 0x000000000000791b */ /* 0x003fea0003800000 */
.L_x_115:
[----:B------:R-:W-:Y:S02]  /*a490*/  IMAD.MOV.U32 R49, RZ, RZ, 0x2 ;  /* 0x00000002ff317424 */ /* 0x000fe400078e00ff */
[----:B------:R-:W-:-:S04]  /*a4a0*/  IMAD.MOV.U32 R40, RZ, RZ, R46 ;  /* 0x000000ffff287224 */ /* 0x000fc800078e002e */
[----:B------:R-:W-:-:S04]  /*a4b0*/  @P0 IMAD.IADD R40, R39, 0x1, R40 ;  /* 0x0000000127280824 */ /* 0x000fc800078e0228 */
[----:B------:R-:W-:-:S07]  /*a4c0*/  IMAD.MOV.U32 R58, RZ, RZ, R40 ;  /* 0x000000ffff3a7224 */ /* 0x000fce00078e0028 */
[----:B------:R-:W-:Y:S05]  /*a4d0*/  WARPSYNC.COLLECTIVE R47, `(.L_x_116) ;  /* 0x000000002f087348 */ /* 0x000fea0003c00000 */
[----:B------:R0:W1:Y:S02]  /*a4e0*/  SHFL.UP P0, R46, R58, R49, R60 ;  /* 0x040000313a2e7389 */ /* 0x000064000000003c */
[----:B01----:R-:W-:Y:S05]  /*a4f0*/  ENDCOLLECTIVE ;  /* 0x000000000000791b */ /* 0x003fea0003800000 */
.L_x_116:
[----:B------:R-:W-:Y:S02]  /*a500*/  IMAD.MOV.U32 R49, RZ, RZ, 0x4 ;  /* 0x00000004ff317424 */ /* 0x000fe400078e00ff */
[----:B------:R-:W-:-:S04]  /*a510*/  IMAD.MOV.U32 R43, RZ, RZ, R46 ;  /* 0x000000ffff2b7224 */ /* 0x000fc800078e002e */
[----:B------:R-:W-:-:S04]  /*a520*/  @P0 IMAD.IADD R43, R40, 0x1, R43 ;  /* 0x00000001282b0824 */ /* 0x000fc800078e022b */
[----:B------:R-:W-:-:S07]  /*a530*/  IMAD.MOV.U32 R58, RZ, RZ, R43 ;  /* 0x000000ffff3a7224 */ /* 0x000fce00078e002b */
[----:B------:R-:W-:Y:S05]  /*a540*/  WARPSYNC.COLLECTIVE R47, `(.L_x_117) ;  /* 0x000000002f087348 */ /* 0x000fea0003c00000 */
[----:B------:R0:W1:Y:S02]  /*a550*/  SHFL.UP P0, R46, R58, R49, R60 ;  /* 0x040000313a2e7389 */ /* 0x000064000000003c */
[----:B01----:R-:W-:Y:S05]  /*a560*/  ENDCOLLECTIVE ;  /* 0x000000000000791b */ /* 0x003fea0003800000 */
.L_x_117:
[----:B------:R-:W-:Y:S02]  /*a570*/  IMAD.MOV.U32 R49, RZ, RZ, 0x8 ;  /* 0x00000008ff317424 */ /* 0x000fe400078e00ff */
[----:B------:R-:W-:-:S04]  /*a580*/  IMAD.MOV.U32 R44, RZ, RZ, R46 ;  /* 0x000000ffff2c7224 */ /* 0x000fc800078e002e */
[----:B------:R-:W-:-:S04]  /*a590*/  @P0 IMAD.IADD R44, R43, 0x1, R44 ;  /* 0x000000012b2c0824 */ /* 0x000fc800078e022c */
[----:B------:R-:W-:-:S07]  /*a5a0*/  IMAD.MOV.U32 R58, RZ, RZ, R44 ;  /* 0x000000ffff3a7224 */ /* 0x000fce00078e002c */
[----:B------:R-:W-:Y:S05]  /*a5b0*/  WARPSYNC.COLLECTIVE R47, `(.L_x_118) ;  /* 0x000000002f087348 */ /* 0x000fea0003c00000 */
[----:B------:R0:W1:Y:S02]  /*a5c0*/  SHFL.UP P0, R46, R58, R49, R60 ;  /* 0x040000313a2e7389 */ /* 0x000064000000003c */
[----:B01----:R-:W-:Y:S05]  /*a5d0*/  ENDCOLLECTIVE ;  /* 0x000000000000791b */ /* 0x003fea0003800000 */
.L_x_118:
[----:B------:R-:W-:Y:S02]  /*a5e0*/  IMAD.MOV.U32 R49, RZ, RZ, 0x10 ;  /* 0x00000010ff317424 */ /* 0x000fe400078e00ff */
[----:B------:R-:W-:-:S04]  /*a5f0*/  IMAD.MOV.U32 R45, RZ, RZ, R46 ;  /* 0x000000ffff2d7224 */ /* 0x000fc800078e002e */
[----:B------:R-:W-:-:S04]  /*a600*/  @P0 IMAD.IADD R45, R44, 0x1, R45 ;  /* 0x000000012c2d0824 */ /* 0x000fc800078e022d */
[----:B------:R-:W-:-:S07]  /*a610*/  IMAD.MOV.U32 R58, RZ, RZ, R45 ;  /* 0x000000ffff3a7224 */ /* 0x000fce00078e002d */
[----:B------:R-:W-:Y:S05]  /*a620*/  WARPSYNC.COLLECTIVE R47, `(.L_x_119) ;  /* 0x000000002f087348 */ /* 0x000fea0003c00000 */
[----:B------:R0:W1:Y:S02]  /*a630*/  SHFL.UP P0, R46, R58, R49, R60 ;  /* 0x040000313a2e7389 */ /* 0x000064000000003c */
[----:B01----:R-:W-:Y:S05]  /*a640*/  ENDCOLLECTIVE ;  /* 0x000000000000791b */ /* 0x003fea0003800000 */
.L_x_119:
[----:B------:R-:W-:Y:S05]  /*a650*/  BRA `(.L_x_120) ;  /* 0xffffff8400407947 */ /* 0x000fea000383ffff */
.L_x_121:
[----:B------:R-:W-:-:S00]  /*a660*/  BRA `(.L_x_121) ;  /* 0xfffffffc00fc7947 */ /* 0x000fc0000383ffff */
[----:B------:R-:W-:-:S00]  /*a670*/  NOP ;  /* 0x0000000000007918 */ /* 0x000fc00000000000 */
        /* <DEDUP_REMOVED lines=8> */
.L_x_733:


//--------------------- .text._ZN3cub18CUB_300001_SM_10006detail10radix_sort33DeviceRadixSortExclusiveSumKernelINS1_5radix10policy_hubIiiyE10Policy1000EyEEvPT0_ --------------------------
	.section	.text._ZN3cub18CUB_300001_SM_10006detail10radix_sort33DeviceRadixSortExclusiveSumKernelINS1_5radix10policy_hubIiiyE10Policy1000EyEEvPT0_,"ax",@progbits
	.align	128
        .global         _ZN3cub18CUB_300001_SM_10006detail10radix_sort33DeviceRadixSortExclusiveSumKernelINS1_5radix10policy_hubIiiyE10Policy1000EyEEvPT0_
        .type           _ZN3cub18CUB_300001_SM_10006detail10radix_sort33DeviceRadixSortExclusiveSumKernelINS1_5radix10policy_hubIiiyE10Policy1000EyEEvPT0_,@function
        .size           _ZN3cub18CUB_300001_SM_10006detail10radix_sort33DeviceRadixSortExclusiveSumKernelINS1_5radix10policy_hubIiiyE10Policy1000EyEEvPT0_,(.L_x_734 - _ZN3cub18CUB_300001_SM_10006detail10radix_sort33DeviceRadixSortExclusiveSumKernelINS1_5radix10policy_hubIiiyE10Policy1000EyEEvPT0_)
        .other          _ZN3cub18CUB_300001_SM_10006detail10radix_sort33DeviceRadixSortExclusiveSumKernelINS1_5radix10policy_hubIiiyE10Policy1000EyEEvPT0_,@"STO_CUDA_ENTRY STV_DEFAULT"
_ZN3cub18CUB_300001_SM_10006detail10radix_sort33DeviceRadixSortExclusiveSumKernelINS1_5radix10policy_hubIiiyE10Policy1000EyEEvPT0_:
.text._ZN3cub18CUB_300001_SM_10006detail10radix_sort33DeviceRadixSortExclusiveSumKernelINS1_5radix10policy_hubIiiyE10Policy1000EyEEvPT0_:
[----:B------:R-:W-:Y:S01]  /*0000*/  LDC R1, c[0x0][0x37c] ;  /* 0x0000df00ff017b82 */ /* 0x000fe20000000800 */
[----:B------:R-:W0:Y:S07]  /*0010*/  S2R R18, SR_TID.X ;  /* 0x0000000000127919 */ /* 0x000e2e0000002100 */
[----:B------:R-:W1:Y:S01]  /*0020*/  LDC.64 R16, c[0x0][0x380] ;  /* 0x0000e000ff107b82 */ /* 0x000e620000000a00 */
[----:B------:R-:W2:Y:S01]  /*0030*/  LDCU.64 UR4, c[0x0][0x358] ;  /* 0x00006b00ff0477ac */ /* 0x000ea20008000a00 */
[----:B------:R-:W3:Y:S01]  /*0040*/  S2R R5, SR_CTAID.X ;  /* 0x0000000000057919 */ /* 0x000ee20000002500 */
[----:B0-----:R-:W-:Y:S01]  /*0050*/  ISETP.GT.U32.AND P1, PT, R18, 0xff, PT ;  /* 0x000000ff1200780c */ /* 0x001fe20003f24070 */
[----:B---3--:R-:W-:-:S04]  /*0060*/  IMAD R5, R5, 0x100, R18 ;  /* 0x0000010005057824 */ /* 0x008fc800078e0212 */
[----:B-1----:R-:W-:-:S08]  /*0070*/  IMAD.WIDE R16, R5, 0x8, R16 ;  /* 0x0000000805107825 */ /* 0x002fd000078e0210 */
[----:B--2---:R-:W2:Y:S01]  /*0080*/  @!P1 LDG.E.64 R2, desc[UR4][R16.64] ;  /* 0x0000000410029981 */ /* 0x004ea2000c1e1b00 */
[----:B------:R-:W-:Y:S02]  /*0090*/  MOV R0, 0x400 ;  /* 0x0000040000007802 */ /* 0x000fe40000000f00 */
[C---:B------:R-:W-:Y:S01]  /*00a0*/  ISETP.GT.U32.AND P0, PT, R18.reuse, 0x1f, PT ;  /* 0x0000001f1200780c */ /* 0x040fe20003f04070 */
[----:B------:R-:W0:Y:S02]  /*00b0*/  S2R R5, SR_CgaCtaId ;  /* 0x0000000000057919 */ /* 0x000e240000008800 */
[----:B0-----:R-:W-:Y:S02]  /*00c0*/  LEA R5, R5, R0, 0x18 ;  /* 0x0000000005057211 */ /* 0x001fe400078ec0ff */
[----:B------:R-:W-:-:S05]  /*00d0*/  LEA.HI R0, R18, R18, RZ, 0x1d ;  /* 0x0000001212007211 */ /* 0x000fca00078fe8ff */
[----:B------:R-:W-:-:S05]  /*00e0*/  IMAD R0, R0, 0x8, R5 ;  /* 0x0000000800007824 */ /* 0x000fca00078e0205 */
[----:B--2---:R0:W-:Y:S01]  /*00f0*/  STS.64 [R0+0x10], R2 ;  /* 0x0000100200007388 */ /* 0x0041e20000000a00 */
[----:B------:R-:W-:Y:S06]  /*0100*/  BAR.SYNC.DEFER_BLOCKING 0x0 ;  /* 0x0000000000007b1d */ /* 0x000fec0000010000 */
[----:B------:R-:W-:Y:S05]  /*0110*/  @P0 BRA `(.L_x_122) ;  /* 0x0000000400240947 */ /* 0x000fea0003800000 */
[----:B------:R-:W-:Y:S01]  /*0120*/  IMAD R18, R18, 0x48, R5 ;  /* 0x0000004812127824 */ /* 0x000fe200078e0205 */
[----:B------:R-:W-:-:S04]  /*0130*/  UMOV UR6, 0xffffffff ;  /* 0xffffffff00067882 */ /* 0x000fc80000000000 */
[----:B------:R-:W-:Y:S04]  /*0140*/  LDS.64 R14, [R18+0x10] ;  /* 0x00001000120e7984 */ /* 0x000fe80000000a00 */
[----:B------:R-:W-:Y:S04]  /*0150*/  LDS.64 R12, [R18+0x18] ;  /* 0x00001800120c7984 */ /* 0x000fe80000000a00 */
[----:B------:R-:W1:Y:S04]  /*0160*/  LDS.64 R10, [R18+0x20] ;  /* 0x00002000120a7984 */ /* 0x000e680000000a00 */
[----:B------:R-:W-:Y:S04]  /*0170*/  LDS.64 R8, [R18+0x28] ;  /* 0x0000280012087984 */ /* 0x000fe80000000a00 */
[----:B------:R-:W2:Y:S04]  /*0180*/  LDS.64 R6, [R18+0x30] ;  /* 0x0000300012067984 */ /* 0x000ea80000000a00 */
[----:B------:R-:W-:Y:S04]  /*0190*/  LDS.64 R4, [R18+0x38] ;  /* 0x0000380012047984 */ /* 0x000fe80000000a00 */
[----:B0-----:R-:W0:Y:S04]  /*01a0*/  LDS.64 R2, [R18+0x40] ;  /* 0x0000400012027984 */ /* 0x001e280000000a00 */
[----:B------:R-:W3:Y:S01]  /*01b0*/  LDS.64 R20, [R18+0x48] ;  /* 0x0000480012147984 */ /* 0x000ee20000000a00 */
[----:B-1----:R-:W-:-:S04]  /*01c0*/  IADD3 R19, P3, P4, R10, R12, R14 ;  /* 0x0000000c0a137210 */ /* 0x002fc80007c7e00e */
[----:B------:R-:W-:Y:S02]  /*01d0*/  IADD3.X R23, PT, PT, R11, R13, R15, P3, P4 ;  /* 0x0000000d0b177210 */ /* 0x000fe40001fe840f */
[----:B--2---:R-:W-:-:S04]  /*01e0*/  IADD3 R19, P0, P2, R6, R19, R8 ;  /* 0x0000001306137210 */ /* 0x004fc80007a1e008 */
[----:B------:R-:W-:Y:S02]  /*01f0*/  IADD3.X R23, PT, PT, R7, R23, R9, P0, P2 ;  /* 0x0000001707177210 */ /* 0x000fe400007e4409 */
[----:B0-----:R-:W-:-:S04]  /*0200*/  IADD3 R19, P3, P4, R2, R19, R4 ;  /* 0x0000001302137210 */ /* 0x001fc80007c7e004 */
[----:B---3--:R-:W-:Y:S02]  /*0210*/  IADD3 R20, P0, PT, R20, R19, RZ ;  /* 0x0000001314147210 */ /* 0x008fe40007f1e0ff */
[----:B------:R-:W-:-:S05]  /*0220*/  IADD3.X R19, PT, PT, R3, R23, R5, P3, P4 ;  /* 0x0000001703137210 */ /* 0x000fca0001fe8405 */
[----:B------:R-:W-:Y:S01]  /*0230*/  IMAD.X R19, R21, 0x1, R19, P0 ;  /* 0x0000000115137824 */ /* 0x000fe200000e0613 */
[----:B------:R-:W-:Y:S06]  /*0240*/  BRA.DIV UR6, `(.L_x_123) ;  /* 0x0000000206f07947 */ /* 0x000fec000b800000 */
[----:B------:R-:W0:Y:S04]  /*0250*/  SHFL.UP PT, R27, R20, 0x1, RZ ;  /* 0x04200000141b7989 */ /* 0x000e2800000e00ff */
[----:B------:R-:W1:Y:S01]  /*0260*/  SHFL.UP P0, R25, R19, 0x1, RZ ;  /* 0x0420000013197989 */ /* 0x000e6200000000ff */
[----:B0-----:R-:W-:-:S04]  /*0270*/  IADD3 R22, P2, PT, R27, R20, RZ ;  /* 0x000000141b167210 */ /* 0x001fc80007f5e0ff */
[----:B-1----:R-:W-:Y:S01]  /*0280*/  SEL R27, R22, R27, P0 ;  /* 0x0000001b161b7207 */ /* 0x002fe20000000000 */
[----:B------:R-:W-:-:S04]  /*0290*/  IMAD.X R26, R25, 0x1, R19, P2 ;  /* 0x00000001191a7824 */ /* 0x000fc800010e0613 */
[----:B------:R-:W0:Y:S01]  /*02a0*/  SHFL.UP PT, R28, R27, 0x2, RZ ;  /* 0x044000001b1c7989 */ /* 0x000e2200000e00ff */
[----:B------:R-:W-:-:S05]  /*02b0*/  SEL R26, R26, R25, P0 ;  /* 0x000000191a1a7207 */ /* 0x000fca0000000000 */
[----:B------:R-:W1:Y:S01]  /*02c0*/  SHFL.UP P0, R25, R26, 0x2, RZ ;  /* 0x044000001a197989 */ /* 0x000e6200000000ff */
[----:B0-----:R-:W-:-:S05]  /*02d0*/  IADD3 R21, P2, PT, R28, R27, RZ ;  /* 0x0000001b1c157210 */ /* 0x001fca0007f5e0ff */
[----:B-1----:R-:W-:Y:S01]  /*02e0*/  IMAD.X R22, R25, 0x1, R26, P2 ;  /* 0x0000000119167824 */ /* 0x002fe200010e061a */
[----:B------:R-:W-:-:S04]  /*02f0*/  SEL R28, R21, R28, P0 ;  /* 0x0000001c151c7207 */ /* 0x000fc80000000000 */
[----:B------:R-:W-:Y:S01]  /*0300*/  SEL R29, R22, R25, P0 ;  /* 0x00000019161d7207 */ /* 0x000fe20000000000 */
        /* <DEDUP_REMOVED lines=12> */
[----:B------:R0:W1:Y:S04]  /*03d0*/  SHFL.UP PT, R28, R27, 0x10, RZ ;  /* 0x060000001b1c7989 */ /* 0x00006800000e00ff */
[----:B------:R0:W2:Y:S02]  /*03e0*/  SHFL.UP P0, R25, R26, 0x10, RZ ;  /* 0x060000001a197989 */ /* 0x0000a400000000ff */
.L_x_134:
[----:B-1----:R-:W-:-:S04]  /*03f0*/  IADD3 R21, P2, PT, R28, R27, RZ ;  /* 0x0000001b1c157210 */ /* 0x002fc80007f5e0ff */
[----:B--2---:R-:W-:Y:S01]  /*0400*/  SEL R21, R21, R28, P0 ;  /* 0x0000001c15157207 */ /* 0x004fe20000000000 */
[----:B------:R-:W-:-:S05]  /*0410*/  IMAD.X R22, R25, 0x1, R26, P2 ;  /* 0x0000000119167824 */ /* 0x000fca00010e061a */
[----:B------:R-:W-:Y:S02]  /*0420*/  SEL R22, R22, R25, P0 ;  /* 0x0000001916167207 */ /* 0x000fe40000000000 */
[----:B------:R-:W-:-:S05]  /*0430*/  IADD3 R20, P0, PT, R21, -R20, RZ ;  /* 0x8000001415147210 */ /* 0x000fca0007f1e0ff */
[----:B------:R-:W-:Y:S01]  /*0440*/  IMAD.X R21, R22, 0x1, ~R19, P0 ;  /* 0x0000000116157824 */ /* 0x000fe200000e0e13 */
[----:B------:R-:W-:-:S04]  /*0450*/  IADD3 R14, P0, PT, R14, R20, RZ ;  /* 0x000000140e0e7210 */ /* 0x000fc80007f1e0ff */
[----:B------:R1:W-:Y:S01]  /*0460*/  STS.64 [R18+0x10], R20 ;  /* 0x0000101412007388 */ /* 0x0003e20000000a00 */
[----:B------:R-:W-:Y:S01]  /*0470*/  IMAD.X R15, R15, 0x1, R21, P0 ;  /* 0x000000010f0f7824 */ /* 0x000fe200000e0615 */
        /* <DEDUP_REMOVED lines=17> */
[----:B------:R-:W-:-:S05]  /*0590*/  IMAD.X R3, R3, 0x1, R5, P0 ;  /* 0x0000000103037824 */ /* 0x000fca00000e0605 */
[----:B------:R1:W-:Y:S03]  /*05a0*/  STS.64 [R18+0x48], R2 ;  /* 0x0000480212007388 */ /* 0x0003e60000000a00 */
.L_x_122:
[----:B------:R-:W-:Y:S05]  /*05b0*/  WARPSYNC.ALL ;  /* 0x0000000000007948 */ /* 0x000fea0003800000 */
[----:B------:R-:W-:Y:S06]  /*05c0*/  BAR.SYNC.DEFER_BLOCKING 0x0 ;  /* 0x0000000000007b1d */ /* 0x000fec0000010000 */
[----:B------:R-:W-:Y:S05]  /*05d0*/  @P1 EXIT ;  /* 0x000000000000194d */ /* 0x000fea0003800000 */
[----:B01----:R-:W0:Y:S04]  /*05e0*/  LDS.64 R2, [R0+0x10] ;  /* 0x0000100000027984 */ /* 0x003e280000000a00 */
[----:B0-----:R-:W-:Y:S01]  /*05f0*/  STG.E.64 desc[UR4][R16.64], R2 ;  /* 0x0000000210007986 */ /* 0x001fe2000c101b04 */
[----:B------:R-:W-:Y:S05]  /*0600*/  EXIT ;  /* 0x000000000000794d */ /* 0x000fea0003800000 */
.L_x_123:
[----:B------:R-:W-:Y:S02]  /*0610*/  IMAD.MOV.U32 R24, RZ, RZ, R20 ;  /* 0x000000ffff187224 */ /* 0x000fe400078e0014 */
[----:B------:R-:W-:Y:S02]  /*0620*/  IMAD.MOV.U32 R23, RZ, RZ, 0x1 ;  /* 0x00000001ff177424 */ /* 0x000fe400078e00ff */
[----:B------:R-:W-:Y:S02]  /*0630*/  IMAD.MOV.U32 R22, RZ, RZ, RZ ;  /* 0x000000ffff167224 */ /* 0x000fe400078e00ff */
[----:B------:R-:W-:-:S07]  /*0640*/  IMAD.MOV.U32 R21, RZ, RZ, -0x1 ;  /* 0xffffffffff157424 */ /* 0x000fce00078e00ff */
[----:B------:R-:W-:Y:S05]  /*0650*/  WARPSYNC.COLLECTIVE R21, `(.L_x_124) ;  /* 0x0000000015087348 */ /* 0x000fea0003c00000 */
[----:B------:R0:W1:Y:S02]  /*0660*/  SHFL.UP P0, R25, R24, R23, R22 ;  /* 0x0400001718197389 */ /* 0x0000640000000016 */
[----:B01----:R-:W-:Y:S05]  /*0670*/  ENDCOLLECTIVE ;  /* 0x000000000000791b */ /* 0x003fea0003800000 */
.L_x_124:
[----:B------:R-:W-:Y:S02]  /*0680*/  IMAD.MOV.U32 R24, RZ, RZ, R19 ;  /* 0x000000ffff187224 */ /* 0x000fe400078e0013 */
[----:B------:R-:W-:-:S07]  /*0690*/  IMAD.MOV.U32 R27, RZ, RZ, R25 ;  /* 0x000000ffff1b7224 */ /* 0x000fce00078e0019 */
[----:B------:R-:W-:Y:S05]  /*06a0*/  WARPSYNC.COLLECTIVE R21, `(.L_x_125) ;  /* 0x0000000015087348 */ /* 0x000fea0003c00000 */
[----:B------:R0:W1:Y:S02]  /*06b0*/  SHFL.UP P0, R25, R24, R23, R22 ;  /* 0x0400001718197389 */ /* 0x0000640000000016 */
[----:B01----:R-:W-:Y:S05]  /*06c0*/  ENDCOLLECTIVE ;  /* 0x000000000000791b */ /* 0x003fea0003800000 */
.L_x_125:
[----:B------:R-:W-:Y:S01]  /*06d0*/  IADD3 R26, P2, PT, R27, R20, RZ ;  /* 0x000000141b1a7210 */ /* 0x000fe20007f5e0ff */
[----:B------:R-:W-:-:S03]  /*06e0*/  IMAD.MOV.U32 R23, RZ, RZ, 0x2 ;  /* 0x00000002ff177424 */ /* 0x000fc600078e00ff */
[----:B------:R-:W-:Y:S01]  /*06f0*/  SEL R27, R26, R27, P0 ;  /* 0x0000001b1a1b7207 */ /* 0x000fe20000000000 */
[----:B------:R-:W-:-:S04]  /*0700*/  IMAD.X R26, R25, 0x1, R19, P2 ;  /* 0x00000001191a7824 */ /* 0x000fc800010e0613 */
[----:B------:R-:W-:Y:S01]  /*0710*/  IMAD.MOV.U32 R24, RZ, RZ, R27 ;  /* 0x000000ffff187224 */ /* 0x000fe200078e001b */
[----:B------:R-:W-:-:S07]  /*0720*/  SEL R26, R26, R25, P0 ;  /* 0x000000191a1a7207 */ /* 0x000fce0000000000 */
[----:B------:R-:W-:Y:S05]  /*0730*/  WARPSYNC.COLLECTIVE R21, `(.L_x_126) ;  /* 0x0000000015087348 */ /* 0x000fea0003c00000 */
[----:B------:R0:W1:Y:S02]  /*0740*/  SHFL.UP P0, R25, R24, R23, R22 ;  /* 0x0400001718197389 */ /* 0x0000640000000016 */
[----:B01----:R-:W-:Y:S05]  /*0750*/  ENDCOLLECTIVE ;  /* 0x000000000000791b */ /* 0x003fea0003800000 */
.L_x_126:
[----:B------:R-:W-:Y:S02]  /*0760*/  IMAD.MOV.U32 R24, RZ, RZ, R26 ;  /* 0x000000ffff187224 */ /* 0x000fe400078e001a */
[----:B------:R-:W-:-:S07]  /*0770*/  IMAD.MOV.U32 R28, RZ, RZ, R25 ;  /* 0x000000ffff1c7224 */ /* 0x000fce00078e0019 */
[----:B------:R-:W-:Y:S05]  /*0780*/  WARPSYNC.COLLECTIVE R21, `(.L_x_127) ;  /* 0x0000000015087348 */ /* 0x000fea0003c00000 */
[----:B------:R0:W1:Y:S02]  /*0790*/  SHFL.UP P0, R25, R24, R23, R22 ;  /* 0x0400001718197389 */ /* 0x0000640000000016 */
[----:B01----:R-:W-:Y:S05]  /*07a0*/  ENDCOLLECTIVE ;  /* 0x000000000000791b */ /* 0x003fea0003800000 */
.L_x_127:
        /* <DEDUP_REMOVED lines=9> */
.L_x_128:
[----:B------:R-:W-:Y:S02]  /*0840*/  IMAD.MOV.U32 R24, RZ, RZ, R29 ;  /* 0x000000ffff187224 */ /* 0x000fe400078e001d */
[----:B------:R-:W-:-:S07]  /*0850*/  IMAD.MOV.U32 R27, RZ, RZ, R25 ;  /* 0x000000ffff1b7224 */ /* 0x000fce00078e0019 */
[----:B------:R-:W-:Y:S05]  /*0860*/  WARPSYNC.COLLECTIVE R21, `(.L_x_129) ;  /* 0x0000000015087348 */ /* 0x000fea0003c00000 */
[----:B------:R0:W1:Y:S02]  /*0870*/  SHFL.UP P0, R25, R24, R23, R22 ;  /* 0x0400001718197389 */ /* 0x0000640000000016 */
[----:B01----:R-:W-:Y:S05]  /*0880*/  ENDCOLLECTIVE ;  /* 0x000000000000791b */ /* 0x003fea0003800000 */
.L_x_129:
        /* <DEDUP_REMOVED lines=9> */
.L_x_130:
[----:B------:R-:W-:Y:S02]  /*0920*/  IMAD.MOV.U32 R24, RZ, RZ, R29 ;  /* 0x000000ffff187224 */ /* 0x000fe400078e001d */
[----:B------:R-:W-:-:S07]  /*0930*/  IMAD.MOV.U32 R27, RZ, RZ, R25 ;  /* 0x000000ffff1b7224 */ /* 0x000fce00078e0019 */
[----:B------:R-:W-:Y:S05]  /*0940*/  WARPSYNC.COLLECTIVE R21, `(.L_x_131) ;  /* 0x0000000015087348 */ /* 0x000fea0003c00000 */
[----:B------:R0:W1:Y:S02]  /*0950*/  SHFL.UP P0, R25, R24, R23, R22 ;  /* 0x0400001718197389 */ /* 0x0000640000000016 */
[----:B01----:R-:W-:Y:S05]  /*0960*/  ENDCOLLECTIVE ;  /* 0x000000000000791b */ /* 0x003fea0003800000 */
.L_x_131:
        /* <DEDUP_REMOVED lines=9> */
.L_x_132:
[----:B------:R-:W-:Y:S02]  /*0a00*/  IMAD.MOV.U32 R24, RZ, RZ, R26 ;  /* 0x000000ffff187224 */ /* 0x000fe400078e001a */
[----:B------:R-:W-:-:S07]  /*0a10*/  IMAD.MOV.U32 R28, RZ, RZ, R25 ;  /* 0x000000ffff1c7224 */ /* 0x000fce00078e0019 */
[----:B------:R-:W-:Y:S05]  /*0a20*/  WARPSYNC.COLLECTIVE R21, `(.L_x_133) ;  /* 0x0000000015087348 */ /* 0x000fea0003c00000 */
[----:B------:R0:W1:Y:S02]  /*0a30*/  SHFL.UP P0, R25, R24, R23, R22 ;  /* 0x0400001718197389 */ /* 0x0000640000000016 */
[----:B01----:R-:W-:Y:S05]  /*0a40*/  ENDCOLLECTIVE ;  /* 0x000000000000791b */ /* 0x003fea0003800000 */
.L_x_133:
[----:B------:R-:W-:Y:S05]  /*0a50*/  BRA `(.L_x_134) ;  /* 0xfffffff800647947 */ /* 0x000fea000383ffff */
.L_x_135:
        /* <DEDUP_REMOVED lines=10> */
.L_x_734:


//--------------------- .text._ZN3cub18CUB_300001_SM_10006detail10radix_sort30DeviceRadixSortHistogramKernelINS1_5radix10policy_hubIiiyE10Policy1000ELNS0_9SortOrderE0EiyNS1_21identity_decomposer_tEEEvPT2_PKT1_SA_iiT3_ --------------------------
	.section	.text._ZN3cub18CUB_300001_SM_10006detail10radix_sort30DeviceRadixSortHistogramKernelINS1_5radix10policy_hubIiiyE10Policy1000ELNS0_9SortOrderE0EiyNS1_21identity_decomposer_tEEEvPT2_PKT1_SA_iiT3_,"ax",@progbits
	.align	128
        .global         _ZN3cub18CUB_300001_SM_10006detail10radix_sort30DeviceRadixSortHistogramKernelINS1_5radix10policy_hubIiiyE10Policy1000ELNS0_9SortOrderE0EiyNS1_21identity_decomposer_tEEEvPT2_PKT1_SA_iiT3_
        .type           _ZN3cub18CUB_300001_SM_10006detail10radix_sort30DeviceRadixSortHistogramKernelINS1_5radix10policy_hubIiiyE10Policy1000ELNS0_9SortOrderE0EiyNS1_21identity_decomposer_tEEEvPT2_PKT1_SA_iiT3_,@function
        .size           _ZN3cub18CUB_300001_SM_10006detail10radix_sort30DeviceRadixSortHistogramKernelINS1_5radix10policy_hubIiiyE10Policy1000ELNS0_9SortOrderE0EiyNS1_21identity_decomposer_tEEEvPT2_PKT1_SA_iiT3_,(.L_x_735 - _ZN3cub18CUB_300001_SM_10006detail10radix_sort30DeviceRadixSortHistogramKernelINS1_5radix10policy_hubIiiyE10Policy1000ELNS0_9SortOrderE0EiyNS1_21identity_decomposer_tEEEvPT2_PKT1_SA_iiT3_)
        .other          _ZN3cub18CUB_300001_SM_10006detail10radix_sort30DeviceRadixSortHistogramKernelINS1_5radix10policy_hubIiiyE10Policy1000ELNS0_9SortOrderE0EiyNS1_21identity_decomposer_tEEEvPT2_PKT1_SA_iiT3_,@"STO_CUDA_ENTRY STV_DEFAULT"
_ZN3cub18CUB_300001_SM_10006detail10radix_sort30DeviceRadixSortHistogramKernelINS1_5radix10policy_hubIiiyE10Policy1000ELNS0_9SortOrderE0EiyNS1_21identity_decomposer_tEEEvPT2_PKT1_SA_iiT3_:
.text._ZN3cub18CUB_300001_SM_10006detail10radix_sort30DeviceRadixSortHistogramKernelINS1_5radix10policy_hubIiiyE10Policy1000ELNS0_9SortOrderE0EiyNS1_21identity_decomposer_tEEEvPT2_PKT1_SA_iiT3_:
[----:B------:R-:W-:Y:S01]  /*0000*/  LDC R1, c[0x0][0x37c] ;  /* 0x0000df00ff017b82 */ /* 0x000fe20000000800 */
[----:B------:R-:W0:Y:S02]  /*0010*/  LDCU.64 UR14, c[0x0][0x390] ;  /* 0x00007200ff0e77ac */ /* 0x000e240008000a00 */
[----:B0-----:R-:W-:-:S04]  /*0020*/  ISETP.NE.U32.AND P0, PT, RZ, UR14, PT ;  /* 0x0000000eff007c0c */ /* 0x001fc8000bf05070 */
[----:B------:R-:W-:-:S13]  /*0030*/  ISETP.NE.AND.EX P0, PT, RZ, UR15, PT, P0 ;  /* 0x0000000fff007c0c */ /* 0x000fda000bf05300 */
[----:B------:R-:W-:Y:S05]  /*0040*/  @!P0 EXIT ;  /* 0x000000000000894d */ /* 0x000fea0003800000 */
[----:B------:R-:W-:Y:S01]  /*0050*/  UIADD3 UR11, UP0, UPT, UR14, -0x1, URZ ;  /* 0xffffffff0e0b7890 */ /* 0x000fe2000ff1e0ff */
[----:B------:R-:W0:Y:S01]  /*0060*/  S2R R4, SR_TID.X ;  /* 0x0000000000047919 */ /* 0x000e220000002100 */
[----:B------:R-:W1:Y:S01]  /*0070*/  LDCU.64 UR4, c[0x0][0x398] ;  /* 0x00007300ff0477ac */ /* 0x000e620008000a00 */
[----:B------:R-:W2:Y:S01]  /*0080*/  S2UR UR7, SR_CgaCtaId ;  /* 0x00000000000779c3 */ /* 0x000ea20000008800 */
[----:B------:R-:W-:Y:S01]  /*0090*/  UIADD3.X UR12, UPT, UPT, UR15, -0x1, URZ, UP0, !UPT ;  /* 0xffffffff0f0c7890 */ /* 0x000fe200087fe4ff */
[----:B------:R-:W-:Y:S01]  /*00a0*/  UMOV UR6, 0x400 ;  /* 0x0000040000067882 */ /* 0x000fe20000000000 */
[----:B------:R-:W3:Y:S05]  /*00b0*/  LDCU.64 UR20, c[0x0][0x358] ;  /* 0x00006b00ff1477ac */ /* 0x000eea0008000a00 */
[----:B------:R-:W4:Y:S01]  /*00c0*/  S2UR UR8, SR_CTAID.X ;  /* 0x00000000000879c3 */ /* 0x000f220000002500 */
[----:B------:R-:W-:Y:S01]  /*00d0*/  USHF.R.U64 UR11, UR11, 0x1e, UR12 ;  /* 0x0000001e0b0b7899 */ /* 0x000fe2000800120c */
[----:B------:R-:W0:Y:S03]  /*00e0*/  LDCU UR28, c[0x0][0x370] ;  /* 0x00006e00ff1c77ac */ /* 0x000e260008000800 */
[----:B------:R-:W-:-:S02]  /*00f0*/  UIADD3 UR11, UP0, UPT, UR11, 0x1, URZ ;  /* 0x000000010b0b7890 */ /* 0x000fc4000ff1e0ff */
[----:B-1----:R-:W-:Y:S02]  /*0100*/  UIADD3 UR4, UPT, UPT, UR5, 0x7, -UR4 ;  /* 0x0000000705047890 */ /* 0x002fe4000fffe804 */
[----:B------:R-:W-:Y:S02]  /*0110*/  ULEA.HI.X UR12, UR12, URZ, URZ, 0x2, UP0 ;  /* 0x000000ff0c0c7291 */ /* 0x000fe400080f14ff */
[----:B------:R-:W-:Y:S02]  /*0120*/  UISETP.LT.U32.AND UP0, UPT, UR11, UR14, UPT ;  /* 0x0000000e0b00728c */ /* 0x000fe4000bf01070 */
[----:B------:R-:W-:Y:S02]  /*0130*/  USHF.R.S32.HI UR5, URZ, 0x1f, UR4 ;  /* 0x0000001fff057899 */ /* 0x000fe40008011404 */
[----:B------:R-:W-:Y:S02]  /*0140*/  UISETP.LT.U32.AND.EX UP0, UPT, UR12, UR15, UPT, UP0 ;  /* 0x0000000f0c00728c */ /* 0x000fe4000bf01100 */
[----:B------:R-:W-:-:S02]  /*0150*/  ULEA.HI UR5, UR5, UR4, URZ, 0x3 ;  /* 0x0000000405057291 */ /* 0x000fc4000f8f18ff */
[----:B------:R-:W-:Y:S01]  /*0160*/  USEL UR11, UR11, UR14, UP0 ;  /* 0x0000000e0b0b7287 */ /* 0x000fe20008000000 */
[C---:B0-----:R-:W-:Y:S01]  /*0170*/  VIADD R21, R4.reuse, 0x780 ;  /* 0x0000078004157836 */ /* 0x041fe20000000000 */
[----:B------:R-:W-:Y:S02]  /*0180*/  USEL UR12, UR12, UR15, UP0 ;  /* 0x0000000f0c0c7287 */ /* 0x000fe40008000000 */
[----:B------:R-:W-:Y:S02]  /*0190*/  UISETP.GE.AND UP0, UPT, UR4, 0x8, UPT ;  /* 0x000000080400788c */ /* 0x000fe4000bf06270 */
[----:B--2---:R-:W-:Y:S02]  /*01a0*/  ULEA UR6, UR7, UR6, 0x18 ;  /* 0x0000000607067291 */ /* 0x004fe4000f8ec0ff */
[----:B------:R-:W-:Y:S02]  /*01b0*/  USHF.R.S32.HI UR5, URZ, 0x3, UR5 ;  /* 0x00000003ff057899 */ /* 0x000fe40008011405 */
[----:B------:R-:W-:Y:S01]  /*01c0*/  PLOP3.LUT P0, PT, PT, PT, UP0, 0x80, 0x8 ;  /* 0x000000000008781c */ /* 0x000fe20003f0f008 */
[----:B----4-:R-:W-:Y:S01]  /*01d0*/  USHF.L.U32 UR8, UR8, 0xb, URZ ;  /* 0x0000000b08087899 */ /* 0x010fe200080006ff */
[C---:B------:R-:W-:Y:S01]  /*01e0*/  LEA R0, R4.reuse, UR6, 0x2 ;  /* 0x0000000604007c11 */ /* 0x040fe2000f8e10ff */
[----:B------:R-:W-:Y:S01]  /*01f0*/  UIADD3 UR22, UPT, UPT, UR5, -0x1, URZ ;  /* 0xffffffff05167890 */ /* 0x000fe2000fffe0ff */
[----:B------:R-:W-:Y:S01]  /*0200*/  ISETP.GT.U32.OR P0, PT, R4, 0xff, !P0 ;  /* 0x000000ff0400780c */ /* 0x000fe20004704470 */
[----:B------:R-:W-:-:S02]  /*0210*/  ULOP3.LUT UR23, UR5, 0xf, URZ, 0xc0, !UPT ;  /* 0x0000000f05177892 */ /* 0x000fc4000f8ec0ff */
[----:B------:R-:W-:Y:S01]  /*0220*/  ULOP3.LUT UR24, UR5, 0x7, URZ, 0xc0, !UPT ;  /* 0x0000000705187892 */ /* 0x000fe2000f8ec0ff */
[----:B------:R-:W-:Y:S01]  /*0230*/  P2R R20, PR, RZ, 0x1 ;  /* 0x00000001ff147803 */ /* 0x000fe20000000000 */
[----:B------:R-:W-:Y:S02]  /*0240*/  ULOP3.LUT UR25, UR5, 0x3, URZ, 0xc0, !UPT ;  /* 0x0000000305197892 */ /* 0x000fe4000f8ec0ff */
[----:B------:R-:W-:Y:S02]  /*0250*/  ULOP3.LUT UR26, UR5, 0xffffff0, URZ, 0xc0, !UPT ;  /* 0x0ffffff0051a7892 */ /* 0x000fe4000f8ec0ff */
[----:B------:R-:W-:Y:S02]  /*0260*/  ULOP3.LUT UR27, UR5, 0xffffff8, URZ, 0xc0, !UPT ;  /* 0x0ffffff8051b7892 */ /* 0x000fe4000f8ec0ff */
[----:B------:R-:W-:Y:S01]  /*0270*/  ULOP3.LUT UR9, UR5, 0x1, URZ, 0xc0, !UPT ;  /* 0x0000000105097892 */ /* 0x000fe2000f8ec0ff */
[----:B------:R-:W-:Y:S01]  /*0280*/  UMOV UR6, URZ ;  /* 0x000000ff00067c82 */ /* 0x000fe20008000000 */
[----:B---3--:R-:W-:-:S10]  /*0290*/  UMOV UR7, URZ ;  /* 0x000000ff00077c82 */ /* 0x008fd40008000000 */
.L_x_219:
[----:B------:R-:W-:Y:S01]  /*02a0*/  ISETP.NE.AND P0, PT, R20, RZ, PT ;  /* 0x000000ff1400720c */ /* 0x000fe20003f05270 */
[----:B------:R-:W-:-:S12]  /*02b0*/  BSSY.RECONVERGENT B0, `(.L_x_136) ;  /* 0x000007c000007945 */ /* 0x000fd80003800200 */
[----:B012345:R-:W-:Y:S05]  /*02c0*/  @P0 BRA `(.L_x_137) ;  /* 0x0000000400e80947 */ /* 0x03ffea0003800000 */
[----:B------:R-:W-:Y:S02]  /*02d0*/  IMAD.U32 R2, RZ, RZ, UR22 ;  /* 0x00000016ff027e24 */ /* 0x000fe4000f8e00ff */
[----:B------:R-:W-:-:S03]  /*02e0*/  IMAD.MOV.U32 R3, RZ, RZ, RZ ;  /* 0x000000ffff037224 */ /* 0x000fc600078e00ff */
[----:B------:R-:W-:-:S13]  /*02f0*/  ISETP.GE.U32.AND P1, PT, R2, 0xf, PT ;  /* 0x0000000f0200780c */ /* 0x000fda0003f26070 */
[----:B------:R-:W-:Y:S05]  /*0300*/  @!P1 BRA `(.L_x_138) ;  /* 0x00000000005c9947 */ /* 0x000fea0003800000 */
[----:B------:R-:W-:Y:S01]  /*0310*/  VIADD R2, R0, 0x2000 ;  /* 0x0000200000027836 */ /* 0x000fe20000000000 */
[----:B------:R-:W-:-:S12]  /*0320*/  UIADD3 UR4, UPT, UPT, -UR26, URZ, URZ ;  /* 0x000000ff1a047290 */ /* 0x000fd8000fffe1ff */
.L_x_139:
[----:B------:R-:W-:Y:S01]  /*0330*/  UIADD3 UR4, UPT, UPT, UR4, 0x10, URZ ;  /* 0x0000001004047890 */ /* 0x000fe2000fffe0ff */
[----:B------:R-:W-:Y:S03]  /*0340*/  STS [R2+-0x2000], RZ ;  /* 0xffe000ff02007388 */ /* 0x000fe60000000800 */
[----:B------:R-:W-:Y:S01]  /*0350*/  UISETP.NE.AND UP0, UPT, UR4, URZ, UPT ;  /* 0x000000ff0400728c */ /* 0x000fe2000bf05270 */
        /* <DEDUP_REMOVED lines=16> */
[----:B------:R-:W-:Y:S06]  /*0460*/  BRA.U UP0, `(.L_x_139) ;  /* 0xfffffffd00b07547 */ /* 0x000fec000b83ffff */
[----:B------:R-:W-:-:S07]  /*0470*/  IMAD.U32 R3, RZ, RZ, UR26 ;  /* 0x0000001aff037e24 */ /* 0x000fce000f8e00ff */
.L_x_138:
[----:B------:R-:W-:Y:S01]  /*0480*/  ISETP.NE.AND P0, PT, RZ, UR23, PT ;  /* 0x00000017ff007c0c */ /* 0x000fe2000bf05270 */
[----:B------:R-:W-:Y:S01]  /*0490*/  IMAD.U32 R6, RZ, RZ, UR24 ;  /* 0x00000018ff067e24 */ /* 0x000fe2000f8e00ff */
[----:B------:R-:W-:-:S03]  /*04a0*/  MOV R2, UR23 ;  /* 0x0000001700027c02 */ /* 0x000fc60008000f00 */
[----:B------:R-:W-:Y:S02]  /*04b0*/  VIADD R6, R6, 0xffffffff ;  /* 0xffffffff06067836 */ /* 0x000fe40000000000 */
[----:B------:R-:W-:-:S06]  /*04c0*/  VIADD R2, R2, 0xffffffff ;  /* 0xffffffff02027836 */ /* 0x000fcc0000000000 */
[----:B------:R-:W-:Y:S05]  /*04d0*/  @!P0 BRA `(.L_x_140) ;  /* 0x00000000007c8947 */ /* 0x000fea0003800000 */
[----:B------:R-:W-:Y:S01]  /*04e0*/  ISETP.GE.U32.AND P2, PT, R2, 0x7, PT ;  /* 0x000000070200780c */ /* 0x000fe20003f46070 */
[----:B------:R-:W-:-:S12]  /*04f0*/  UISETP.NE.AND UP0, UPT, UR24, URZ, UPT ;  /* 0x000000ff1800728c */ /* 0x000fd8000bf05270 */
[----:B------:R-:W-:Y:S05]  /*0500*/  @!P2 BRA `(.L_x_141) ;  /* 0x000000000028a947 */ /* 0x000fea0003800000 */
        /* <DEDUP_REMOVED lines=10> */
.L_x_141:
[----:B------:R-:W-:Y:S05]  /*05b0*/  BRA.U !UP0, `(.L_x_140) ;  /* 0x0000000108447547 */ /* 0x000fea000b800000 */
[----:B------:R-:W-:Y:S01]  /*05c0*/  ISETP.GE.U32.AND P2, PT, R6, 0x3, PT ;  /* 0x000000030600780c */ /* 0x000fe20003f46070 */
[----:B------:R-:W-:-:S12]  /*05d0*/  UISETP.NE.AND UP0, UPT, UR25, URZ, UPT ;  /* 0x000000ff1900728c */ /* 0x000fd8000bf05270 */
[C---:B0-----:R-:W-:Y:S02]  /*05e0*/  @P2 IMAD R5, R3.reuse, 0x400, R0 ;  /* 0x0000040003052824 */ /* 0x041fe400078e0200 */
[----:B------:R-:W-:-:S03]  /*05f0*/  @P2 VIADD R3, R3, 0x4 ;  /* 0x0000000403032836 */ /* 0x000fc60000000000 */
[----:B------:R1:W-:Y:S04]  /*0600*/  @P2 STS [R5], RZ ;  /* 0x000000ff05002388 */ /* 0x0003e80000000800 */
[----:B------:R1:W-:Y:S04]  /*0610*/  @P2 STS [R5+0x400], RZ ;  /* 0x000400ff05002388 */ /* 0x0003e80000000800 */
[----:B------:R1:W-:Y:S04]  /*0620*/  @P2 STS [R5+0x800], RZ ;  /* 0x000800ff05002388 */ /* 0x0003e80000000800 */
[----:B------:R1:W-:Y:S01]  /*0630*/  @P2 STS [R5+0xc00], RZ ;  /* 0x000c00ff05002388 */ /* 0x0003e20000000800 */
[----:B------:R-:W-:Y:S05]  /*0640*/  BRA.U !UP0, `(.L_x_140) ;  /* 0x0000000108207547 */ /* 0x000fea000b800000 */
[----:B------:R-:W-:Y:S01]  /*0650*/  IMAD R3, R3, 0x400, R0 ;  /* 0x0000040003037824 */ /* 0x000fe200078e0200 */
[----:B------:R-:W-:-:S04]  /*0660*/  UISETP.NE.AND UP0, UPT, UR25, 0x1, UPT ;  /* 0x000000011900788c */ /* 0x000fc8000bf05270 */
[----:B------:R2:W-:Y:S05]  /*0670*/  STS [R3], RZ ;  /* 0x000000ff03007388 */ /* 0x0005ea0000000800 */
[----:B------:R-:W-:Y:S05]  /*0680*/  BRA.U !UP0, `(.L_x_140) ;  /* 0x0000000108107547 */ /* 0x000fea000b800000 */
[----:B------:R-:W-:Y:S01]  /*0690*/  UISETP.NE.AND UP0, UPT, UR25, 0x2, UPT ;  /* 0x000000021900788c */ /* 0x000fe2000bf05270 */
[----:B------:R3:W-:Y:S05]  /*06a0*/  STS [R3+0x400], RZ ;  /* 0x000400ff03007388 */ /* 0x0007ea0000000800 */
[----:B------:R-:W-:-:S13]  /*06b0*/  PLOP3.LUT P2, PT, PT, PT, UP0, 0x80, 0x8 ;  /* 0x000000000008781c */ /* 0x000fda0003f4f008 */
[----:B------:R3:W-:Y:S02]  /*06c0*/  @P2 STS [R3+0x800], RZ ;  /* 0x000800ff03002388 */ /* 0x0007e40000000800 */
.L_x_140:
[----:B------:R-:W-:-:S13]  /*06d0*/  ISETP.GT.U32.AND P2, PT, R4, 0x7f, PT ;  /* 0x0000007f0400780c */ /* 0x000fda0003f44070 */
[----:B------:R-:W-:Y:S05]  /*06e0*/  @P2 BRA `(.L_x_137) ;  /* 0x0000000000e02947 */ /* 0x000fea0003800000 */
[----:B--23--:R-:W-:Y:S01]  /*06f0*/  HFMA2 R3, -RZ, RZ, 0, 0 ;  /* 0x00000000ff037431 */ /* 0x00cfe200000001ff */
[----:B------:R-:W-:Y:S06]  /*0700*/  @!P1 BRA `(.L_x_142) ;  /* 0x0000000000589947 */ /* 0x000fec0003800000 */
[----:B------:R-:W-:-:S07]  /*0710*/  IMAD.MOV.U32 R3, RZ, RZ, RZ ;  /* 0x000000ffff037224 */ /* 0x000fce00078e00ff */
.L_x_143:
[C---:B012---:R-:W-:Y:S02]  /*0720*/  IMAD R5, R3.reuse, 0x400, R0 ;  /* 0x0000040003057824 */ /* 0x047fe400078e0200 */
[----:B------:R-:W-:-:S03]  /*0730*/  VIADD R3, R3, 0x10 ;  /* 0x0000001003037836 */ /* 0x000fc60000000000 */
[----:B------:R2:W-:Y:S02]  /*0740*/  STS [R5+0x200], RZ ;  /* 0x000200ff05007388 */ /* 0x0005e40000000800 */
[----:B------:R-:W-:Y:S02]  /*0750*/  ISETP.NE.AND P1, PT, R3, UR26, PT ;  /* 0x0000001a03007c0c */ /* 0x000fe4000bf25270 */
[----:B------:R2:W-:Y:S04]  /*0760*/  STS [R5+0x600], RZ ;  /* 0x000600ff05007388 */ /* 0x0005e80000000800 */
        /* <DEDUP_REMOVED lines=13> */
[----:B------:R2:W-:Y:S01]  /*0840*/  STS [R5+0x3e00], RZ ;  /* 0x003e00ff05007388 */ /* 0x0005e20000000800 */
[----:B------:R-:W-:Y:S05]  /*0850*/  @P1 BRA `(.L_x_143) ;  /* 0xfffffffc00b01947 */ /* 0x000fea000383ffff */
[----:B------:R-:W-:-:S07]  /*0860*/  IMAD.U32 R3, RZ, RZ, UR26 ;  /* 0x0000001aff037e24 */ /* 0x000fce000f8e00ff */
.L_x_142:
[----:B------:R-:W-:Y:S05]  /*0870*/  @!P0 BRA `(.L_x_137) ;  /* 0x00000000007c8947 */ /* 0x000fea0003800000 */
[----:B------:R-:W-:Y:S01]  /*0880*/  ISETP.GE.U32.AND P0, PT, R2, 0x7, PT ;  /* 0x000000070200780c */ /* 0x000fe20003f06070 */
[----:B------:R-:W-:-:S12]  /*0890*/  UISETP.NE.AND UP0, UPT, UR24, URZ, UPT ;  /* 0x000000ff1800728c */ /* 0x000fd8000bf05270 */
[----:B------:R-:W-:Y:S05]  /*08a0*/  @!P0 BRA `(.L_x_144) ;  /* 0x0000000000288947 */ /* 0x000fea0003800000 */
[C---:B------:R-:W-:Y:S02]  /*08b0*/  IMAD R2, R3.reuse, 0x400, R0 ;  /* 0x0000040003027824 */ /* 0x040fe400078e0200 */
[----:B------:R-:W-:-:S03]  /*08c0*/  VIADD R3, R3, 0x8 ;  /* 0x0000000803037836 */ /* 0x000fc60000000000 */
[----:B------:R3:W-:Y:S04]  /*08d0*/  STS [R2+0x200], RZ ;  /* 0x000200ff02007388 */ /* 0x0007e80000000800 */
[----:B------:R3:W-:Y:S04]  /*08e0*/  STS [R2+0x600], RZ ;  /* 0x000600ff02007388 */ /* 0x0007e80000000800 */
[----:B------:R3:W-:Y:S04]  /*08f0*/  STS [R2+0xa00], RZ ;  /* 0x000a00ff02007388 */ /* 0x0007e80000000800 */
[----:B------:R3:W-:Y:S04]  /*0900*/  STS [R2+0xe00], RZ ;  /* 0x000e00ff02007388 */ /* 0x0007e80000000800 */
[----:B------:R3:W-:Y:S04]  /*0910*/  STS [R2+0x1200], RZ ;  /* 0x001200ff02007388 */ /* 0x0007e80000000800 */
[----:B------:R3:W-:Y:S04]  /*0920*/  STS [R2+0x1600], RZ ;  /* 0x001600ff02007388 */ /* 0x0007e80000000800 */
[----:B------:R3:W-:Y:S04]  /*0930*/  STS [R2+0x1a00], RZ ;  /* 0x001a00ff02007388 */ /* 0x0007e80000000800 */
[----:B------:R3:W-:Y:S02]  /*0940*/  STS [R2+0x1e00], RZ ;  /* 0x001e00ff02007388 */ /* 0x0007e40000000800 */
.L_x_144:
[----:B------:R-:W-:Y:S05]  /*0950*/  BRA.U !UP0, `(.L_x_137) ;  /* 0x0000000108447547 */ /* 0x000fea000b800000 */
[----:B------:R-:W-:Y:S01]  /*0960*/  ISETP.GE.U32.AND P0, PT, R6, 0x3, PT ;  /* 0x000000030600780c */ /* 0x000fe20003f06070 */
[----:B------:R-:W-:-:S12]  /*0970*/  UISETP.NE.AND UP0, UPT, UR25, URZ, UPT ;  /* 0x000000ff1900728c */ /* 0x000fd8000bf05270 */
[C---:B---3--:R-:W-:Y:S01]  /*0980*/  @P0 IMAD R2, R3.reuse, 0x400, R0 ;  /* 0x0000040003020824 */ /* 0x048fe200078e0200 */
[----:B------:R-:W-:-:S04]  /*0990*/  @P0 IADD3 R3, PT, PT, R3, 0x4, RZ ;  /* 0x0000000403030810 */ /* 0x000fc80007ffe0ff */
[----:B------:R4:W-:Y:S04]  /*09a0*/  @P0 STS [R2+0x200], RZ ;  /* 0x000200ff02000388 */ /* 0x0009e80000000800 */
[----:B------:R4:W-:Y:S04]  /*09b0*/  @P0 STS [R2+0x600], RZ ;  /* 0x000600ff02000388 */ /* 0x0009e80000000800 */
[----:B------:R4:W-:Y:S04]  /*09c0*/  @P0 STS [R2+0xa00], RZ ;  /* 0x000a00ff02000388 */ /* 0x0009e80000000800 */
[----:B------:R4:W-:Y:S01]  /*09d0*/  @P0 STS [R2+0xe00], RZ ;  /* 0x000e00ff02000388 */ /* 0x0009e20000000800 */
[----:B------:R-:W-:Y:S05]  /*09e0*/  BRA.U !UP0, `(.L_x_137) ;  /* 0x0000000108207547 */ /* 0x000fea000b800000 */
[----:B------:R-:W-:Y:S01]  /*09f0*/  IMAD R3, R3, 0x400, R0 ;  /* 0x0000040003037824 */ /* 0x000fe200078e0200 */
[----:B------:R-:W-:-:S04]  /*0a00*/  UISETP.NE.AND UP0, UPT, UR25, 0x1, UPT ;  /* 0x000000011900788c */ /* 0x000fc8000bf05270 */
[----:B------:R3:W-:Y:S05]  /*0a10*/  STS [R3+0x200], RZ ;  /* 0x000200ff03007388 */ /* 0x0007ea0000000800 */
[----:B------:R-:W-:Y:S05]  /*0a20*/  BRA.U !UP0, `(.L_x_137) ;  /* 0x0000000108107547 */ /* 0x000fea000b800000 */
[----:B------:R-:W-:Y:S01]  /*0a30*/  UISETP.NE.AND UP0, UPT, UR25, 0x2, UPT ;  /* 0x000000021900788c */ /* 0x000fe2000bf05270 */
[----:B------:R0:W-:Y:S05]  /*0a40*/  STS [R3+0x600], RZ ;  /* 0x000600ff03007388 */ /* 0x0001ea0000000800 */
[----:B------:R-:W-:-:S13]  /*0a50*/  PLOP3.LUT P0, PT, PT, PT, UP0, 0x80, 0x8 ;  /* 0x000000000008781c */ /* 0x000fda0003f0f008 */
[----:B------:R0:W-:Y:S02]  /*0a60*/  @P0 STS [R3+0xa00], RZ ;  /* 0x000a00ff03000388 */ /* 0x0001e40000000800 */
.L_x_137:
[----:B------:R-:W-:Y:S05]  /*0a70*/  BSYNC.RECONVERGENT B0 ;  /* 0x0000000000007941 */ /* 0x000fea0003800200 */
.L_x_136:
[----:B------:R-:W5:Y:S01]  /*0a80*/  LDCU.64 UR14, c[0x0][0x390] ;  /* 0x00007200ff0e77ac */ /* 0x000f620008000a00 */
[----:B------:R-:W-:Y:S02]  /*0a90*/  USHF.L.U32 UR4, UR6, 0x1e, URZ ;  /* 0x0000001e06047899 */ /* 0x000fe400080006ff */
[----:B------:R-:W-:Y:S02]  /*0aa0*/  USHF.L.U64.HI UR5, UR6, 0x1e, UR7 ;  /* 0x0000001e06057899 */ /* 0x000fe40008010207 */
[----:B-----5:R-:W-:-:S04]  /*0ab0*/  UIADD3 UR4, UP0, UPT, -UR4, UR14, URZ ;  /* 0x0000000e04047290 */ /* 0x020fc8000ff1e1ff */
[----:B------:R-:W-:Y:S02]  /*0ac0*/  UIADD3.X UR5, UPT, UPT, ~UR5, UR15, URZ, UP0, !UPT ;  /* 0x0000000f05057290 */ /* 0x000fe400087fe5ff */
[----:B------:R-:W-:-:S04]  /*0ad0*/  UISETP.LT.U32.AND UP0, UPT, UR4, 0x40000000, UPT ;  /* 0x400000000400788c */ /* 0x000fc8000bf01070 */
[----:B------:R-:W-:-:S04]  /*0ae0*/  UISETP.LT.U32.AND.EX UP0, UPT, UR5, URZ, UPT, UP0 ;  /* 0x000000ff0500728c */ /* 0x000fc8000bf01100 */
[----:B------:R-:W-:Y:S02]  /*0af0*/  USEL UR13, UR4, 0x40000000, UP0 ;  /* 0x40000000040d7887 */ /* 0x000fe40008000000 */
[----:B------:R-:W-:Y:S02]  /*0b00*/  USEL UR14, UR5, URZ, UP0 ;  /* 0x000000ff050e7287 */ /* 0x000fe40008000000 */
[----:B------:R-:W-:-:S04]  /*0b10*/  UISETP.GT.U32.AND UP0, UPT, UR13, UR8, UPT ;  /* 0x000000080d00728c */ /* 0x000fc8000bf04070 */
[----:B------:R-:W-:Y:S01]  /*0b20*/  UISETP.GT.U32.AND.EX UP0, UPT, UR14, URZ, UPT, UP0 ;  /* 0x000000ff0e00728c */ /* 0x000fe2000bf04100 */
[----:B------:R-:W-:Y:S08]  /*0b30*/  BAR.SYNC.DEFER_BLOCKING 0x0 ;  /* 0x0000000000007b1d */ /* 0x000ff00000010000 */
[----:B------:R-:W-:Y:S06]  /*0b40*/  BAR.SYNC.DEFER_BLOCKING 0x0 ;  /* 0x0000000000007b1d */ /* 0x000fec0000010000 */
[----:B------:R-:W-:Y:S05]  /*0b50*/  BRA.U !UP0, `(.L_x_145) ;  /* 0x0000000d082c7547 */ /* 0x000fea000b800000 */
[----:B------:R-:W-:Y:S01]  /*0b60*/  UMOV UR10, UR8 ;  /* 0x00000008000a7c82 */ /* 0x000fe20008000000 */
[----:B------:R-:W-:-:S05]  /*0b70*/  UMOV UR5, URZ ;  /* 0x000000ff00057c82 */ /* 0x000fca0008000000 */
.L_x_150:
[----:B-----5:R-:W5:Y:S01]  /*0b80*/  LDCU.64 UR18, c[0x0][0x390] ;  /* 0x00007200ff1277ac */ /* 0x020f620008000a00 */
[----:B------:R-:W-:Y:S02]  /*0b90*/  USHF.L.U32 UR15, UR6, 0x1e, URZ ;  /* 0x0000001e060f7899 */ /* 0x000fe400080006ff */
[----:B------:R-:W-:Y:S02]  /*0ba0*/  USHF.L.U64.HI UR16, UR6, 0x1e, UR7 ;  /* 0x0000001e06107899 */ /* 0x000fe40008010207 */
[----:B------:R-:W-:-:S04]  /*0bb0*/  UIADD3 UR15, UP0, UPT, UR10, UR15, URZ ;  /* 0x0000000f0a0f7290 */ /* 0x000fc8000ff1e0ff */
[----:B------:R-:W-:Y:S02]  /*0bc0*/  UIADD3.X UR16, UPT, UPT, UR5, UR16, URZ, UP0, !UPT ;  /* 0x0000001005107290 */ /* 0x000fe400087fe4ff */
[----:B------:R-:W-:Y:S02]  /*0bd0*/  ULEA UR10, UP0, UR28, UR10, 0xb ;  /* 0x0000000a1c0a7291 */ /* 0x000fe4000f8058ff */
[----:B-----5:R-:W-:Y:S02]  /*0be0*/  UIADD3 UR17, UP1, UPT, -UR15, UR18, URZ ;  /* 0x000000120f117290 */ /* 0x020fe4000ff3e1ff */
[----:B------:R-:W-:Y:S02]  /*0bf0*/  UIADD3.X UR5, UPT, UPT, URZ, UR5, URZ, UP0, !UPT ;  /* 0x00000005ff057290 */ /* 0x000fe400087fe4ff */
[----:B------:R-:W-:Y:S02]  /*0c00*/  UIADD3.X UR4, UPT, UPT, ~UR16, UR19, URZ, UP1, !UPT ;  /* 0x0000001310047290 */ /* 0x000fe40008ffe5ff */
[----:B------:R-:W-:-:S02]  /*0c10*/  UISETP.GE.U32.AND UP1, UPT, UR17, 0x800, UPT ;  /* 0x000008001100788c */ /* 0x000fc4000bf26070 */
[----:B------:R-:W-:Y:S02]  /*0c20*/  UISETP.GE.U32.AND UP0, UPT, UR10, UR13, UPT ;  /* 0x0000000d0a00728c */ /* 0x000fe4000bf06070 */
[----:B------:R-:W-:Y:S02]  /*0c30*/  UISETP.GE.U32.AND.EX UP1, UPT, UR4, URZ, UPT, UP1 ;  /* 0x000000ff0400728c */ /* 0x000fe4000bf26110 */
[----:B------:R-:W-:-:S07]  /*0c40*/  UISETP.GE.U32.AND.EX UP0, UPT, UR5, UR14, UPT, UP0 ;  /* 0x0000000e0500728c */ /* 0x000fce000bf06100 */
[----:B0-----:R-:W-:Y:S05]  /*0c50*/  BRA.U !UP1, `(.L_x_146) ;  /* 0x0000000109587547 */ /* 0x001fea000b800000 */
[----:B------:R-:W4:Y:S01]  /*0c60*/  LDCU.64 UR18, c[0x0][0x388] ;  /* 0x00007100ff1277ac */ /* 0x000f220008000a00 */
[----:B0-23--:R-:W-:-:S05]  /*0c70*/  IADD3 R3, P0, PT, R4, UR15, RZ ;  /* 0x0000000f04037c10 */ /* 0x00dfca000ff1e0ff */
[----:B------:R-:W-:Y:S01]  /*0c80*/  IMAD.X R6, RZ, RZ, UR16, P0 ;  /* 0x00000010ff067e24 */ /* 0x000fe200080e06ff */
[----:B----4-:R-:W-:-:S04]  /*0c90*/  LEA R2, P0, R3, UR18, 0x2 ;  /* 0x0000001203027c11 */ /* 0x010fc8000f8010ff */
        /* <DEDUP_REMOVED lines=18> */
.L_x_146:
[----:B------:R-:W4:Y:S01]  /*0dc0*/  LDCU.64 UR18, c[0x0][0x388] ;  /* 0x00007100ff1277ac */ /* 0x000f220008000a00 */
[C---:B012---:R-:W-:Y:S01]  /*0dd0*/  VIADD R5, R4.reuse, 0x100 ;  /* 0x0000010004057836 */ /* 0x047fe20000000000 */
[C---:B---3--:R-:W-:Y:S01]  /*0de0*/  IADD3 R3, P0, PT, R4.reuse, UR15, RZ ;  /* 0x0000000f04037c10 */ /* 0x048fe2000ff1e0ff */
[C---:B----4-:R-:W-:Y:S01]  /*0df0*/  VIADD R2, R4.reuse, 0x80 ;  /* 0x0000008004027836 */ /* 0x050fe20000000000 */
[C---:B------:R-:W-:Y:S01]  /*0e00*/  ISETP.GE.AND P1, PT, R4.reuse, UR17, PT ;  /* 0x0000001104007c0c */ /* 0x040fe2000bf26270 */
[----:B------:R-:W-:Y:S01]  /*0e10*/  VIADD R7, R4, 0x180 ;  /* 0x0000018004077836 */ /* 0x000fe20000000000 */
[----:B------:R-:W-:Y:S01]  /*0e20*/  ISETP.GE.AND P3, PT, R5, UR17, PT ;  /* 0x0000001105007c0c */ /* 0x000fe2000bf66270 */
[----:B------:R-:W-:Y:S01]  /*0e30*/  IMAD.X R6, RZ, RZ, UR16, P0 ;  /* 0x00000010ff067e24 */ /* 0x000fe200080e06ff */
[----:B------:R-:W-:Y:S01]  /*0e40*/  ISETP.GE.AND P2, PT, R2, UR17, PT ;  /* 0x0000001102007c0c */ /* 0x000fe2000bf46270 */
[----:B------:R-:W-:Y:S01]  /*0e50*/  VIADD R5, R4, 0x200 ;  /* 0x0000020004057836 */ /* 0x000fe20000000000 */
[----:B------:R-:W-:Y:S01]  /*0e60*/  ISETP.GE.AND P4, PT, R7, UR17, PT ;  /* 0x0000001107007c0c */ /* 0x000fe2000bf86270 */
[----:B------:R-:W-:-:S03]  /*0e70*/  IMAD.MOV.U32 R12, RZ, RZ, 0x7fffffff ;  /* 0x7fffffffff0c7424 */ /* 0x000fc600078e00ff */
[----:B------:R-:W-:Y:S01]  /*0e80*/  ISETP.GE.AND P5, PT, R5, UR17, PT ;  /* 0x0000001105007c0c */ /* 0x000fe2000bfa6270 */
[----:B------:R-:W-:Y:S01]  /*0e90*/  VIADD R5, R4, 0x300 ;  /* 0x0000030004057836 */ /* 0x000fe20000000000 */
[----:B------:R-:W-:-:S04]  /*0ea0*/  LEA R2, P0, R3, UR18, 0x2 ;  /* 0x0000001203027c11 */ /* 0x000fc8000f8010ff */
[----:B------:R-:W-:Y:S01]  /*0eb0*/  LEA.HI.X R3, R3, UR19, R6, 0x2, P0 ;  /* 0x0000001303037c11 */ /* 0x000fe200080f1406 */
[----:B------:R-:W-:Y:S01]  /*0ec0*/  IMAD.MOV.U32 R11, RZ, RZ, 0x7fffffff ;  /* 0x7fffffffff0b7424 */ /* 0x000fe200078e00ff */
[----:B------:R-:W-:-:S03]  /*0ed0*/  IADD3 R6, PT, PT, R4, 0x280, RZ ;  /* 0x0000028004067810 */ /* 0x000fc60007ffe0ff */
[----:B------:R1:W5:Y:S01]  /*0ee0*/  @!P1 LDG.E R12, desc[UR20][R2.64] ;  /* 0x00000014020c9981 */ /* 0x000362000c1e1900 */
[----:B------:R-:W-:Y:S01]  /*0ef0*/  ISETP.GE.AND P1, PT, R5, UR17, PT ;  /* 0x0000001105007c0c */ /* 0x000fe2000bf26270 */
[----:B------:R-:W-:Y:S01]  /*0f00*/  VIADD R5, R4, 0x380 ;  /* 0x0000038004057836 */ /* 0x000fe20000000000 */
[----:B------:R-:W-:Y:S01]  /*0f10*/  ISETP.GE.AND P0, PT, R6, UR17, PT ;  /* 0x0000001106007c0c */ /* 0x000fe2000bf06270 */
[----:B------:R-:W-:Y:S01]  /*0f20*/  IMAD.MOV.U32 R9, RZ, RZ, 0x7fffffff ;  /* 0x7fffffffff097424 */ /* 0x000fe200078e00ff */
[----:B------:R1:W5:Y:S02]  /*0f30*/  @!P2 LDG.E R11, desc[UR20][R2.64+0x200] ;  /* 0x00020014020ba981 */ /* 0x000364000c1e1900 */
[----:B------:R-:W-:Y:S01]  /*0f40*/  ISETP.GE.AND P2, PT, R5, UR17, PT ;  /* 0x0000001105007c0c */ /* 0x000fe2000bf46270 */
[----:B------:R-:W-:Y:S02]  /*0f50*/  VIADD R5, R4, 0x480 ;  /* 0x0000048004057836 */ /* 0x000fe40000000000 */
[----:B------:R-:W-:Y:S01]  /*0f60*/  IMAD.MOV.U32 R10, RZ, RZ, 0x7fffffff ;  /* 0x7fffffffff0a7424 */ /* 0x000fe200078e00ff */
[----:B------:R1:W5:Y:S01]  /*0f70*/  @!P4 LDG.E R9, desc[UR20][R2.64+0x600] ;  /* 0x000600140209c981 */ /* 0x000362000c1e1900 */
[----:B------:R-:W-:-:S02]  /*0f80*/  MOV R8, 0x7fffffff ;  /* 0x7fffffff00087802 */ /* 0x000fc40000000f00 */
[C---:B------:R-:W-:Y:S02]  /*0f90*/  LOP3.LUT R6, R4.reuse, 0x400, RZ, 0xfc, !PT ;  /* 0x0000040004067812 */ /* 0x040fe400078efcff */
[----:B------:R-:W-:Y:S01]  /*0fa0*/  ISETP.GE.AND P4, PT, R5, UR17, PT ;  /* 0x0000001105007c0c */ /* 0x000fe2000bf86270 */
[----:B------:R-:W-:Y:S01]  /*0fb0*/  VIADD R5, R4, 0x500 ;  /* 0x0000050004057836 */ /* 0x000fe20000000000 */
[----:B------:R1:W5:Y:S01]  /*0fc0*/  @!P3 LDG.E R10, desc[UR20][R2.64+0x400] ;  /* 0x00040014020ab981 */ /* 0x000362000c1e1900 */
[----:B------:R-:W-:Y:S01]  /*0fd0*/  ISETP.GE.AND P3, PT, R6, UR17, PT ;  /* 0x0000001106007c0c */ /* 0x000fe2000bf66270 */
[----:B------:R-:W-:Y:S02]  /*0fe0*/  IMAD.MOV.U32 R6, RZ, RZ, 0x7fffffff ;  /* 0x7fffffffff067424 */ /* 0x000fe400078e00ff */
[----:B------:R1:W5:Y:S01]  /*0ff0*/  @!P5 LDG.E R8, desc[UR20][R2.64+0x800] ;  /* 0x000800140208d981 */ /* 0x000362000c1e1900 */
[----:B------:R-:W-:Y:S01]  /*1000*/  ISETP.GE.AND P5, PT, R5, UR17, PT ;  /* 0x0000001105007c0c */ /* 0x000fe2000bfa6270 */
[----:B------:R-:W-:-:S02]  /*1010*/  VIADD R5, R4, 0x600 ;  /* 0x0000060004057836 */ /* 0x000fc40000000000 */
[----:B------:R-:W-:Y:S01]  /*1020*/  IMAD.MOV.U32 R7, RZ, RZ, 0x7fffffff ;  /* 0x7fffffffff077424 */ /* 0x000fe200078e00ff */
[----:B------:R1:W5:Y:S01]  /*1030*/  @!P1 LDG.E R6, desc[UR20][R2.64+0xc00] ;  /* 0x000c001402069981 */ /* 0x000362000c1e1900 */
[C---:B------:R-:W-:Y:S01]  /*1040*/  VIADD R13, R4.reuse, 0x580 ;  /* 0x00000580040d7836 */ /* 0x040fe20000000000 */
[----:B------:R-:W-:Y:S01]  /*1050*/  ISETP.GE.AND P1, PT, R5, UR17, PT ;  /* 0x0000001105007c0c */ /* 0x000fe2000bf26270 */
[----:B------:R-:W-:Y:S02]  /*1060*/  IMAD.MOV.U32 R5, RZ, RZ, 0x7fffffff ;  /* 0x7fffffffff057424 */ /* 0x000fe400078e00ff */
[----:B------:R-:W-:Y:S01]  /*1070*/  IMAD.MOV.U32 R19, RZ, RZ, 0x7fffffff ;  /* 0x7fffffffff137424 */ /* 0x000fe200078e00ff */
[----:B------:R1:W5:Y:S01]  /*1080*/  @!P0 LDG.E R7, desc[UR20][R2.64+0xa00] ;  /* 0x000a001402078981 */ /* 0x000362000c1e1900 */
[----:B------:R-:W-:Y:S01]  /*1090*/  IMAD.MOV.U32 R18, RZ, RZ, 0x7fffffff ;  /* 0x7fffffffff127424 */ /* 0x000fe200078e00ff */
[----:B------:R-:W-:Y:S01]  /*10a0*/  ISETP.GE.AND P0, PT, R13, UR17, PT ;  /* 0x000000110d007c0c */ /* 0x000fe2000bf06270 */
[C---:B------:R-:W-:Y:S01]  /*10b0*/  VIADD R14, R4.reuse, 0x700 ;  /* 0x00000700040e7836 */ /* 0x040fe20000000000 */
[----:B------:R-:W-:Y:S01]  /*10c0*/  IADD3 R13, PT, PT, R4, 0x680, RZ ;  /* 0x00000680040d7810 */ /* 0x000fe20007ffe0ff */
[----:B------:R1:W5:Y:S03]  /*10d0*/  @!P2 LDG.E R5, desc[UR20][R2.64+0xe00] ;  /* 0x000e00140205a981 */ /* 0x000366000c1e1900 */
[----:B------:R-:W-:Y:S01]  /*10e0*/  ISETP.GE.AND P2, PT, R13, UR17, PT ;  /* 0x000000110d007c0c */ /* 0x000fe2000bf46270 */
[----:B------:R1:W5:Y:S01]  /*10f0*/  @!P3 LDG.E R19, desc[UR20][R2.64+0x1000] ;  /* 0x001000140213b981 */ /* 0x000362000c1e1900 */
[----:B------:R-:W-:-:S03]  /*1100*/  ISETP.GE.AND P3, PT, R14, UR17, PT ;  /* 0x000000110e007c0c */ /* 0x000fc6000bf66270 */
[----:B------:R1:W5:Y:S01]  /*1110*/  @!P4 LDG.E R18, desc[UR20][R2.64+0x1200] ;  /* 0x001200140212c981 */ /* 0x000362000c1e1900 */
[----:B------:R-:W-:Y:S01]  /*1120*/  ISETP.GE.AND P4, PT, R21, UR17, PT ;  /* 0x0000001115007c0c */ /* 0x000fe2000bf86270 */
[----:B------:R-:W-:Y:S01]  /*1130*/  IMAD.MOV.U32 R17, RZ, RZ, 0x7fffffff ;  /* 0x7fffffffff117424 */ /* 0x000fe200078e00ff */
[----:B------:R-:W-:Y:S01]  /*1140*/  MOV R14, 0x7fffffff ;  /* 0x7fffffff000e7802 */ /* 0x000fe20000000f00 */
[----:B------:R-:W-:Y:S02]  /*1150*/  IMAD.MOV.U32 R16, RZ, RZ, 0x7fffffff ;  /* 0x7fffffffff107424 */ /* 0x000fe400078e00ff */
[----:B------:R-:W-:Y:S02]  /*1160*/  IMAD.MOV.U32 R22, RZ, RZ, 0x7fffffff ;  /* 0x7fffffffff167424 */ /* 0x000fe400078e00ff */
        /* <DEDUP_REMOVED lines=8> */
.L_x_147:
[----:B01----:R-:W0:Y:S02]  /*11f0*/  LDC.64 R2, c[0x0][0x398] ;  /* 0x0000e600ff027b82 */ /* 0x003e240000000a00 */
[----:B0-----:R-:W-:-:S13]  /*1200*/  ISETP.GT.AND P0, PT, R3, R2, PT ;  /* 0x000000020300720c */ /* 0x001fda0003f04270 */
[----:B------:R-:W-:Y:S05]  /*1210*/  @!P0 BRA `(.L_x_148) ;  /* 0x0000000400788947 */ /* 0x000fea0003800000 */
[----:B------:R-:W0:Y:S01]  /*1220*/  S2UR UR15, SR_CgaCtaId ;  /* 0x00000000000f79c3 */ /* 0x000e220000008800 */
[----:B-----5:R-:W-:Y:S01]  /*1230*/  LOP3.LUT R15, R15, 0x80000000, RZ, 0x3c, !PT ;  /* 0x800000000f0f7812 */ /* 0x020fe200078e3cff */
[----:B------:R-:W-:Y:S01]  /*1240*/  UMOV UR4, 0x400 ;  /* 0x0000040000047882 */ /* 0x000fe20000000000 */
[----:B------:R-:W-:Y:S01]  /*1250*/  LOP3.LUT R14, R14, 0x80000000, RZ, 0x3c, !PT ;  /* 0x800000000e0e7812 */ /* 0x000fe200078e3cff */
[----:B------:R-:W1:Y:S01]  /*1260*/  LDCU UR16, c[0x0][0x398] ;  /* 0x00007300ff1077ac */ /* 0x000e620008000800 */
[----:B------:R-:W-:Y:S02]  /*1270*/  LOP3.LUT R13, R13, 0x80000000, RZ, 0x3c, !PT ;  /* 0x800000000d0d7812 */ /* 0x000fe400078e3cff */
[----:B------:R-:W-:Y:S02]  /*1280*/  LOP3.LUT R2, R22, 0x80000000, RZ, 0x3c, !PT ;  /* 0x8000000016027812 */ /* 0x000fe400078e3cff */
[----:B------:R-:W-:Y:S02]  /*1290*/  LOP3.LUT R16, R16, 0x80000000, RZ, 0x3c, !PT ;  /* 0x8000000010107812 */ /* 0x000fe400078e3cff */
[----:B------:R-:W-:-:S02]  /*12a0*/  LOP3.LUT R17, R17, 0x80000000, RZ, 0x3c, !PT ;  /* 0x8000000011117812 */ /* 0x000fc400078e3cff */
[----:B------:R-:W-:Y:S02]  /*12b0*/  LOP3.LUT R18, R18, 0x80000000, RZ, 0x3c, !PT ;  /* 0x8000000012127812 */ /* 0x000fe400078e3cff */
[----:B------:R-:W-:Y:S02]  /*12c0*/  LOP3.LUT R19, R19, 0x80000000, RZ, 0x3c, !PT ;  /* 0x8000000013137812 */ /* 0x000fe400078e3cff */
[----:B------:R-:W-:Y:S02]  /*12d0*/  LOP3.LUT R5, R5, 0x80000000, RZ, 0x3c, !PT ;  /* 0x8000000005057812 */ /* 0x000fe400078e3cff */
[----:B------:R-:W-:Y:S02]  /*12e0*/  LOP3.LUT R6, R6, 0x80000000, RZ, 0x3c, !PT ;  /* 0x8000000006067812 */ /* 0x000fe400078e3cff */
[----:B------:R-:W-:Y:S02]  /*12f0*/  LOP3.LUT R7, R7, 0x80000000, RZ, 0x3c, !PT ;  /* 0x8000000007077812 */ /* 0x000fe400078e3cff */
[----:B------:R-:W-:Y:S01]  /*1300*/  LOP3.LUT R8, R8, 0x80000000, RZ, 0x3c, !PT ;  /* 0x8000000008087812 */ /* 0x000fe200078e3cff */
[----:B0-----:R-:W-:Y:S01]  /*1310*/  ULEA UR15, UR15, UR4, 0x18 ;  /* 0x000000040f0f7291 */ /* 0x001fe2000f8ec0ff */
[----:B------:R-:W-:-:S02]  /*1320*/  LOP3.LUT R9, R9, 0x80000000, RZ, 0x3c, !PT ;  /* 0x8000000009097812 */ /* 0x000fc400078e3cff */
[----:B------:R-:W-:Y:S01]  /*1330*/  LOP3.LUT R10, R10, 0x80000000, RZ, 0x3c, !PT ;  /* 0x800000000a0a7812 */ /* 0x000fe200078e3cff */
[----:B------:R-:W-:Y:S01]  /*1340*/  UMOV UR4, URZ ;  /* 0x000000ff00047c82 */ /* 0x000fe20008000000 */
[----:B------:R-:W-:Y:S02]  /*1350*/  LOP3.LUT R11, R11, 0x80000000, RZ, 0x3c, !PT ;  /* 0x800000000b0b7812 */ /* 0x000fe400078e3cff */
[----:B-1----:R-:W-:-:S07]  /*1360*/  LOP3.LUT R12, R12, 0x80000000, RZ, 0x3c, !PT ;  /* 0x800000000c0c7812 */ /* 0x002fce00078e3cff */
.L_x_149:
[----:B------:R-:W-:Y:S01]  /*1370*/  IMAD R22, RZ, RZ, -UR16 ;  /* 0x80000010ff167e24 */ /* 0x000fe2000f8e02ff */
[----:B0-----:R-:W-:Y:S01]  /*1380*/  SHF.R.U32.HI R23, RZ, UR16, R12 ;  /* 0x00000010ff177c19 */ /* 0x001fe2000801160c */
[----:B------:R-:W-:Y:S01]  /*1390*/  IMAD.MOV.U32 R25, RZ, RZ, -0x1 ;  /* 0xffffffffff197424 */ /* 0x000fe200078e00ff */
[----:B------:R-:W-:Y:S01]  /*13a0*/  ULEA UR17, UR4, UR15, 0xa ;  /* 0x0000000f04117291 */ /* 0x000fe2000f8e50ff */
[----:B------:R-:W-:Y:S01]  /*13b0*/  SHF.R.U32.HI R27, RZ, UR16, R10 ;  /* 0x00000010ff1b7c19 */ /* 0x000fe2000801160a */
[----:B------:R-:W-:Y:S01]  /*13c0*/  UIADD3 UR4, UPT, UPT, UR4, 0x1, URZ ;  /* 0x0000000104047890 */ /* 0x000fe2000fffe0ff */
[----:B------:R-:W-:Y:S02]  /*13d0*/  VIADDMNMX R22, R22, R3, 0x8, PT ;  /* 0x0000000816167446 */ /* 0x000fe40003800103 */
[----:B------:R-:W-:Y:S02]  /*13e0*/  SHF.R.U32.HI R29, RZ, UR16, R9 ;  /* 0x00000010ff1d7c19 */ /* 0x000fe40008011609 */
[----:B------:R-:W-:-:S02]  /*13f0*/  SHF.L.U32 R22, R25, R22, RZ ;  /* 0x0000001619167219 */ /* 0x000fc400000006ff */
[----:B------:R-:W-:Y:S02]  /*1400*/  SHF.R.U32.HI R25, RZ, UR16, R11 ;  /* 0x00000010ff197c19 */ /* 0x000fe4000801160b */
[-C--:B------:R-:W-:Y:S02]  /*1410*/  LOP3.LUT R23, R23, R22.reuse, RZ, 0x30, !PT ;  /* 0x0000001617177212 */ /* 0x080fe400078e30ff */
[-C--:B------:R-:W-:Y:S02]  /*1420*/  LOP3.LUT R25, R25, R22.reuse, RZ, 0x30, !PT ;  /* 0x0000001619197212 */ /* 0x080fe400078e30ff */
[----:B------:R-:W-:Y:S02]  /*1430*/  LOP3.LUT R27, R27, R22, RZ, 0x30, !PT ;  /* 0x000000161b1b7212 */ /* 0x000fe400078e30ff */
[----:B------:R-:W-:Y:S02]  /*1440*/  LEA R23, R23, UR17, 0x2 ;  /* 0x0000001117177c11 */ /* 0x000fe4000f8e10ff */
[----:B------:R-:W-:-:S02]  /*1450*/  LEA R25, R25, UR17, 0x2 ;  /* 0x0000001119197c11 */ /* 0x000fc4000f8e10ff */
[----:B------:R-:W-:Y:S01]  /*1460*/  LEA R27, R27, UR17, 0x2 ;  /* 0x000000111b1b7c11 */ /* 0x000fe2000f8e10ff */
[----:B------:R0:W-:Y:S01]  /*1470*/  ATOMS.POPC.INC.32 RZ, [R23+URZ] ;  /* 0x0000000017ff7f8c */ /* 0x0001e2000d8000ff */
[----:B------:R-:W-:Y:S02]  /*1480*/  SHF.R.U32.HI R24, RZ, UR16, R8 ;  /* 0x00000010ff187c19 */ /* 0x000fe40008011608 */
[----:B------:R-:W-:Y:S01]  /*1490*/  SHF.R.U32.HI R26, RZ, UR16, R7 ;  /* 0x00000010ff1a7c19 */ /* 0x000fe20008011607 */
[----:B------:R1:W-:Y:S01]  /*14a0*/  ATOMS.POPC.INC.32 RZ, [R25+URZ] ;  /* 0x0000000019ff7f8c */ /* 0x0003e2000d8000ff */
[-C--:B------:R-:W-:Y:S02]  /*14b0*/  LOP3.LUT R29, R29, R22.reuse, RZ, 0x30, !PT ;  /* 0x000000161d1d7212 */ /* 0x080fe400078e30ff */
[----:B------:R-:W-:Y:S01]  /*14c0*/  LOP3.LUT R24, R24, R22, RZ, 0x30, !PT ;  /* 0x0000001618187212 */ /* 0x000fe200078e30ff */
[----:B------:R2:W-:Y:S01]  /*14d0*/  ATOMS.POPC.INC.32 RZ, [R27+URZ] ;  /* 0x000000001bff7f8c */ /* 0x0005e2000d8000ff */
[----:B0-----:R-:W-:-:S02]  /*14e0*/  SHF.R.U32.HI R23, RZ, UR16, R6 ;  /* 0x00000010ff177c19 */ /* 0x001fc40008011606 */
[-C--:B------:R-:W-:Y:S02]  /*14f0*/  LOP3.LUT R26, R26, R22.reuse, RZ, 0x30, !PT ;  /* 0x000000161a1a7212 */ /* 0x080fe400078e30ff */
[----:B-1----:R-:W-:Y:S02]  /*1500*/  SHF.R.U32.HI R25, RZ, UR16, R5 ;  /* 0x00000010ff197c19 */ /* 0x002fe40008011605 */
[-C--:B------:R-:W-:Y:S02]  /*1510*/  LOP3.LUT R23, R23, R22.reuse, RZ, 0x30, !PT ;  /* 0x0000001617177212 */ /* 0x080fe400078e30ff */
[----:B--2---:R-:W-:Y:S02]  /*1520*/  SHF.R.U32.HI R27, RZ, UR16, R19 ;  /* 0x00000010ff1b7c19 */ /* 0x004fe40008011613 */
[----:B------:R-:W-:Y:S02]  /*1530*/  LEA R29, R29, UR17, 0x2 ;  /* 0x000000111d1d7c11 */ /* 0x000fe4000f8e10ff */
[----:B------:R-:W-:-:S02]  /*1540*/  LOP3.LUT R25, R25, R22, RZ, 0x30, !PT ;  /* 0x0000001619197212 */ /* 0x000fc400078e30ff */
[----:B------:R-:W-:Y:S01]  /*1550*/  LEA R24, R24, UR17, 0x2 ;  /* 0x0000001118187c11 */ /* 0x000fe2000f8e10ff */
[----:B------:R0:W-:Y:S01]  /*1560*/  ATOMS.POPC.INC.32 RZ, [R29+URZ] ;  /* 0x000000001dff7f8c */ /* 0x0001e2000d8000ff */
[----:B------:R-:W-:Y:S02]  /*1570*/  LOP3.LUT R27, R27, R22, RZ, 0x30, !PT ;  /* 0x000000161b1b7212 */ /* 0x000fe400078e30ff */
[----:B------:R-:W-:Y:S01]  /*1580*/  LEA R26, R26, UR17, 0x2 ;  /* 0x000000111a1a7c11 */ /* 0x000fe2000f8e10ff */
[----:B------:R1:W-:Y:S01]  /*1590*/  ATOMS.POPC.INC.32 RZ, [R24+URZ] ;  /* 0x0000000018ff7f8c */ /* 0x0003e2000d8000ff */
[----:B------:R-:W-:Y:S02]  /*15a0*/  LEA R23, R23, UR17, 0x2 ;  /* 0x0000001117177c11 */ /* 0x000fe4000f8e10ff */
[----:B------:R-:W-:Y:S01]  /*15b0*/  LEA R25, R25, UR17, 0x2 ;  /* 0x0000001119197c11 */ /* 0x000fe2000f8e10ff */
[----:B------:R2:W-:Y:S01]  /*15c0*/  ATOMS.POPC.INC.32 RZ, [R26+URZ] ;  /* 0x000000001aff7f8c */ /* 0x0005e2000d8000ff */
[----:B------:R-:W-:-:S02]  /*15d0*/  LEA R27, R27, UR17, 0x2 ;  /* 0x000000111b1b7c11 */ /* 0x000fc4000f8e10ff */
[----:B0-----:R-:W-:Y:S01]  /*15e0*/  SHF.R.U32.HI R29, RZ, UR16, R18 ;  /* 0x00000010ff1d7c19 */ /* 0x001fe20008011612 */
[----:B------:R0:W-:Y:S01]  /*15f0*/  ATOMS.POPC.INC.32 RZ, [R23+URZ] ;  /* 0x0000000017ff7f8c */ /* 0x0001e2000d8000ff */
[----:B-1----:R-:W-:Y:S02]  /*1600*/  SHF.R.U32.HI R24, RZ, UR16, R17 ;  /* 0x00000010ff187c19 */ /* 0x002fe40008011611 */
[----:B------:R-:W-:Y:S01]  /*1610*/  SHF.R.U32.HI R28, RZ, UR16, R15 ;  /* 0x00000010ff1c7c19 */ /* 0x000fe2000801160f */
[----:B------:R1:W-:Y:S01]  /*1620*/  ATOMS.POPC.INC.32 RZ, [R25+URZ] ;  /* 0x0000000019ff7f8c */ /* 0x0003e2000d8000ff */
[----:B--2---:R-:W-:Y:S02]  /*1630*/  SHF.R.U32.HI R26, RZ, UR16, R16 ;  /* 0x00000010ff1a7c19 */ /* 0x004fe40008011610 */
[----:B------:R-:W-:Y:S01]  /*1640*/  LOP3.LUT R29, R29, R22, RZ, 0x30, !PT ;  /* 0x000000161d1d7212 */ /* 0x000fe200078e30ff */
[----:B------:R2:W-:Y:S01]  /*1650*/  ATOMS.POPC.INC.32 RZ, [R27+URZ] ;  /* 0x000000001bff7f8c */ /* 0x0005e2000d8000ff */
[----:B0-----:R-:W-:-:S02]  /*1660*/  SHF.R.U32.HI R23, RZ, UR16, R2 ;  /* 0x00000010ff177c19 */ /* 0x001fc40008011602 */
[-C--:B------:R-:W-:Y:S02]  /*1670*/  LOP3.LUT R24, R24, R22.reuse, RZ, 0x30, !PT ;  /* 0x0000001618187212 */ /* 0x080fe400078e30ff */
[----:B-1----:R-:W-:Y:S02]  /*1680*/  SHF.R.U32.HI R25, RZ, UR16, R13 ;  /* 0x00000010ff197c19 */ /* 0x002fe4000801160d */
[-C--:B------:R-:W-:Y:S02]  /*1690*/  LOP3.LUT R26, R26, R22.reuse, RZ, 0x30, !PT ;  /* 0x000000161a1a7212 */ /* 0x080fe400078e30ff */
[----:B--2---:R-:W-:Y:S01]  /*16a0*/  SHF.R.U32.HI R27, RZ, UR16, R14 ;  /* 0x00000010ff1b7c19 */ /* 0x004fe2000801160e */
[----:B------:R-:W-:Y:S01]  /*16b0*/  UIADD3 UR16, UPT, UPT, UR16, 0x8, URZ ;  /* 0x0000000810107890 */ /* 0x000fe2000fffe0ff */
[----:B------:R-:W-:Y:S02]  /*16c0*/  LOP3.LUT R23, R23, R22, RZ, 0x30, !PT ;  /* 0x0000001617177212 */ /* 0x000fe400078e30ff */
[----:B------:R-:W-:-:S02]  /*16d0*/  LEA R29, R29, UR17, 0x2 ;  /* 0x000000111d1d7c11 */ /* 0x000fc4000f8e10ff */
[-C--:B------:R-:W-:Y:S02]  /*16e0*/  LOP3.LUT R25, R25, R22.reuse, RZ, 0x30, !PT ;  /* 0x0000001619197212 */ /* 0x080fe400078e30ff */
[----:B------:R-:W-:Y:S01]  /*16f0*/  ISETP.LE.AND P0, PT, R3, UR16, PT ;  /* 0x0000001003007c0c */ /* 0x000fe2000bf03270 */
[----:B------:R0:W-:Y:S01]  /*1700*/  ATOMS.POPC.INC.32 RZ, [R29+URZ] ;  /* 0x000000001dff7f8c */ /* 0x0001e2000d8000ff */
[----:B------:R-:W-:Y:S02]  /*1710*/  LEA R24, R24, UR17, 0x2 ;  /* 0x0000001118187c11 */ /* 0x000fe4000f8e10ff */
[-C--:B------:R-:W-:Y:S02]  /*1720*/  LOP3.LUT R27, R27, R22.reuse, RZ, 0x30, !PT ;  /* 0x000000161b1b7212 */ /* 0x080fe400078e30ff */
[----:B------:R-:W-:Y:S01]  /*1730*/  LEA R26, R26, UR17, 0x2 ;  /* 0x000000111a1a7c11 */ /* 0x000fe2000f8e10ff */
[----:B------:R0:W-:Y:S01]  /*1740*/  ATOMS.POPC.INC.32 RZ, [R24+URZ] ;  /* 0x0000000018ff7f8c */ /* 0x0001e2000d8000ff */
[----:B------:R-:W-:-:S02]  /*1750*/  LOP3.LUT R28, R28, R22, RZ, 0x30, !PT ;  /* 0x000000161c1c7212 */ /* 0x000fc400078e30ff */
[----:B------:R-:W-:Y:S01]  /*1760*/  LEA R23, R23, UR17, 0x2 ;  /* 0x0000001117177c11 */ /* 0x000fe2000f8e10ff */
[----:B------:R0:W-:Y:S01]  /*1770*/  ATOMS.POPC.INC.32 RZ, [R26+URZ] ;  /* 0x000000001aff7f8c */ /* 0x0001e2000d8000ff */
[----:B------:R-:W-:Y:S02]  /*1780*/  LEA R25, R25, UR17, 0x2 ;  /* 0x0000001119197c11 */ /* 0x000fe4000f8e10ff */
[----:B------:R-:W-:Y:S01]  /*1790*/  LEA R27, R27, UR17, 0x2 ;  /* 0x000000111b1b7c11 */ /* 0x000fe2000f8e10ff */
[----:B------:R0:W-:Y:S01]  /*17a0*/  ATOMS.POPC.INC.32 RZ, [R23+URZ] ;  /* 0x0000000017ff7f8c */ /* 0x0001e2000d8000ff */
[----:B------:R-:W-:-:S03]  /*17b0*/  LEA R28, R28, UR17, 0x2 ;  /* 0x000000111c1c7c11 */ /* 0x000fc6000f8e10ff */
[----:B------:R0:W-:Y:S04]  /*17c0*/  ATOMS.POPC.INC.32 RZ, [R25+URZ] ;  /* 0x0000000019ff7f8c */ /* 0x0001e8000d8000ff */
[----:B------:R0:W-:Y:S04]  /*17d0*/  ATOMS.POPC.INC.32 RZ, [R27+URZ] ;  /* 0x000000001bff7f8c */ /* 0x0001e8000d8000ff */
[----:B------:R0:W-:Y:S01]  /*17e0*/  ATOMS.POPC.INC.32 RZ, [R28+URZ] ;  /* 0x000000001cff7f8c */ /* 0x0001e2000d8000ff */
[----:B------:R-:W-:Y:S05]  /*17f0*/  @!P0 BRA `(.L_x_149) ;  /* 0xfffffff800dc8947 */ /* 0x000fea000383ffff */
.L_x_148:
[----:B------:R-:W-:Y:S05]  /*1800*/  BRA.U !UP0, `(.L_x_150) ;  /* 0xfffffff108dc7547 */ /* 0x000fea000b83ffff */
.L_x_145:
[----:B------:R-:W-:Y:S01]  /*1810*/  BAR.SYNC.DEFER_BLOCKING 0x0 ;  /* 0x0000000000007b1d */ /* 0x000fe20000010000 */
[----:B------:R-:W-:-:S05]  /*1820*/  ISETP.NE.AND P0, PT, R20, RZ, PT ;  /* 0x000000ff1400720c */ /* 0x000fca0003f05270 */
[----:B------:R-:W-:Y:S08]  /*1830*/  BSSY.RECONVERGENT B0, `(.L_x_151) ;  /* 0x0000164000007945 */ /* 0x000ff00003800200 */
[----:B------:R-:W-:Y:S05]  /*1840*/  @P0 BRA `(.L_x_152) ;  /* 0x0000001400880947 */ /* 0x000fea0003800000 */
[----:B------:R-:W-:Y:S01]  /*1850*/  UISETP.GE.U32.AND UP0, UPT, UR22, 0x7, UPT ;  /* 0x000000071600788c */ /* 0x000fe2000bf06070 */
[----:B0-23--:R-:W-:-:S08]  /*1860*/  IMAD.MOV.U32 R3, RZ, RZ, RZ ;  /* 0x000000ffff037224 */ /* 0x00dfd000078e00ff */
[----:B------:R-:W-:Y:S05]  /*1870*/  BRA.U !UP0, `(.L_x_153) ;  /* 0x00000005085c7547 */ /* 0x000fea000b800000 */
[----:B----4-:R-:W0:Y:S01]  /*1880*/  LDC.64 R2, c[0x0][0x380] ;  /* 0x0000e000ff027b82 */ /* 0x010e220000000a00 */
[----:B-1---5:R-:W-:-:S07]  /*1890*/  IMAD.MOV.U32 R5, RZ, RZ, RZ ;  /* 0x000000ffff057224 */ /* 0x022fce00078e00ff */
.L_x_170:
[----:B----4-:R-:W-:Y:S01]  /*18a0*/  IMAD R7, R5, 0x400, R0 ;  /* 0x0000040005077824 */ /* 0x010fe200078e0200 */
[----:B------:R-:W-:Y:S04]  /*18b0*/  BSSY.RECONVERGENT B1, `(.L_x_154) ;  /* 0x000000f000017945 */ /* 0x000fe80003800200 */
[----:B01----:R-:W1:Y:S04]  /*18c0*/  LDS R18, [R7] ;  /* 0x0000000007127984 */ /* 0x003e680000000800 */
[----:B--23--:R2:W3:Y:S04]  /*18d0*/  LDS R9, [R7+0x400] ;  /* 0x0004000007097984 */ /* 0x00c4e80000000800 */
[----:B------:R2:W4:Y:S04]  /*18e0*/  LDS R22, [R7+0x800] ;  /* 0x0008000007167984 */ /* 0x0005280000000800 */
[----:B------:R2:W0:Y:S04]  /*18f0*/  LDS R14, [R7+0xc00] ;  /* 0x000c0000070e7984 */ /* 0x0004280000000800 */
[----:B------:R2:W0:Y:S04]  /*1900*/  LDS R12, [R7+0x1000] ;  /* 0x00100000070c7984 */ /* 0x0004280000000800 */
[----:B------:R2:W0:Y:S04]  /*1910*/  LDS R6, [R7+0x1400] ;  /* 0x0014000007067984 */ /* 0x0004280000000800 */
[----:B------:R2:W0:Y:S04]  /*1920*/  LDS R8, [R7+0x1800] ;  /* 0x0018000007087984 */ /* 0x0004280000000800 */
[----:B------:R2:W0:Y:S01]  /*1930*/  LDS R10, [R7+0x1c00] ;  /* 0x001c0000070a7984 */ /* 0x0004220000000800 */
[----:B-1----:R-:W-:-:S13]  /*1940*/  ISETP.NE.AND P0, PT, R18, RZ, PT ;  /* 0x000000ff1200720c */ /* 0x002fda0003f05270 */
[----:B--234-:R-:W-:Y:S05]  /*1950*/  @!P0 BRA `(.L_x_155) ;  /* 0x0000000000108947 */ /* 0x01cfea0003800000 */
[----:B------:R-:W-:Y:S01]  /*1960*/  LEA R17, R5, R4, 0x8 ;  /* 0x0000000405117211 */ /* 0x000fe200078e40ff */
[----:B------:R-:W-:-:S04]  /*1970*/  IMAD.MOV.U32 R19, RZ, RZ, RZ ;  /* 0x000000ffff137224 */ /* 0x000fc800078e00ff */
[----:B0-----:R-:W-:-:S05]  /*1980*/  IMAD.WIDE.U32 R16, R17, 0x8, R2 ;  /* 0x0000000811107825 */ /* 0x001fca00078e0002 */
[----:B------:R1:W-:Y:S02]  /*1990*/  REDG.E.ADD.64.STRONG.GPU desc[UR20][R16.64], R18 ;  /* 0x000000121000798e */ /* 0x0003e4000c12e514 */
.L_x_155:
[----:B------:R-:W-:Y:S05]  /*19a0*/  BSYNC.RECONVERGENT B1 ;  /* 0x0000000000017941 */ /* 0x000fea0003800200 */
.L_x_154:
[----:B------:R-:W-:Y:S01]  /*19b0*/  ISETP.NE.AND P6, PT, R9, RZ, PT ;  /* 0x000000ff0900720c */ /* 0x000fe20003fc5270 */
[----:B------:R-:W-:Y:S01]  /*19c0*/  BSSY.RECONVERGENT B1, `(.L_x_156) ;  /* 0x000000e000017945 */ /* 0x000fe20003800200 */
[----:B------:R-:W-:Y:S02]  /*19d0*/  ISETP.NE.AND P0, PT, R22, RZ, PT ;  /* 0x000000ff1600720c */ /* 0x000fe40003f05270 */
[----:B0-----:R-:W-:Y:S02]  /*19e0*/  ISETP.NE.AND P1, PT, R14, RZ, PT ;  /* 0x000000ff0e00720c */ /* 0x001fe40003f25270 */
[----:B------:R-:W-:Y:S02]  /*19f0*/  ISETP.NE.AND P2, PT, R12, RZ, PT ;  /* 0x000000ff0c00720c */ /* 0x000fe40003f45270 */
[----:B------:R-:W-:Y:S02]  /*1a00*/  ISETP.NE.AND P3, PT, R6, RZ, PT ;  /* 0x000000ff0600720c */ /* 0x000fe40003f65270 */
[----:B------:R-:W-:-:S02]  /*1a10*/  ISETP.NE.AND P4, PT, R8, RZ, PT ;  /* 0x000000ff0800720c */ /* 0x000fc40003f85270 */
[----:B------:R-:W-:Y:S01]  /*1a20*/  ISETP.NE.AND P5, PT, R10, RZ, PT ;  /* 0x000000ff0a00720c */ /* 0x000fe20003fa5270 */
[----:B------:R-:W-:-:S12]  /*1a30*/  @!P6 BRA `(.L_x_157) ;  /* 0x000000000018e947 */ /* 0x000fd80003800000 */
[----:B-1----:R-:W-:Y:S02]  /*1a40*/  IMAD R17, R5, 0x100, R4 ;  /* 0x0000010005117824 */ /* 0x002fe400078e0204 */
[----:B------:R-:W-:Y:S02]  /*1a50*/  IMAD.MOV.U32 R18, RZ, RZ, R9 ;  /* 0x000000ffff127224 */ /* 0x000fe400078e0009 */
[----:B------:R-:W-:Y:S02]  /*1a60*/  VIADD R17, R17, 0x100 ;  /* 0x0000010011117836 */ /* 0x000fe40000000000 */
[----:B------:R-:W-:Y:S02]  /*1a70*/  IMAD.MOV.U32 R19, RZ, RZ, RZ ;  /* 0x000000ffff137224 */ /* 0x000fe400078e00ff */
[----:B------:R-:W-:-:S05]  /*1a80*/  IMAD.WIDE.U32 R16, R17, 0x8, R2 ;  /* 0x0000000811107825 */ /* 0x000fca00078e0002 */
[----:B------:R0:W-:Y:S02]  /*1a90*/  REDG.E.ADD.64.STRONG.GPU desc[UR20][R16.64], R18 ;  /* 0x000000121000798e */ /* 0x0001e4000c12e514 */
.L_x_157:
[----:B------:R-:W-:Y:S05]  /*1aa0*/  BSYNC.RECONVERGENT B1 ;  /* 0x0000000000017941 */ /* 0x000fea0003800200 */
.L_x_156:
[----:B------:R-:W-:Y:S04]  /*1ab0*/  BSSY.RECONVERGENT B1, `(.L_x_158) ;  /* 0x0000007000017945 */ /* 0x000fe80003800200 */
[----:B------:R-:W-:Y:S05]  /*1ac0*/  @!P0 BRA `(.L_x_159) ;  /* 0x0000000000148947 */ /* 0x000fea0003800000 */
[----:B01----:R-:W-:Y:S02]  /*1ad0*/  IMAD R17, R5, 0x100, R4 ;  /* 0x0000010005117824 */ /* 0x003fe400078e0204 */
[----:B------:R-:W-:-:S03]  /*1ae0*/  IMAD.MOV.U32 R23, RZ, RZ, RZ ;  /* 0x000000ffff177224 */ /* 0x000fc600078e00ff */
[----:B------:R-:W-:-:S05]  /*1af0*/  IADD3 R17, PT, PT, R17, 0x200, RZ ;  /* 0x0000020011117810 */ /* 0x000fca0007ffe0ff */
[----:B------:R-:W-:-:S05]  /*1b00*/  IMAD.WIDE.U32 R16, R17, 0x8, R2 ;  /* 0x0000000811107825 */ /* 0x000fca00078e0002 */
[----:B------:R2:W-:Y:S02]  /*1b10*/  REDG.E.ADD.64.STRONG.GPU desc[UR20][R16.64], R22 ;  /* 0x000000161000798e */ /* 0x0005e4000c12e514 */
.L_x_159:
[----:B------:R-:W-:Y:S05]  /*1b20*/  BSYNC.RECONVERGENT B1 ;  /* 0x0000000000017941 */ /* 0x000fea0003800200 */
.L_x_158:
[----:B------:R-:W-:Y:S04]  /*1b30*/  BSSY.RECONVERGENT B1, `(.L_x_160) ;  /* 0x0000007000017945 */ /* 0x000fe80003800200 */
[----:B------:R-:W-:Y:S05]  /*1b40*/  @!P1 BRA `(.L_x_161) ;  /* 0x0000000000149947 */ /* 0x000fea0003800000 */
[----:B012---:R-:W-:Y:S02]  /*1b50*/  IMAD R17, R5, 0x100, R4 ;  /* 0x0000010005117824 */ /* 0x007fe400078e0204 */
[----:B------:R-:W-:Y:S02]  /*1b60*/  IMAD.MOV.U32 R15, RZ, RZ, RZ ;  /* 0x000000ffff0f7224 */ /* 0x000fe400078e00ff */
[----:B------:R-:W-:-:S04]  /*1b70*/  VIADD R17, R17, 0x300 ;  /* 0x0000030011117836 */ /* 0x000fc80000000000 */
[----:B------:R-:W-:-:S05]  /*1b80*/  IMAD.WIDE.U32 R16, R17, 0x8, R2 ;  /* 0x0000000811107825 */ /* 0x000fca00078e0002 */
[----:B------:R3:W-:Y:S02]  /*1b90*/  REDG.E.ADD.64.STRONG.GPU desc[UR20][R16.64], R14 ;  /* 0x0000000e1000798e */ /* 0x0007e4000c12e514 */
.L_x_161:
[----:B------:R-:W-:Y:S05]  /*1ba0*/  BSYNC.RECONVERGENT B1 ;  /* 0x0000000000017941 */ /* 0x000fea0003800200 */
.L_x_160:
[----:B------:R-:W-:Y:S04]  /*1bb0*/  BSSY.RECONVERGENT B1, `(.L_x_162) ;  /* 0x0000007000017945 */ /* 0x000fe80003800200 */
[----:B------:R-:W-:Y:S05]  /*1bc0*/  @!P2 BRA `(.L_x_163) ;  /* 0x000000000014a947 */ /* 0x000fea0003800000 */
[----:B---3--:R-:W-:Y:S02]  /*1bd0*/  IMAD R15, R5, 0x100, R4 ;  /* 0x00000100050f7824 */ /* 0x008fe400078e0204 */
[----:B------:R-:W-:Y:S02]  /*1be0*/  HFMA2 R13, -RZ, RZ, 0, 0 ;  /* 0x00000000ff0d7431 */ /* 0x000fe400000001ff */
[----:B------:R-:W-:-:S04]  /*1bf0*/  VIADD R15, R15, 0x400 ;  /* 0x000004000f0f7836 */ /* 0x000fc80000000000 */
[----:B------:R-:W-:-:S05]  /*1c00*/  IMAD.WIDE.U32 R14, R15, 0x8, R2 ;  /* 0x000000080f0e7825 */ /* 0x000fca00078e0002 */
[----:B------:R4:W-:Y:S02]  /*1c10*/  REDG.E.ADD.64.STRONG.GPU desc[UR20][R14.64], R12 ;  /* 0x0000000c0e00798e */ /* 0x0009e4000c12e514 */
.L_x_163:
[----:B------:R-:W-:Y:S05]  /*1c20*/  BSYNC.RECONVERGENT B1 ;  /* 0x0000000000017941 */ /* 0x000fea0003800200 */
.L_x_162:
[----:B------:R-:W-:Y:S04]  /*1c30*/  BSSY.RECONVERGENT B1, `(.L_x_164) ;  /* 0x0000007000017945 */ /* 0x000fe80003800200 */
[----:B------:R-:W-:Y:S05]  /*1c40*/  @!P3 BRA `(.L_x_165) ;  /* 0x000000000014b947 */ /* 0x000fea0003800000 */
[----:B----4-:R-:W-:Y:S02]  /*1c50*/  IMAD R13, R5, 0x100, R4 ;  /* 0x00000100050d7824 */ /* 0x010fe400078e0204 */
[----:B------:R-:W-:Y:S02]  /*1c60*/  IMAD.MOV.U32 R7, RZ, RZ, RZ ;  /* 0x000000ffff077224 */ /* 0x000fe400078e00ff */
[----:B------:R-:W-:-:S04]  /*1c70*/  VIADD R13, R13, 0x500 ;  /* 0x000005000d0d7836 */ /* 0x000fc80000000000 */
[----:B------:R-:W-:-:S05]  /*1c80*/  IMAD.WIDE.U32 R12, R13, 0x8, R2 ;  /* 0x000000080d0c7825 */ /* 0x000fca00078e0002 */
[----:B------:R4:W-:Y:S02]  /*1c90*/  REDG.E.ADD.64.STRONG.GPU desc[UR20][R12.64], R6 ;  /* 0x000000060c00798e */ /* 0x0009e4000c12e514 */
.L_x_165:
[----:B------:R-:W-:Y:S05]  /*1ca0*/  BSYNC.RECONVERGENT B1 ;  /* 0x0000000000017941 */ /* 0x000fea0003800200 */
.L_x_164:
[----:B------:R-:W-:Y:S04]  /*1cb0*/  BSSY.RECONVERGENT B1, `(.L_x_166) ;  /* 0x0000007000017945 */ /* 0x000fe80003800200 */
[----:B------:R-:W-:Y:S05]  /*1cc0*/  @!P4 BRA `(.L_x_167) ;  /* 0x000000000014c947 */ /* 0x000fea0003800000 */
[----:B----4-:R-:W-:Y:S02]  /*1cd0*/  IMAD R7, R5, 0x100, R4 ;  /* 0x0000010005077824 */ /* 0x010fe400078e0204 */
[----:B------:R-:W-:Y:S02]  /*1ce0*/  IMAD.MOV.U32 R9, RZ, RZ, RZ ;  /* 0x000000ffff097224 */ /* 0x000fe400078e00ff */
[----:B------:R-:W-:-:S04]  /*1cf0*/  VIADD R7, R7, 0x600 ;  /* 0x0000060007077836 */ /* 0x000fc80000000000 */
[----:B------:R-:W-:-:S05]  /*1d00*/  IMAD.WIDE.U32 R6, R7, 0x8, R2 ;  /* 0x0000000807067825 */ /* 0x000fca00078e0002 */
[----:B------:R4:W-:Y:S02]  /*1d10*/  REDG.E.ADD.64.STRONG.GPU desc[UR20][R6.64], R8 ;  /* 0x000000080600798e */ /* 0x0009e4000c12e514 */
.L_x_167:
[----:B------:R-:W-:Y:S05]  /*1d20*/  BSYNC.RECONVERGENT B1 ;  /* 0x0000000000017941 */ /* 0x000fea0003800200 */
.L_x_166:
[----:B------:R-:W-:Y:S04]  /*1d30*/  BSSY.RECONVERGENT B1, `(.L_x_168) ;  /* 0x0000007000017945 */ /* 0x000fe80003800200 */
[----:B------:R-:W-:Y:S05]  /*1d40*/  @!P5 BRA `(.L_x_169) ;  /* 0x000000000014d947 */ /* 0x000fea0003800000 */
[----:B----4-:R-:W-:Y:S01]  /*1d50*/  LEA R7, R5, R4, 0x8 ;  /* 0x0000000405077211 */ /* 0x010fe200078e40ff */
[----:B------:R-:W-:-:S04]  /*1d60*/  IMAD.MOV.U32 R11, RZ, RZ, RZ ;  /* 0x000000ffff0b7224 */ /* 0x000fc800078e00ff */
[----:B------:R-:W-:-:S04]  /*1d70*/  VIADD R7, R7, 0x700 ;  /* 0x0000070007077836 */ /* 0x000fc80000000000 */
[----:B------:R-:W-:-:S05]  /*1d80*/  IMAD.WIDE.U32 R6, R7, 0x8, R2 ;  /* 0x0000000807067825 */ /* 0x000fca00078e0002 */
[----:B------:R4:W-:Y:S02]  /*1d90*/  REDG.E.ADD.64.STRONG.GPU desc[UR20][R6.64], R10 ;  /* 0x0000000a0600798e */ /* 0x0009e4000c12e514 */
.L_x_169:
[----:B------:R-:W-:Y:S05]  /*1da0*/  BSYNC.RECONVERGENT B1 ;  /* 0x0000000000017941 */ /* 0x000fea0003800200 */
.L_x_168:
[----:B------:R-:W-:-:S05]  /*1db0*/  VIADD R5, R5, 0x8 ;  /* 0x0000000805057836 */ /* 0x000fca0000000000 */
[----:B------:R-:W-:-:S13]  /*1dc0*/  ISETP.NE.AND P0, PT, R5, UR27, PT ;  /* 0x0000001b05007c0c */ /* 0x000fda000bf05270 */
[----:B------:R-:W-:Y:S05]  /*1dd0*/  @P0 BRA `(.L_x_170) ;  /* 0xfffffff800b00947 */ /* 0x000fea000383ffff */
[----:B------:R-:W-:-:S07]  /*1de0*/  IMAD.U32 R3, RZ, RZ, UR27 ;  /* 0x0000001bff037e24 */ /* 0x000fce000f8e00ff */
.L_x_153:
[----:B------:R-:W-:Y:S02]  /*1df0*/  UISETP.NE.AND UP0, UPT, UR24, URZ, UPT ;  /* 0x000000ff1800728c */ /* 0x000fe4000bf05270 */
[----:B----45:R-:W-:Y:S02]  /*1e00*/  IMAD.U32 R8, RZ, RZ, UR24 ;  /* 0x00000018ff087e24 */ /* 0x030fe4000f8e00ff */
[----:B-1----:R-:W-:-:S03]  /*1e10*/  IMAD.U32 R5, RZ, RZ, UR25 ;  /* 0x00000019ff057e24 */ /* 0x002fc6000f8e00ff */
[----:B------:R-:W-:Y:S01]  /*1e20*/  IADD3 R8, PT, PT, R8, -0x1, RZ ;  /* 0xffffffff08087810 */ /* 0x000fe20007ffe0ff */
[----:B------:R-:W-:Y:S01]  /*1e30*/  VIADD R5, R5, 0xffffffff ;  /* 0xffffffff05057836 */ /* 0x000fe20000000000 */
[----:B------:R-:W-:Y:S06]  /*1e40*/  BRA.U !UP0, `(.L_x_171) ;  /* 0x0000000508707547 */ /* 0x000fec000b800000 */
[----:B------:R-:W-:-:S13]  /*1e50*/  ISETP.GE.U32.AND P0, PT, R8, 0x3, PT ;  /* 0x000000030800780c */ /* 0x000fda0003f06070 */
[----:B------:R-:W-:Y:S05]  /*1e60*/  @!P0 BRA `(.L_x_172) ;  /* 0x0000000000bc8947 */ /* 0x000fea0003800000 */
[----:B------:R-:W-:Y:S01]  /*1e70*/  IMAD R7, R3, 0x400, R0 ;  /* 0x0000040003077824 */ /* 0x000fe200078e0200 */
[----:B------:R-:W-:Y:S04]  /*1e80*/  BSSY.RECONVERGENT B1, `(.L_x_173) ;  /* 0x000000f000017945 */ /* 0x000fe80003800200 */
[----:B------:R-:W1:Y:S04]  /*1e90*/  LDS R12, [R7] ;  /* 0x00000000070c7984 */ /* 0x000e680000000800 */
[----:B------:R-:W4:Y:S04]  /*1ea0*/  LDS R9, [R7+0x400] ;  /* 0x0004000007097984 */ /* 0x000f280000000800 */
[----:B------:R-:W5:Y:S04]  /*1eb0*/  LDS R6, [R7+0x800] ;  /* 0x0008000007067984 */ /* 0x000f680000000800 */
[----:B------:R-:W0:Y:S01]  /*1ec0*/  LDS R2, [R7+0xc00] ;  /* 0x000c000007027984 */ /* 0x000e220000000800 */
[----:B-1----:R-:W-:-:S02]  /*1ed0*/  ISETP.NE.AND P0, PT, R12, RZ, PT ;  /* 0x000000ff0c00720c */ /* 0x002fc40003f05270 */
[----:B----4-:R-:W-:Y:S02]  /*1ee0*/  ISETP.NE.AND P1, PT, R9, RZ, PT ;  /* 0x000000ff0900720c */ /* 0x010fe40003f25270 */
[----:B-----5:R-:W-:Y:S02]  /*1ef0*/  ISETP.NE.AND P2, PT, R6, RZ, PT ;  /* 0x000000ff0600720c */ /* 0x020fe40003f45270 */
[----:B0-----:R-:W-:-:S07]  /*1f00*/  ISETP.NE.AND P3, PT, R2, RZ, PT ;  /* 0x000000ff0200720c */ /* 0x001fce0003f65270 */
[----:B------:R-:W-:Y:S06]  /*1f10*/  @!P0 BRA `(.L_x_174) ;  /* 0x0000000000148947 */ /* 0x000fec0003800000 */
[----:B------:R-:W0:Y:S01]  /*1f20*/  LDC.64 R10, c[0x0][0x380] ;  /* 0x0000e000ff0a7b82 */ /* 0x000e220000000a00 */
[----:B------:R-:W-:Y:S02]  /*1f30*/  IMAD R7, R3, 0x100, R4 ;  /* 0x0000010003077824 */ /* 0x000fe400078e0204 */
[----:B------:R-:W-:Y:S02]  /*1f40*/  IMAD.MOV.U32 R13, RZ, RZ, RZ ;  /* 0x000000ffff0d7224 */ /* 0x000fe400078e00ff */
[----:B0-----:R-:W-:-:S05]  /*1f50*/  IMAD.WIDE.U32 R10, R7, 0x8, R10 ;  /* 0x00000008070a7825 */ /* 0x001fca00078e000a */
[----:B------:R0:W-:Y:S02]  /*1f60*/  REDG.E.ADD.64.STRONG.GPU desc[UR20][R10.64], R12 ;  /* 0x0000000c0a00798e */ /* 0x0001e4000c12e514 */
.L_x_174:
[----:B------:R-:W-:Y:S05]  /*1f70*/  BSYNC.RECONVERGENT B1 ;  /* 0x0000000000017941 */ /* 0x000fea0003800200 */
.L_x_173:
[----:B------:R-:W-:Y:S04]  /*1f80*/  BSSY.RECONVERGENT B1, `(.L_x_175) ;  /* 0x0000009000017945 */ /* 0x000fe80003800200 */
[----:B------:R-:W-:Y:S05]  /*1f90*/  @!P1 BRA `(.L_x_176) ;  /* 0x00000000001c9947 */ /* 0x000fea0003800000 */
[----:B0-----:R-:W0:Y:S01]  /*1fa0*/  LDC.64 R10, c[0x0][0x380] ;  /* 0x0000e000ff0a7b82 */ /* 0x001e220000000a00 */
[----:B------:R-:W-:Y:S01]  /*1fb0*/  IMAD R7, R3, 0x100, R4 ;  /* 0x0000010003077824 */ /* 0x000fe200078e0204 */
[----:B------:R-:W-:Y:S01]  /*1fc0*/  MOV R12, R9 ;  /* 0x00000009000c7202 */ /* 0x000fe20000000f00 */
[----:B------:R-:W-:Y:S02]  /*1fd0*/  IMAD.MOV.U32 R13, RZ, RZ, RZ ;  /* 0x000000ffff0d7224 */ /* 0x000fe400078e00ff */
[----:B------:R-:W-:-:S04]  /*1fe0*/  VIADD R7, R7, 0x100 ;  /* 0x0000010007077836 */ /* 0x000fc80000000000 */
[----:B0-----:R-:W-:-:S05]  /*1ff0*/  IMAD.WIDE.U32 R10, R7, 0x8, R10 ;  /* 0x00000008070a7825 */ /* 0x001fca00078e000a */
[----:B------:R1:W-:Y:S02]  /*2000*/  REDG.E.ADD.64.STRONG.GPU desc[UR20][R10.64], R12 ;  /* 0x0000000c0a00798e */ /* 0x0003e4000c12e514 */
.L_x_176:
[----:B------:R-:W-:Y:S05]  /*2010*/  BSYNC.RECONVERGENT B1 ;  /* 0x0000000000017941 */ /* 0x000fea0003800200 */
.L_x_175:
[----:B------:R-:W-:Y:S04]  /*2020*/  BSSY.RECONVERGENT B1, `(.L_x_177) ;  /* 0x0000008000017945 */ /* 0x000fe80003800200 */
[----:B------:R-:W-:Y:S05]  /*2030*/  @!P2 BRA `(.L_x_178) ;  /* 0x000000000018a947 */ /* 0x000fea0003800000 */
[----:B01----:R-:W0:Y:S01]  /*2040*/  LDC.64 R10, c[0x0][0x380] ;  /* 0x0000e000ff0a7b82 */ /* 0x003e220000000a00 */
[----:B------:R-:W-:-:S04]  /*2050*/  IMAD R7, R3, 0x100, R4 ;  /* 0x0000010003077824 */ /* 0x000fc800078e0204 */
[----:B------:R-:W-:-:S04]  /*2060*/  VIADD R7, R7, 0x200 ;  /* 0x0000020007077836 */ /* 0x000fc80000000000 */
[----:B0-----:R-:W-:-:S04]  /*2070*/  IMAD.WIDE.U32 R10, R7, 0x8, R10 ;  /* 0x00000008070a7825 */ /* 0x001fc800078e000a */
[----:B------:R-:W-:-:S05]  /*2080*/  IMAD.MOV.U32 R7, RZ, RZ, RZ ;  /* 0x000000ffff077224 */ /* 0x000fca00078e00ff */
[----:B------:R4:W-:Y:S02]  /*2090*/  REDG.E.ADD.64.STRONG.GPU desc[UR20][R10.64], R6 ;  /* 0x000000060a00798e */ /* 0x0009e4000c12e514 */
.L_x_178:
[----:B------:R-:W-:Y:S05]  /*20a0*/  BSYNC.RECONVERGENT B1 ;  /* 0x0000000000017941 */ /* 0x000fea0003800200 */
.L_x_177:
[----:B------:R-:W-:Y:S04]  /*20b0*/  BSSY.RECONVERGENT B1, `(.L_x_179) ;  /* 0x0000009000017945 */ /* 0x000fe80003800200 */
[----:B------:R-:W-:Y:S05]  /*20c0*/  @!P3 BRA `(.L_x_180) ;  /* 0x00000000001cb947 */ /* 0x000fea0003800000 */
[----:B----4-:R-:W4:Y:S01]  /*20d0*/  LDC.64 R6, c[0x0][0x380] ;  /* 0x0000e000ff067b82 */ /* 0x010f220000000a00 */
[----:B------:R-:W-:Y:S01]  /*20e0*/  IMAD R9, R3, 0x100, R4 ;  /* 0x0000010003097824 */ /* 0x000fe200078e0204 */
[----:B01----:R-:W-:Y:S01]  /*20f0*/  MOV R10, R2 ;  /* 0x00000002000a7202 */ /* 0x003fe20000000f00 */
[----:B------:R-:W-:Y:S02]  /*2100*/  IMAD.MOV.U32 R11, RZ, RZ, RZ ;  /* 0x000000ffff0b7224 */ /* 0x000fe400078e00ff */
[----:B------:R-:W-:-:S04]  /*2110*/  VIADD R9, R9, 0x300 ;  /* 0x0000030009097836 */ /* 0x000fc80000000000 */
[----:B----4-:R-:W-:-:S05]  /*2120*/  IMAD.WIDE.U32 R6, R9, 0x8, R6 ;  /* 0x0000000809067825 */ /* 0x010fca00078e0006 */
[----:B------:R0:W-:Y:S02]  /*2130*/  REDG.E.ADD.64.STRONG.GPU desc[UR20][R6.64], R10 ;  /* 0x0000000a0600798e */ /* 0x0001e4000c12e514 */
.L_x_180:
[----:B------:R-:W-:Y:S05]  /*2140*/  BSYNC.RECONVERGENT B1 ;  /* 0x0000000000017941 */ /* 0x000fea0003800200 */
.L_x_179:
[----:B------:R-:W-:-:S07]  /*2150*/  VIADD R3, R3, 0x4 ;  /* 0x0000000403037836 */ /* 0x000fce0000000000 */
.L_x_172:
[----:B------:R-:W-:Y:S01]  /*2160*/  UISETP.NE.AND UP0, UPT, UR25, URZ, UPT ;  /* 0x000000ff1900728c */ /* 0x000fe2000bf05270 */
[----:B------:R-:W-:Y:S08]  /*2170*/  BSSY.RECONVERGENT B1, `(.L_x_171) ;  /* 0x0000029000017945 */ /* 0x000ff00003800200 */
[----:B------:R-:W-:Y:S05]  /*2180*/  BRA.U !UP0, `(.L_x_181) ;  /* 0x00000001089c7547 */ /* 0x000fea000b800000 */
[----:B------:R-:W-:-:S13]  /*2190*/  ISETP.NE.AND P0, PT, R5, RZ, PT ;  /* 0x000000ff0500720c */ /* 0x000fda0003f05270 */
[----:B------:R-:W-:Y:S05]  /*21a0*/  @!P0 BRA `(.L_x_182) ;  /* 0x0000000000648947 */ /* 0x000fea0003800000 */
[----:B0---4-:R-:W-:Y:S01]  /*21b0*/  IMAD R6, R3, 0x400, R0 ;  /* 0x0000040003067824 */ /* 0x011fe200078e0200 */
[----:B------:R-:W-:Y:S04]  /*21c0*/  BSSY.RECONVERGENT B2, `(.L_x_183) ;  /* 0x000000c000027945 */ /* 0x000fe80003800200 */
[----:B------:R-:W0:Y:S04]  /*21d0*/  LDS R2, [R6] ;  /* 0x0000000006027984 */ /* 0x000e280000000800 */
[----:B------:R-:W4:Y:S01]  /*21e0*/  LDS R9, [R6+0x400] ;  /* 0x0004000006097984 */ /* 0x000f220000000800 */
[----:B0-----:R-:W-:-:S02]  /*21f0*/  ISETP.NE.AND P0, PT, R2, RZ, PT ;  /* 0x000000ff0200720c */ /* 0x001fc40003f05270 */
[----:B----4-:R-:W-:-:S11]  /*2200*/  ISETP.NE.AND P1, PT, R9, RZ, PT ;  /* 0x000000ff0900720c */ /* 0x010fd60003f25270 */
[----:B------:R-:W-:Y:S05]  /*2210*/  @!P0 BRA `(.L_x_184) ;  /* 0x0000000000188947 */ /* 0x000fea0003800000 */
[----:B------:R-:W0:Y:S01]  /*2220*/  LDC.64 R6, c[0x0][0x380] ;  /* 0x0000e000ff067b82 */ /* 0x000e220000000a00 */
[----:B-1----:R-:W-:-:S04]  /*2230*/  IMAD R11, R3, 0x100, R4 ;  /* 0x00000100030b7824 */ /* 0x002fc800078e0204 */
[----:B0-----:R-:W-:-:S04]  /*2240*/  IMAD.WIDE.U32 R10, R11, 0x8, R6 ;  /* 0x000000080b0a7825 */ /* 0x001fc800078e0006 */
[----:B------:R-:W-:Y:S02]  /*2250*/  IMAD.MOV.U32 R6, RZ, RZ, R2 ;  /* 0x000000ffff067224 */ /* 0x000fe400078e0002 */
[----:B------:R-:W-:-:S05]  /*2260*/  IMAD.MOV.U32 R7, RZ, RZ, RZ ;  /* 0x000000ffff077224 */ /* 0x000fca00078e00ff */
[----:B------:R0:W-:Y:S02]  /*2270*/  REDG.E.ADD.64.STRONG.GPU desc[UR20][R10.64], R6 ;  /* 0x000000060a00798e */ /* 0x0001e4000c12e514 */
.L_x_184:
[----:B------:R-:W-:Y:S05]  /*2280*/  BSYNC.RECONVERGENT B2 ;  /* 0x0000000000027941 */ /* 0x000fea0003800200 */
.L_x_183:
[----:B------:R-:W-:Y:S04]  /*2290*/  BSSY.RECONVERGENT B2, `(.L_x_185) ;  /* 0x0000009000027945 */ /* 0x000fe80003800200 */
[----:B------:R-:W-:Y:S05]  /*22a0*/  @!P1 BRA `(.L_x_186) ;  /* 0x00000000001c9947 */ /* 0x000fea0003800000 */
[----:B0-----:R-:W0:Y:S01]  /*22b0*/  LDC.64 R6, c[0x0][0x380] ;  /* 0x0000e000ff067b82 */ /* 0x001e220000000a00 */
[----:B------:R-:W-:-:S05]  /*22c0*/  LEA R2, R3, R4, 0x8 ;  /* 0x0000000403027211 */ /* 0x000fca00078e40ff */
[----:B-1----:R-:W-:-:S04]  /*22d0*/  VIADD R11, R2, 0x100 ;  /* 0x00000100020b7836 */ /* 0x002fc80000000000 */
[----:B0-----:R-:W-:-:S04]  /*22e0*/  IMAD.WIDE.U32 R10, R11, 0x8, R6 ;  /* 0x000000080b0a7825 */ /* 0x001fc800078e0006 */
[----:B------:R-:W-:Y:S02]  /*22f0*/  IMAD.MOV.U32 R6, RZ, RZ, R9 ;  /* 0x000000ffff067224 */ /* 0x000fe400078e0009 */
[----:B------:R-:W-:-:S05]  /*2300*/  IMAD.MOV.U32 R7, RZ, RZ, RZ ;  /* 0x000000ffff077224 */ /* 0x000fca00078e00ff */
[----:B------:R4:W-:Y:S02]  /*2310*/  REDG.E.ADD.64.STRONG.GPU desc[UR20][R10.64], R6 ;  /* 0x000000060a00798e */ /* 0x0009e4000c12e514 */
.L_x_186:
[----:B------:R-:W-:Y:S05]  /*2320*/  BSYNC.RECONVERGENT B2 ;  /* 0x0000000000027941 */ /* 0x000fea0003800200 */
.L_x_185:
[----:B------:R-:W-:-:S07]  /*2330*/  VIADD R3, R3, 0x2 ;  /* 0x0000000203037836 */ /* 0x000fce0000000000 */
.L_x_182:
[----:B------:R-:W-:-:S09]  /*2340*/  UISETP.NE.AND UP0, UPT, UR9, URZ, UPT ;  /* 0x000000ff0900728c */ /* 0x000fd2000bf05270 */
[----:B------:R-:W-:Y:S05]  /*2350*/  BRA.U !UP0, `(.L_x_181) ;  /* 0x0000000108287547 */ /* 0x000fea000b800000 */
[----:B------:R-:W-:-:S05]  /*2360*/  IMAD R2, R3, 0x400, R0 ;  /* 0x0000040003027824 */ /* 0x000fca00078e0200 */
[----:B------:R-:W5:Y:S02]  /*2370*/  LDS R9, [R2] ;  /* 0x0000000002097984 */ /* 0x000f640000000800 */
[----:B-----5:R-:W-:-:S13]  /*2380*/  ISETP.NE.AND P0, PT, R9, RZ, PT ;  /* 0x000000ff0900720c */ /* 0x020fda0003f05270 */
[----:B------:R-:W-:Y:S05]  /*2390*/  @!P0 BRA `(.L_x_181) ;  /* 0x0000000000188947 */ /* 0x000fea0003800000 */
[----:B0---4-:R-:W0:Y:S01]  /*23a0*/  LDC.64 R6, c[0x0][0x380] ;  /* 0x0000e000ff067b82 */ /* 0x011e220000000a00 */
[----:B------:R-:W-:-:S04]  /*23b0*/  IMAD R3, R3, 0x100, R4 ;  /* 0x0000010003037824 */ /* 0x000fc800078e0204 */
[----:B0-----:R-:W-:Y:S01]  /*23c0*/  IMAD.WIDE.U32 R2, R3, 0x8, R6 ;  /* 0x0000000803027825 */ /* 0x001fe200078e0006 */
[----:B------:R-:W-:-:S03]  /*23d0*/  MOV R6, R9 ;  /* 0x0000000900067202 */ /* 0x000fc60000000f00 */
[----:B------:R-:W-:-:S05]  /*23e0*/  IMAD.MOV.U32 R7, RZ, RZ, RZ ;  /* 0x000000ffff077224 */ /* 0x000fca00078e00ff */
[----:B------:R0:W-:Y:S02]  /*23f0*/  REDG.E.ADD.64.STRONG.GPU desc[UR20][R2.64], R6 ;  /* 0x000000060200798e */ /* 0x0001e4000c12e514 */
.L_x_181:
[----:B------:R-:W-:Y:S05]  /*2400*/  BSYNC.RECONVERGENT B1 ;  /* 0x0000000000017941 */ /* 0x000fea0003800200 */
.L_x_171:
[----:B------:R-:W-:-:S13]  /*2410*/  ISETP.GT.U32.AND P0, PT, R4, 0x7f, PT ;  /* 0x0000007f0400780c */ /* 0x000fda0003f04070 */
[----:B------:R-:W-:Y:S05]  /*2420*/  @P0 BRA `(.L_x_152) ;  /* 0x0000000800900947 */ /* 0x000fea0003800000 */
[----:B------:R-:W-:Y:S01]  /*2430*/  UISETP.GE.U32.AND UP0, UPT, UR22, 0x7, UPT ;  /* 0x000000071600788c */ /* 0x000fe2000bf06070 */
[----:B0-----:R-:W-:-:S08]  /*2440*/  IMAD.MOV.U32 R3, RZ, RZ, RZ ;  /* 0x000000ffff037224 */ /* 0x001fd000078e00ff */
[----:B------:R-:W-:Y:S05]  /*2450*/  BRA.U !UP0, `(.L_x_187) ;  /* 0x0000000508147547 */ /* 0x000fea000b800000 */
[----:B------:R-:W0:Y:S01]  /*2460*/  LDC.64 R2, c[0x0][0x380] ;  /* 0x0000e000ff027b82 */ /* 0x000e220000000a00 */
[----:B------:R-:W-:-:S07]  /*2470*/  IMAD.MOV.U32 R9, RZ, RZ, RZ ;  /* 0x000000ffff097224 */ /* 0x000fce00078e00ff */
.L_x_204:
[C---:B01--4-:R-:W-:Y:S01]  /*2480*/  IMAD R11, R9.reuse, 0x400, R0 ;  /* 0x00000400090b7824 */ /* 0x053fe200078e0200 */
[----:B------:R-:W-:Y:S01]  /*2490*/  BSSY.RECONVERGENT B1, `(.L_x_188) ;  /* 0x0000011000017945 */ /* 0x000fe20003800200 */
[C---:B--23--:R-:W-:Y:S02]  /*24a0*/  IMAD R7, R9.reuse, 0x100, R4 ;  /* 0x0000010009077824 */ /* 0x04cfe400078e0204 */
[----:B------:R-:W-:Y:S01]  /*24b0*/  VIADD R9, R9, 0x8 ;  /* 0x0000000809097836 */ /* 0x000fe20000000000 */
[----:B---3--:R-:W1:Y:S01]  /*24c0*/  LDS R14, [R11+0x200] ;  /* 0x000200000b0e7984 */ /* 0x008e620000000800 */
[----:B0-----:R-:W-:-:S03]  /*24d0*/  IMAD.WIDE.U32 R6, R7, 0x8, R2 ;  /* 0x0000000807067825 */ /* 0x001fc600078e0002 */
[----:B------:R-:W0:Y:S04]  /*24e0*/  LDS R13, [R11+0x600] ;  /* 0x000600000b0d7984 */ /* 0x000e280000000800 */
[----:B--2---:R2:W3:Y:S04]  /*24f0*/  LDS R17, [R11+0xa00] ;  /* 0x000a00000b117984 */ /* 0x0044e80000000800 */
[----:B------:R2:W4:Y:S04]  /*2500*/  LDS R18, [R11+0xe00] ;  /* 0x000e00000b127984 */ /* 0x0005280000000800 */
[----:B------:R2:W2:Y:S04]  /*2510*/  LDS R19, [R11+0x1200] ;  /* 0x001200000b137984 */ /* 0x0004a80000000800 */
[----:B------:R0:W2:Y:S04]  /*2520*/  LDS R16, [R11+0x1600] ;  /* 0x001600000b107984 */ /* 0x0000a80000000800 */
[----:B------:R0:W2:Y:S04]  /*2530*/  LDS R12, [R11+0x1a00] ;  /* 0x001a00000b0c7984 */ /* 0x0000a80000000800 */
[----:B------:R0:W2:Y:S01]  /*2540*/  LDS R10, [R11+0x1e00] ;  /* 0x001e00000b0a7984 */ /* 0x0000a20000000800 */
[----:B-1----:R-:W-:-:S02]  /*2550*/  ISETP.NE.AND P0, PT, R14, RZ, PT ;  /* 0x000000ff0e00720c */ /* 0x002fc40003f05270 */
[----:B0-----:R-:W-:-:S11]  /*2560*/  ISETP.NE.AND P1, PT, R13, RZ, PT ;  /* 0x000000ff0d00720c */ /* 0x001fd60003f25270 */
[----:B---34-:R-:W-:Y:S05]  /*2570*/  @!P0 BRA `(.L_x_189) ;  /* 0x0000000000088947 */ /* 0x018fea0003800000 */
[----:B------:R-:W-:-:S05]  /*2580*/  HFMA2 R15, -RZ, RZ, 0, 0 ;  /* 0x00000000ff0f7431 */ /* 0x000fca00000001ff */
[----:B------:R0:W-:Y:S02]  /*2590*/  REDG.E.ADD.64.STRONG.GPU desc[UR20][R6.64+0x400], R14 ;  /* 0x0004000e0600798e */ /* 0x0001e4000c12e514 */
.L_x_189:
[----:B------:R-:W-:Y:S05]  /*25a0*/  BSYNC.RECONVERGENT B1 ;  /* 0x0000000000017941 */ /* 0x000fea0003800200 */
.L_x_188:
[----:B------:R-:W-:Y:S04]  /*25b0*/  BSSY.RECONVERGENT B1, `(.L_x_190) ;  /* 0x0000005000017945 */ /* 0x000fe80003800200 */
[----:B------:R-:W-:Y:S05]  /*25c0*/  @!P1 BRA `(.L_x_191) ;  /* 0x00000000000c9947 */ /* 0x000fea0003800000 */
[----:B0-----:R-:W-:Y:S02]  /*25d0*/  IMAD.MOV.U32 R14, RZ, RZ, R13 ;  /* 0x000000ffff0e7224 */ /* 0x001fe400078e000d */
[----:B------:R-:W-:-:S05]  /*25e0*/  IMAD.MOV.U32 R15, RZ, RZ, RZ ;  /* 0x000000ffff0f7224 */ /* 0x000fca00078e00ff */
[----:B------:R1:W-:Y:S02]  /*25f0*/  REDG.E.ADD.64.STRONG.GPU desc[UR20][R6.64+0xc00], R14 ;  /* 0x000c000e0600798e */ /* 0x0003e4000c12e514 */
.L_x_191:
[----:B------:R-:W-:Y:S05]  /*2600*/  BSYNC.RECONVERGENT B1 ;  /* 0x0000000000017941 */ /* 0x000fea0003800200 */
.L_x_190:
[----:B------:R-:W-:Y:S01]  /*2610*/  ISETP.NE.AND P6, PT, R17, RZ, PT ;  /* 0x000000ff1100720c */ /* 0x000fe20003fc5270 */
[----:B------:R-:W-:Y:S01]  /*2620*/  BSSY.RECONVERGENT B1, `(.L_x_192) ;  /* 0x000000b000017945 */ /* 0x000fe20003800200 */
[----:B------:R-:W-:Y:S02]  /*2630*/  ISETP.NE.AND P0, PT, R9, UR27, PT ;  /* 0x0000001b09007c0c */ /* 0x000fe4000bf05270 */
[----:B------:R-:W-:Y:S02]  /*2640*/  ISETP.NE.AND P1, PT, R18, RZ, PT ;  /* 0x000000ff1200720c */ /* 0x000fe40003f25270 */
[----:B--2---:R-:W-:Y:S02]  /*2650*/  ISETP.NE.AND P2, PT, R19, RZ, PT ;  /* 0x000000ff1300720c */ /* 0x004fe40003f45270 */
[----:B------:R-:W-:Y:S02]  /*2660*/  ISETP.NE.AND P3, PT, R16, RZ, PT ;  /* 0x000000ff1000720c */ /* 0x000fe40003f65270 */
[----:B------:R-:W-:-:S02]  /*2670*/  ISETP.NE.AND P4, PT, R12, RZ, PT ;  /* 0x000000ff0c00720c */ /* 0x000fc40003f85270 */
[----:B------:R-:W-:Y:S01]  /*2680*/  ISETP.NE.AND P5, PT, R10, RZ, PT ;  /* 0x000000ff0a00720c */ /* 0x000fe20003fa5270 */
[----:B------:R-:W-:-:S12]  /*2690*/  @!P6 BRA `(.L_x_193) ;  /* 0x00000000000ce947 */ /* 0x000fd80003800000 */
[----:B01----:R-:W-:Y:S02]  /*26a0*/  IMAD.MOV.U32 R14, RZ, RZ, R17 ;  /* 0x000000ffff0e7224 */ /* 0x003fe400078e0011 */
[----:B------:R-:W-:-:S05]  /*26b0*/  IMAD.MOV.U32 R15, RZ, RZ, RZ ;  /* 0x000000ffff0f7224 */ /* 0x000fca00078e00ff */
[----:B------:R2:W-:Y:S02]  /*26c0*/  REDG.E.ADD.64.STRONG.GPU desc[UR20][R6.64+0x1400], R14 ;  /* 0x0014000e0600798e */ /* 0x0005e4000c12e514 */
.L_x_193:
[----:B------:R-:W-:Y:S05]  /*26d0*/  BSYNC.RECONVERGENT B1 ;  /* 0x0000000000017941 */ /* 0x000fea0003800200 */
.L_x_192:
[----:B------:R-:W-:Y:S04]  /*26e0*/  BSSY.RECONVERGENT B1, `(.L_x_194) ;  /* 0x0000005000017945 */ /* 0x000fe80003800200 */
[----:B------:R-:W-:Y:S05]  /*26f0*/  @!P1 BRA `(.L_x_195) ;  /* 0x00000000000c9947 */ /* 0x000fea0003800000 */
[----:B012---:R-:W-:Y:S02]  /*2700*/  IMAD.MOV.U32 R14, RZ, RZ, R18 ;  /* 0x000000ffff0e7224 */ /* 0x007fe400078e0012 */
[----:B------:R-:W-:-:S05]  /*2710*/  IMAD.MOV.U32 R15, RZ, RZ, RZ ;  /* 0x000000ffff0f7224 */ /* 0x000fca00078e00ff */
[----:B------:R3:W-:Y:S02]  /*2720*/  REDG.E.ADD.64.STRONG.GPU desc[UR20][R6.64+0x1c00], R14 ;  /* 0x001c000e0600798e */ /* 0x0007e4000c12e514 */
.L_x_195:
[----:B------:R-:W-:Y:S05]  /*2730*/  BSYNC.RECONVERGENT B1 ;  /* 0x0000000000017941 */ /* 0x000fea0003800200 */
.L_x_194:
[----:B------:R-:W-:Y:S04]  /*2740*/  BSSY.RECONVERGENT B1, `(.L_x_196) ;  /* 0x0000005000017945 */ /* 0x000fe80003800200 */
[----:B------:R-:W-:Y:S05]  /*2750*/  @!P2 BRA `(.L_x_197) ;  /* 0x00000000000ca947 */ /* 0x000fea0003800000 */
[----:B0123--:R-:W-:Y:S01]  /*2760*/  MOV R14, R19 ;  /* 0x00000013000e7202 */ /* 0x00ffe20000000f00 */
[----:B------:R-:W-:-:S05]  /*2770*/  IMAD.MOV.U32 R15, RZ, RZ, RZ ;  /* 0x000000ffff0f7224 */ /* 0x000fca00078e00ff */
[----:B------:R4:W-:Y:S02]  /*2780*/  REDG.E.ADD.64.STRONG.GPU desc[UR20][R6.64+0x2400], R14 ;  /* 0x0024000e0600798e */ /* 0x0009e4000c12e514 */
.L_x_197:
[----:B------:R-:W-:Y:S05]  /*2790*/  BSYNC.RECONVERGENT B1 ;  /* 0x0000000000017941 */ /* 0x000fea0003800200 */
.L_x_196:
[----:B------:R-:W-:Y:S04]  /*27a0*/  BSSY.RECONVERGENT B1, `(.L_x_198) ;  /* 0x0000004000017945 */ /* 0x000fe80003800200 */
[----:B------:R-:W-:Y:S05]  /*27b0*/  @!P3 BRA `(.L_x_199) ;  /* 0x000000000008b947 */ /* 0x000fea0003800000 */
[----:B------:R-:W-:-:S05]  /*27c0*/  IMAD.MOV.U32 R17, RZ, RZ, RZ ;  /* 0x000000ffff117224 */ /* 0x000fca00078e00ff */
[----:B------:R0:W-:Y:S02]  /*27d0*/  REDG.E.ADD.64.STRONG.GPU desc[UR20][R6.64+0x2c00], R16 ;  /* 0x002c00100600798e */ /* 0x0001e4000c12e514 */
.L_x_199:
[----:B------:R-:W-:Y:S05]  /*27e0*/  BSYNC.RECONVERGENT B1 ;  /* 0x0000000000017941 */ /* 0x000fea0003800200 */
.L_x_198:
[----:B------:R-:W-:Y:S04]  /*27f0*/  BSSY.RECONVERGENT B1, `(.L_x_200) ;  /* 0x0000004000017945 */ /* 0x000fe80003800200 */
[----:B------:R-:W-:Y:S05]  /*2800*/  @!P4 BRA `(.L_x_201) ;  /* 0x000000000008c947 */ /* 0x000fea0003800000 */
[----:B------:R-:W-:-:S05]  /*2810*/  IMAD.MOV.U32 R13, RZ, RZ, RZ ;  /* 0x000000ffff0d7224 */ /* 0x000fca00078e00ff */
[----:B------:R0:W-:Y:S02]  /*2820*/  REDG.E.ADD.64.STRONG.GPU desc[UR20][R6.64+0x3400], R12 ;  /* 0x0034000c0600798e */ /* 0x0001e4000c12e514 */
.L_x_201:
[----:B------:R-:W-:Y:S05]  /*2830*/  BSYNC.RECONVERGENT B1 ;  /* 0x0000000000017941 */ /* 0x000fea0003800200 */
.L_x_200:
[----:B------:R-:W-:Y:S04]  /*2840*/  BSSY.RECONVERGENT B1, `(.L_x_202) ;  /* 0x0000004000017945 */ /* 0x000fe80003800200 */
[----:B------:R-:W-:Y:S05]  /*2850*/  @!P5 BRA `(.L_x_203) ;  /* 0x000000000008d947 */ /* 0x000fea0003800000 */
[----:B------:R-:W-:-:S05]  /*2860*/  IMAD.MOV.U32 R11, RZ, RZ, RZ ;  /* 0x000000ffff0b7224 */ /* 0x000fca00078e00ff */
[----:B------:R0:W-:Y:S02]  /*2870*/  REDG.E.ADD.64.STRONG.GPU desc[UR20][R6.64+0x3c00], R10 ;  /* 0x003c000a0600798e */ /* 0x0001e4000c12e514 */
.L_x_203:
[----:B------:R-:W-:Y:S05]  /*2880*/  BSYNC.RECONVERGENT B1 ;  /* 0x0000000000017941 */ /* 0x000fea0003800200 */
.L_x_202:
[----:B------:R-:W-:Y:S05]  /*2890*/  @P0 BRA `(.L_x_204) ;  /* 0xfffffff800f80947 */ /* 0x000fea000383ffff */
[----:B------:R-:W-:-:S07]  /*28a0*/  IMAD.U32 R3, RZ, RZ, UR27 ;  /* 0x0000001bff037e24 */ /* 0x000fce000f8e00ff */
.L_x_187:
[----:B------:R-:W-:-:S09]  /*28b0*/  UISETP.NE.AND UP0, UPT, UR24, URZ, UPT ;  /* 0x000000ff1800728c */ /* 0x000fd2000bf05270 */
[----:B------:R-:W-:Y:S05]  /*28c0*/  BRA.U !UP0, `(.L_x_152) ;  /* 0x0000000508687547 */ /* 0x000fea000b800000 */
[----:B------:R-:W-:-:S13]  /*28d0*/  ISETP.GE.U32.AND P0, PT, R8, 0x3, PT ;  /* 0x000000030800780c */ /* 0x000fda0003f06070 */
[----:B------:R-:W-:Y:S05]  /*28e0*/  @!P0 BRA `(.L_x_205) ;  /* 0x0000000000bc8947 */ /* 0x000fea0003800000 */
[----:B01234-:R-:W-:Y:S01]  /*28f0*/  IMAD R7, R3, 0x400, R0 ;  /* 0x0000040003077824 */ /* 0x01ffe200078e0200 */
[----:B------:R-:W-:Y:S04]  /*2900*/  BSSY.RECONVERGENT B1, `(.L_x_206) ;  /* 0x000000f000017945 */ /* 0x000fe80003800200 */
[----:B------:R-:W0:Y:S04]  /*2910*/  LDS R10, [R7+0x200] ;  /* 0x00020000070a7984 */ /* 0x000e280000000800 */
[----:B------:R-:W1:Y:S04]  /*2920*/  LDS R12, [R7+0x600] ;  /* 0x00060000070c7984 */ /* 0x000e680000000800 */
[----:B------:R-:W2:Y:S04]  /*2930*/  LDS R6, [R7+0xa00] ;  /* 0x000a000007067984 */ /* 0x000ea80000000800 */
[----:B------:R-:W3:Y:S01]  /*2940*/  LDS R2, [R7+0xe00] ;  /* 0x000e000007027984 */ /* 0x000ee20000000800 */
[----:B0-----:R-:W-:-:S02]  /*2950*/  ISETP.NE.AND P0, PT, R10, RZ, PT ;  /* 0x000000ff0a00720c */ /* 0x001fc40003f05270 */
[----:B-1----:R-:W-:Y:S02]  /*2960*/  ISETP.NE.AND P1, PT, R12, RZ, PT ;  /* 0x000000ff0c00720c */ /* 0x002fe40003f25270 */
[----:B--2---:R-:W-:Y:S02]  /*2970*/  ISETP.NE.AND P2, PT, R6, RZ, PT ;  /* 0x000000ff0600720c */ /* 0x004fe40003f45270 */
[----:B---3--:R-:W-:-:S07]  /*2980*/  ISETP.NE.AND P3, PT, R2, RZ, PT ;  /* 0x000000ff0200720c */ /* 0x008fce0003f65270 */
[----:B------:R-:W-:Y:S06]  /*2990*/  @!P0 BRA `(.L_x_207) ;  /* 0x0000000000148947 */ /* 0x000fec0003800000 */
[----:B------:R-:W0:Y:S01]  /*29a0*/  LDC.64 R8, c[0x0][0x380] ;  /* 0x0000e000ff087b82 */ /* 0x000e220000000a00 */
[----:B------:R-:W-:Y:S01]  /*29b0*/  LEA R7, R3, R4, 0x8 ;  /* 0x0000000403077211 */ /* 0x000fe200078e40ff */
[----:B------:R-:W-:-:S04]  /*29c0*/  IMAD.MOV.U32 R11, RZ, RZ, RZ ;  /* 0x000000ffff0b7224 */ /* 0x000fc800078e00ff */
[----:B0-----:R-:W-:-:S05]  /*29d0*/  IMAD.WIDE.U32 R8, R7, 0x8, R8 ;  /* 0x0000000807087825 */ /* 0x001fca00078e0008 */
[----:B------:R0:W-:Y:S02]  /*29e0*/  REDG.E.ADD.64.STRONG.GPU desc[UR20][R8.64+0x400], R10 ;  /* 0x0004000a0800798e */ /* 0x0001e4000c12e514 */
.L_x_207:
[----:B------:R-:W-:Y:S05]  /*29f0*/  BSYNC.RECONVERGENT B1 ;  /* 0x0000000000017941 */ /* 0x000fea0003800200 */
.L_x_206:
[----:B------:R-:W-:Y:S04]  /*2a00*/  BSSY.RECONVERGENT B1, `(.L_x_208) ;  /* 0x0000009000017945 */ /* 0x000fe80003800200 */
[----:B------:R-:W-:Y:S05]  /*2a10*/  @!P1 BRA `(.L_x_209) ;  /* 0x00000000001c9947 */ /* 0x000fea0003800000 */
[----:B0-----:R-:W0:Y:S01]  /*2a20*/  LDC.64 R8, c[0x0][0x380] ;  /* 0x0000e000ff087b82 */ /* 0x001e220000000a00 */
[----:B------:R-:W-:Y:S02]  /*2a30*/  IMAD R7, R3, 0x100, R4 ;  /* 0x0000010003077824 */ /* 0x000fe400078e0204 */
[----:B------:R-:W-:Y:S02]  /*2a40*/  IMAD.MOV.U32 R10, RZ, RZ, R12 ;  /* 0x000000ffff0a7224 */ /* 0x000fe400078e000c */
[----:B------:R-:W-:Y:S02]  /*2a50*/  VIADD R7, R7, 0x100 ;  /* 0x0000010007077836 */ /* 0x000fe40000000000 */
[----:B------:R-:W-:Y:S02]  /*2a60*/  IMAD.MOV.U32 R11, RZ, RZ, RZ ;  /* 0x000000ffff0b7224 */ /* 0x000fe400078e00ff */
[----:B0-----:R-:W-:-:S05]  /*2a70*/  IMAD.WIDE.U32 R8, R7, 0x8, R8 ;  /* 0x0000000807087825 */ /* 0x001fca00078e0008 */
[----:B------:R1:W-:Y:S02]  /*2a80*/  REDG.E.ADD.64.STRONG.GPU desc[UR20][R8.64+0x400], R10 ;  /* 0x0004000a0800798e */ /* 0x0003e4000c12e514 */
.L_x_209:
[----:B------:R-:W-:Y:S05]  /*2a90*/  BSYNC.RECONVERGENT B1 ;  /* 0x0000000000017941 */ /* 0x000fea0003800200 */
.L_x_208:
[----:B------:R-:W-:Y:S04]  /*2aa0*/  BSSY.RECONVERGENT B1, `(.L_x_210) ;  /* 0x0000008000017945 */ /* 0x000fe80003800200 */
[----:B------:R-:W-:Y:S05]  /*2ab0*/  @!P2 BRA `(.L_x_211) ;  /* 0x000000000018a947 */ /* 0x000fea0003800000 */
[----:B01----:R-:W0:Y:S01]  /*2ac0*/  LDC.64 R8, c[0x0][0x380] ;  /* 0x0000e000ff087b82 */ /* 0x003e220000000a00 */
[----:B------:R-:W-:-:S05]  /*2ad0*/  IMAD R7, R3, 0x100, R4 ;  /* 0x0000010003077824 */ /* 0x000fca00078e0204 */
[----:B------:R-:W-:-:S05]  /*2ae0*/  IADD3 R7, PT, PT, R7, 0x200, RZ ;  /* 0x0000020007077810 */ /* 0x000fca0007ffe0ff */
[----:B0-----:R-:W-:-:S04]  /*2af0*/  IMAD.WIDE.U32 R8, R7, 0x8, R8 ;  /* 0x0000000807087825 */ /* 0x001fc800078e0008 */
[----:B------:R-:W-:-:S05]  /*2b00*/  IMAD.MOV.U32 R7, RZ, RZ, RZ ;  /* 0x000000ffff077224 */ /* 0x000fca00078e00ff */
[----:B------:R2:W-:Y:S02]  /*2b10*/  REDG.E.ADD.64.STRONG.GPU desc[UR20][R8.64+0x400], R6 ;  /* 0x000400060800798e */ /* 0x0005e4000c12e514 */
.L_x_211:
[----:B------:R-:W-:Y:S05]  /*2b20*/  BSYNC.RECONVERGENT B1 ;  /* 0x0000000000017941 */ /* 0x000fea0003800200 */
.L_x_210:
[----:B------:R-:W-:Y:S04]  /*2b30*/  BSSY.RECONVERGENT B1, `(.L_x_212) ;  /* 0x0000009000017945 */ /* 0x000fe80003800200 */
[----:B------:R-:W-:Y:S05]  /*2b40*/  @!P3 BRA `(.L_x_213) ;  /* 0x00000000001cb947 */ /* 0x000fea0003800000 */
[----:B--2---:R-:W2:Y:S01]  /*2b50*/  LDC.64 R6, c[0x0][0x380] ;  /* 0x0000e000ff067b82 */ /* 0x004ea20000000a00 */
[----:B01----:R-:W-:Y:S02]  /*2b60*/  IMAD R9, R3, 0x100, R4 ;  /* 0x0000010003097824 */ /* 0x003fe400078e0204 */
[----:B------:R-:W-:Y:S02]  /*2b70*/  IMAD.MOV.U32 R8, RZ, RZ, R2 ;  /* 0x000000ffff087224 */ /* 0x000fe400078e0002 */
[----:B------:R-:W-:-:S04]  /*2b80*/  VIADD R9, R9, 0x300 ;  /* 0x0000030009097836 */ /* 0x000fc80000000000 */
[----:B--2---:R-:W-:-:S04]  /*2b90*/  IMAD.WIDE.U32 R6, R9, 0x8, R6 ;  /* 0x0000000809067825 */ /* 0x004fc800078e0006 */
[----:B------:R-:W-:-:S05]  /*2ba0*/  IMAD.MOV.U32 R9, RZ, RZ, RZ ;  /* 0x000000ffff097224 */ /* 0x000fca00078e00ff */
[----:B------:R3:W-:Y:S02]  /*2bb0*/  REDG.E.ADD.64.STRONG.GPU desc[UR20][R6.64+0x400], R8 ;  /* 0x000400080600798e */ /* 0x0007e4000c12e514 */
.L_x_213:
[----:B------:R-:W-:Y:S05]  /*2bc0*/  BSYNC.RECONVERGENT B1 ;  /* 0x0000000000017941 */ /* 0x000fea0003800200 */
.L_x_212:
[----:B------:R-:W-:-:S07]  /*2bd0*/  VIADD R3, R3, 0x4 ;  /* 0x0000000403037836 */ /* 0x000fce0000000000 */
.L_x_205:
[----:B------:R-:W-:-:S09]  /*2be0*/  UISETP.NE.AND UP0, UPT, UR25, URZ, UPT ;  /* 0x000000ff1900728c */ /* 0x000fd2000bf05270 */
[----:B------:R-:W-:Y:S05]  /*2bf0*/  BRA.U !UP0, `(.L_x_152) ;  /* 0x00000001089c7547 */ /* 0x000fea000b800000 */
[----:B------:R-:W-:-:S13]  /*2c00*/  ISETP.NE.AND P0, PT, R5, RZ, PT ;  /* 0x000000ff0500720c */ /* 0x000fda0003f05270 */
[----:B------:R-:W-:Y:S05]  /*2c10*/  @!P0 BRA `(.L_x_214) ;  /* 0x0000000000648947 */ /* 0x000fea0003800000 */
[----:B01234-:R-:W-:Y:S01]  /*2c20*/  LEA R6, R3, R0, 0xa ;  /* 0x0000000003067211 */ /* 0x01ffe200078e50ff */
[----:B------:R-:W-:Y:S04]  /*2c30*/  BSSY.RECONVERGENT B1, `(.L_x_215) ;  /* 0x000000c000017945 */ /* 0x000fe80003800200 */
[----:B------:R-:W0:Y:S04]  /*2c40*/  LDS R2, [R6+0x200] ;  /* 0x0002000006027984 */ /* 0x000e280000000800 */
[----:B------:R-:W1:Y:S01]  /*2c50*/  LDS R5, [R6+0x600] ;  /* 0x0006000006057984 */ /* 0x000e620000000800 */
[----:B0-----:R-:W-:-:S02]  /*2c60*/  ISETP.NE.AND P0, PT, R2, RZ, PT ;  /* 0x000000ff0200720c */ /* 0x001fc40003f05270 */
[----:B-1----:R-:W-:-:S11]  /*2c70*/  ISETP.NE.AND P1, PT, R5, RZ, PT ;  /* 0x000000ff0500720c */ /* 0x002fd60003f25270 */
[----:B------:R-:W-:Y:S05]  /*2c80*/  @!P0 BRA `(.L_x_216) ;  /* 0x0000000000188947 */ /* 0x000fea0003800000 */
[----:B------:R-:W0:Y:S01]  /*2c90*/  LDC.64 R6, c[0x0][0x380] ;  /* 0x0000e000ff067b82 */ /* 0x000e220000000a00 */
[----:B------:R-:W-:-:S04]  /*2ca0*/  IMAD R9, R3, 0x100, R4 ;  /* 0x0000010003097824 */ /* 0x000fc800078e0204 */
[----:B0-----:R-:W-:-:S04]  /*2cb0*/  IMAD.WIDE.U32 R8, R9, 0x8, R6 ;  /* 0x0000000809087825 */ /* 0x001fc800078e0006 */
[----:B------:R-:W-:Y:S02]  /*2cc0*/  IMAD.MOV.U32 R6, RZ, RZ, R2 ;  /* 0x000000ffff067224 */ /* 0x000fe400078e0002 */
[----:B------:R-:W-:-:S05]  /*2cd0*/  IMAD.MOV.U32 R7, RZ, RZ, RZ ;  /* 0x000000ffff077224 */ /* 0x000fca00078e00ff */
[----:B------:R0:W-:Y:S02]  /*2ce0*/  REDG.E.ADD.64.STRONG.GPU desc[UR20][R8.64+0x400], R6 ;  /* 0x000400060800798e */ /* 0x0001e4000c12e514 */
.L_x_216:
[----:B------:R-:W-:Y:S05]  /*2cf0*/  BSYNC.RECONVERGENT B1 ;  /* 0x0000000000017941 */ /* 0x000fea0003800200 */
.L_x_215:
[----:B------:R-:W-:Y:S04]  /*2d00*/  BSSY.RECONVERGENT B1, `(.L_x_217) ;  /* 0x0000009000017945 */ /* 0x000fe80003800200 */
[----:B------:R-:W-:Y:S05]  /*2d10*/  @!P1 BRA `(.L_x_218) ;  /* 0x00000000001c9947 */ /* 0x000fea0003800000 */
[----:B0-----:R-:W0:Y:S01]  /*2d20*/  LDC.64 R6, c[0x0][0x380] ;  /* 0x0000e000ff067b82 */ /* 0x001e220000000a00 */
[----:B------:R-:W-:-:S04]  /*2d30*/  IMAD R2, R3, 0x100, R4 ;  /* 0x0000010003027824 */ /* 0x000fc800078e0204 */
[----:B------:R-:W-:-:S04]  /*2d40*/  VIADD R9, R2, 0x100 ;  /* 0x0000010002097836 */ /* 0x000fc80000000000 */
[----:B0-----:R-:W-:-:S04]  /*2d50*/  IMAD.WIDE.U32 R8, R9, 0x8, R6 ;  /* 0x0000000809087825 */ /* 0x001fc800078e0006 */
[----:B------:R-:W-:Y:S02]  /*2d60*/  HFMA2 R7, -RZ, RZ, 0, 0 ;  /* 0x00000000ff077431 */ /* 0x000fe400000001ff */
[----:B------:R-:W-:-:S05]  /*2d70*/  IMAD.MOV.U32 R6, RZ, RZ, R5 ;  /* 0x000000ffff067224 */ /* 0x000fca00078e0005 */
[----:B------:R1:W-:Y:S02]  /*2d80*/  REDG.E.ADD.64.STRONG.GPU desc[UR20][R8.64+0x400], R6 ;  /* 0x000400060800798e */ /* 0x0003e4000c12e514 */
.L_x_218:
[----:B------:R-:W-:Y:S05]  /*2d90*/  BSYNC.RECONVERGENT B1 ;  /* 0x0000000000017941 */ /* 0x000fea0003800200 */
.L_x_217:
[----:B------:R-:W-:-:S07]  /*2da0*/  VIADD R3, R3, 0x2 ;  /* 0x0000000203037836 */ /* 0x000fce0000000000 */
.L_x_214:
[----:B------:R-:W-:-:S09]  /*2db0*/  UISETP.NE.AND UP0, UPT, UR9, URZ, UPT ;  /* 0x000000ff0900728c */ /* 0x000fd2000bf05270 */
[----:B------:R-:W-:Y:S05]  /*2dc0*/  BRA.U !UP0, `(.L_x_152) ;  /* 0x0000000108287547 */ /* 0x000fea000b800000 */
[----:B------:R-:W-:-:S05]  /*2dd0*/  IMAD R2, R3, 0x400, R0 ;  /* 0x0000040003027824 */ /* 0x000fca00078e0200 */
[----:B------:R-:W5:Y:S02]  /*2de0*/  LDS R5, [R2+0x200] ;  /* 0x0002000002057984 */ /* 0x000f640000000800 */
[----:B-----5:R-:W-:-:S13]  /*2df0*/  ISETP.NE.AND P0, PT, R5, RZ, PT ;  /* 0x000000ff0500720c */ /* 0x020fda0003f05270 */
[----:B------:R-:W-:Y:S05]  /*2e00*/  @!P0 BRA `(.L_x_152) ;  /* 0x0000000000188947 */ /* 0x000fea0003800000 */
[----:B01234-:R-:W0:Y:S01]  /*2e10*/  LDC.64 R6, c[0x0][0x380] ;  /* 0x0000e000ff067b82 */ /* 0x01fe220000000a00 */
[----:B------:R-:W-:-:S04]  /*2e20*/  IMAD R3, R3, 0x100, R4 ;  /* 0x0000010003037824 */ /* 0x000fc800078e0204 */
[----:B0-----:R-:W-:-:S04]  /*2e30*/  IMAD.WIDE.U32 R2, R3, 0x8, R6 ;  /* 0x0000000803027825 */ /* 0x001fc800078e0006 */
[----:B------:R-:W-:Y:S02]  /*2e40*/  IMAD.MOV.U32 R6, RZ, RZ, R5 ;  /* 0x000000ffff067224 */ /* 0x000fe400078e0005 */
[----:B------:R-:W-:-:S05]  /*2e50*/  IMAD.MOV.U32 R7, RZ, RZ, RZ ;  /* 0x000000ffff077224 */ /* 0x000fca00078e00ff */
[----:B------:R0:W-:Y:S02]  /*2e60*/  REDG.E.ADD.64.STRONG.GPU desc[UR20][R2.64+0x400], R6 ;  /* 0x000400060200798e */ /* 0x0001e4000c12e514 */
.L_x_152:
[----:B------:R-:W-:Y:S05]  /*2e70*/  BSYNC.RECONVERGENT B0 ;  /* 0x0000000000007941 */ /* 0x000fea0003800200 */
.L_x_151:
[----:B------:R-:W-:Y:S01]  /*2e80*/  BAR.SYNC.DEFER_BLOCKING 0x0 ;  /* 0x0000000000007b1d */ /* 0x000fe20000010000 */
[----:B------:R-:W-:-:S04]  /*2e90*/  UIADD3 UR6, UP0, UPT, UR6, 0x1, URZ ;  /* 0x0000000106067890 */ /* 0x000fc8000ff1e0ff */
[----:B------:R-:W-:Y:S02]  /*2ea0*/  UIADD3.X UR7, UPT, UPT, URZ, UR7, URZ, UP0, !UPT ;  /* 0x00000007ff077290 */ /* 0x000fe400087fe4ff */
[----:B------:R-:W-:-:S04]  /*2eb0*/  UISETP.NE.U32.AND UP0, UPT, UR6, UR11, UPT ;  /* 0x0000000b0600728c */ /* 0x000fc8000bf05070 */
[----:B------:R-:W-:-:S09]  /*2ec0*/  UISETP.NE.AND.EX UP0, UPT, UR7, UR12, UPT, UP0 ;  /* 0x0000000c0700728c */ /* 0x000fd2000bf05300 */
[----:B------:R-:W-:Y:S05]  /*2ed0*/  BRA.U UP0, `(.L_x_219) ;  /* 0xffffffd100f07547 */ /* 0x000fea000b83ffff */
[----:B------:R-:W-:Y:S05]  /*2ee0*/  EXIT ;  /* 0x000000000000794d */ /* 0x000fea0003800000 */
.L_x_220:
        /* <DEDUP_REMOVED lines=9> */
.L_x_735:


//--------------------- .text._ZN3cub18CUB_300001_SM_10006detail10radix_sort31DeviceRadixSortSingleTileKernelINS1_5radix10policy_hubIiiyE10Policy1000ELNS0_9SortOrderE0EiiyNS1_21identity_decomposer_tEEEvPKT1_PSA_PKT2_PSE_T3_iiT4_ --------------------------
	.section	.text._ZN3cub18CUB_300001_SM_10006detail10radix_sort31DeviceRadixSortSingleTileKernelINS1_5radix10policy_hubIiiyE10Policy1000ELNS0_9SortOrderE0EiiyNS1_21identity_decomposer_tEEEvPKT1_PSA_PKT2_PSE_T3_iiT4_,"ax",@progbits
	.align	128
        .global         _ZN3cub18CUB_300001_SM_10006detail10radix_sort31DeviceRadixSortSingleTileKernelINS1_5radix10policy_hubIiiyE10Policy1000ELNS0_9SortOrderE0EiiyNS1_21identity_decomposer_tEEEvPKT1_PSA_PKT2_PSE_T3_iiT4_
        .type           _ZN3cub18CUB_300001_SM_10006detail10radix_sort31DeviceRadixSortSingleTileKernelINS1_5radix10policy_hubIiiyE10Policy1000ELNS0_9SortOrderE0EiiyNS1_21identity_decomposer_tEEEvPKT1_PSA_PKT2_PSE_T3_iiT4_,@function
        .size           _ZN3cub18CUB_300001_SM_10006detail10radix_sort31DeviceRadixSortSingleTileKernelINS1_5radix10policy_hubIiiyE10Policy1000ELNS0_9SortOrderE0EiiyNS1_21identity_decomposer_tEEEvPKT1_PSA_PKT2_PSE_T3_iiT4_,(.L_x_736 - _ZN3cub18CUB_300001_SM_10006detail10radix_sort31DeviceRadixSortSingleTileKernelINS1_5radix10policy_hubIiiyE10Policy1000ELNS0_9SortOrderE0EiiyNS1_21identity_decomposer_tEEEvPKT1_PSA_PKT2_PSE_T3_iiT4_)
        .other          _ZN3cub18CUB_300001_SM_10006detail10radix_sort31DeviceRadixSortSingleTileKernelINS1_5radix10policy_hubIiiyE10Policy1000ELNS0_9SortOrderE0EiiyNS1_21identity_decomposer_tEEEvPKT1_PSA_PKT2_PSE_T3_iiT4_,@"STO_CUDA_ENTRY STV_DEFAULT"
_ZN3cub18CUB_300001_SM_10006detail10radix_sort31DeviceRadixSortSingleTileKernelINS1_5radix10policy_hubIiiyE10Policy1000ELNS0_9SortOrderE0EiiyNS1_21identity_decomposer_tEEEvPKT1_PSA_PKT2_PSE_T3_iiT4_:
.text._ZN3cub18CUB_300001_SM_10006detail10radix_sort31DeviceRadixSortSingleTileKernelINS1_5radix10policy_hubIiiyE10Policy1000ELNS0_9SortOrderE0EiiyNS1_21identity_decomposer_tEEEvPKT1_PSA_PKT2_PSE_T3_iiT4_:
[----:B------:R-:W-:Y:S01]  /*0000*/  LDC R1, c[0x0][0x37c] ;  /* 0x0000df00ff017b82 */ /* 0x000fe20000000800 */
[----:B------:R-:W0:Y:S01]  /*0010*/  S2R R0, SR_TID.X ;  /* 0x0000000000007919 */ /* 0x000e220000002100 */
[----:B------:R-:W1:Y:S06]  /*0020*/  LDCU UR4, c[0x0][0x3a0] ;  /* 0x00007400ff0477ac */ /* 0x000e6c0008000800 */
[----:B------:R-:W2:Y:S01]  /*0030*/  LDC.64 R6, c[0x0][0x380] ;  /* 0x0000e000ff067b82 */ /* 0x000ea20000000a00 */
[----:B------:R-:W3:Y:S01]  /*0040*/  LDCU.64 UR8, c[0x0][0x358] ;  /* 0x00006b00ff0877ac */ /* 0x000ee20008000a00 */
[----:B------:R-:W4:Y:S01]  /*0050*/  LDCU UR10, c[0x0][0x3ac] ;  /* 0x00007580ff0a77ac */ /* 0x000f220008000800 */
[----:B0-----:R-:W-:-:S04]  /*0060*/  IMAD R9, R0, 0x13, RZ ;  /* 0x0000001300097824 */ /* 0x001fc800078e02ff */
[C---:B------:R-:W-:Y:S01]  /*0070*/  VIADD R4, R9.reuse, 0x1 ;  /* 0x0000000109047836 */ /* 0x040fe20000000000 */
[C---:B-1----:R-:W-:Y:S01]  /*0080*/  ISETP.GE.AND P6, PT, R9.reuse, UR4, PT ;  /* 0x0000000409007c0c */ /* 0x042fe2000bfc6270 */
[C---:B------:R-:W-:Y:S02]  /*0090*/  VIADD R8, R9.reuse, 0x5 ;  /* 0x0000000509087836 */ /* 0x040fe40000000000 */
[C---:B--2---:R-:W-:Y:S01]  /*00a0*/  IMAD.WIDE.U32 R6, R9.reuse, 0x4, R6 ;  /* 0x0000000409067825 */ /* 0x044fe200078e0006 */
[----:B------:R-:W-:Y:S02]  /*00b0*/  ISETP.GE.AND P5, PT, R4, UR4, PT ;  /* 0x0000000404007c0c */ /* 0x000fe4000bfa6270 */
[----:B------:R-:W-:Y:S01]  /*00c0*/  ISETP.GE.AND P1, PT, R8, UR4, PT ;  /* 0x0000000408007c0c */ /* 0x000fe2000bf26270 */
[C---:B------:R-:W-:Y:S01]  /*00d0*/  VIADD R5, R9.reuse, 0x2 ;  /* 0x0000000209057836 */ /* 0x040fe20000000000 */
[----:B------:R-:W-:Y:S01]  /*00e0*/  P2R R46, PR, RZ, 0x20 ;  /* 0x00000020ff2e7803 */ /* 0x000fe20000000000 */
[C---:B------:R-:W-:Y:S01]  /*00f0*/  VIADD R10, R9.reuse, 0x6 ;  /* 0x00000006090a7836 */ /* 0x040fe20000000000 */
[----:B------:R-:W-:Y:S01]  /*0100*/  P2R R49, PR, RZ, 0x2 ;  /* 0x00000002ff317803 */ /* 0x000fe20000000000 */
[----:B------:R-:W-:Y:S01]  /*0110*/  VIADD R4, R9, 0x3 ;  /* 0x0000000309047836 */ /* 0x000fe20000000000 */
[----:B------:R-:W-:Y:S01]  /*0120*/  ISETP.GE.AND P4, PT, R5, UR4, PT ;  /* 0x0000000405007c0c */ /* 0x000fe2000bf86270 */
[C---:B------:R-:W-:Y:S01]  /*0130*/  VIADD R5, R9.reuse, 0x4 ;  /* 0x0000000409057836 */ /* 0x040fe20000000000 */
[----:B------:R-:W-:Y:S01]  /*0140*/  ISETP.GE.AND P0, PT, R10, UR4, PT ;  /* 0x000000040a007c0c */ /* 0x000fe2000bf06270 */
[----:B------:R-:W-:Y:S01]  /*0150*/  VIADD R29, R9, 0x9 ;  /* 0x00000009091d7836 */ /* 0x000fe20000000000 */
[----:B------:R-:W-:Y:S01]  /*0160*/  ISETP.GE.AND P3, PT, R4, UR4, PT ;  /* 0x0000000404007c0c */ /* 0x000fe2000bf66270 */
[----:B---3--:R-:W2:Y:S01]  /*0170*/  @!P5 LDG.E R8, desc[UR8][R6.64+0x4] ;  /* 0x000004080608d981 */ /* 0x008ea2000c1e1900 */
[----:B------:R-:W-:Y:S01]  /*0180*/  ISETP.GE.AND P2, PT, R5, UR4, PT ;  /* 0x0000000405007c0c */ /* 0x000fe2000bf46270 */
[C---:B------:R-:W-:Y:S01]  /*0190*/  VIADD R4, R9.reuse, 0x7 ;  /* 0x0000000709047836 */ /* 0x040fe20000000000 */
[----:B------:R-:W-:Y:S01]  /*01a0*/  P2R R50, PR, RZ, 0x1 ;  /* 0x00000001ff327803 */ /* 0x000fe20000000000 */
[----:B------:R-:W3:Y:S01]  /*01b0*/  @!P1 LDG.E R35, desc[UR8][R6.64+0x14] ;  /* 0x0000140806239981 */ /* 0x000ee2000c1e1900 */
[C---:B------:R-:W-:Y:S01]  /*01c0*/  VIADD R5, R9.reuse, 0x8 ;  /* 0x0000000809057836 */ /* 0x040fe20000000000 */
[----:B------:R-:W-:Y:S01]  /*01d0*/  P2R R47, PR, RZ, 0x8 ;  /* 0x00000008ff2f7803 */ /* 0x000fe20000000000 */
[C---:B------:R-:W-:Y:S01]  /*01e0*/  VIADD R30, R9.reuse, 0xa ;  /* 0x0000000a091e7836 */ /* 0x040fe20000000000 */
[----:B------:R-:W4:Y:S01]  /*01f0*/  @!P4 LDG.E R10, desc[UR8][R6.64+0x8] ;  /* 0x00000808060ac981 */ /* 0x000f22000c1e1900 */
[C---:B------:R-:W-:Y:S01]  /*0200*/  VIADD R31, R9.reuse, 0xb ;  /* 0x0000000b091f7836 */ /* 0x040fe20000000000 */
[----:B------:R-:W-:Y:S01]  /*0210*/  P2R R48, PR, RZ, 0x4 ;  /* 0x00000004ff307803 */ /* 0x000fe20000000000 */
[C---:B------:R-:W-:Y:S01]  /*0220*/  VIADD R32, R9.reuse, 0xc ;  /* 0x0000000c09207836 */ /* 0x040fe20000000000 */
[----:B------:R-:W3:Y:S01]  /*0230*/  @!P3 LDG.E R11, desc[UR8][R6.64+0xc] ;  /* 0x00000c08060bb981 */ /* 0x000ee2000c1e1900 */
[----:B------:R-:W-:Y:S01]  /*0240*/  VIADD R33, R9, 0x10 ;  /* 0x0000001009217836 */ /* 0x000fe20000000000 */
[----:B------:R-:W-:-:S02]  /*0250*/  P2R R45, PR, RZ, 0x10 ;  /* 0x00000010ff2d7803 */ /* 0x000fc40000000000 */
[----:B------:R-:W3:Y:S04]  /*0260*/  @!P2 LDG.E R34, desc[UR8][R6.64+0x10] ;  /* 0x000010080622a981 */ /* 0x000ee8000c1e1900 */
[----:B------:R-:W3:Y:S01]  /*0270*/  @!P0 LDG.E R36, desc[UR8][R6.64+0x18] ;  /* 0x0000180806248981 */ /* 0x000ee2000c1e1900 */
[----:B------:R-:W-:-:S03]  /*0280*/  ISETP.GE.AND P0, PT, R4, UR4, PT ;  /* 0x0000000404007c0c */ /* 0x000fc6000bf06270 */
[----:B------:R-:W3:Y:S01]  /*0290*/  @!P6 LDG.E R61, desc[UR8][R6.64] ;  /* 0x00000008063de981 */ /* 0x000ee2000c1e1900 */
[----:B------:R-:W-:-:S09]  /*02a0*/  P2R R51, PR, RZ, 0x1 ;  /* 0x00000001ff337803 */ /* 0x000fd20000000000 */
[----:B------:R-:W3:Y:S01]  /*02b0*/  @!P0 LDG.E R37, desc[UR8][R6.64+0x1c] ;  /* 0x00001c0806258981 */ /* 0x000ee2000c1e1900 */
[----:B------:R-:W-:Y:S02]  /*02c0*/  ISETP.GE.AND P0, PT, R5, UR4, PT ;  /* 0x0000000405007c0c */ /* 0x000fe4000bf06270 */
[----:B------:R-:W0:Y:S02]  /*02d0*/  LDC.64 R4, c[0x0][0x390] ;  /* 0x0000e400ff047b82 */ /* 0x000e240000000a00 */
[----:B------:R-:W-:-:S09]  /*02e0*/  P2R R52, PR, RZ, 0x1 ;  /* 0x00000001ff347803 */ /* 0x000fd20000000000 */
[----:B------:R-:W3:Y:S01]  /*02f0*/  @!P0 LDG.E R38, desc[UR8][R6.64+0x20] ;  /* 0x0000200806268981 */ /* 0x000ee2000c1e1900 */
[----:B------:R-:W-:-:S04]  /*0300*/  ISETP.GE.AND P0, PT, R29, UR4, PT ;  /* 0x000000041d007c0c */ /* 0x000fc8000bf06270 */
[----:B------:R-:W-:-:S09]  /*0310*/  P2R R53, PR, RZ, 0x1 ;  /* 0x00000001ff357803 */ /* 0x000fd20000000000 */
[----:B------:R-:W3:Y:S01]  /*0320*/  @!P0 LDG.E R39, desc[UR8][R6.64+0x24] ;  /* 0x0000240806278981 */ /* 0x000ee2000c1e1900 */
[----:B------:R-:W-:Y:S01]  /*0330*/  ISETP.GE.AND P0, PT, R30, UR4, PT ;  /* 0x000000041e007c0c */ /* 0x000fe2000bf06270 */
[----:B------:R-:W-:-:S05]  /*0340*/  VIADD R30, R9, 0xd ;  /* 0x0000000d091e7836 */ /* 0x000fca0000000000 */
[----:B------:R-:W-:Y:S02]  /*0350*/  ISETP.GE.AND P1, PT, R30, UR4, PT ;  /* 0x000000041e007c0c */ /* 0x000fe4000bf26270 */
[----:B------:R-:W-:Y:S02]  /*0360*/  P2R R54, PR, RZ, 0x1 ;  /* 0x00000001ff367803 */ /* 0x000fe40000000000 */
[----:B------:R-:W-:-:S03]  /*0370*/  P2R R58, PR, RZ, 0x2 ;  /* 0x00000002ff3a7803 */ /* 0x000fc60000000000 */
[----:B------:R-:W3:Y:S01]  /*0380*/  @!P0 LDG.E R40, desc[UR8][R6.64+0x28] ;  /* 0x0000280806288981 */ /* 0x000ee2000c1e1900 */
[----:B------:R-:W-:-:S05]  /*0390*/  ISETP.GE.AND P0, PT, R31, UR4, PT ;  /* 0x000000041f007c0c */ /* 0x000fca000bf06270 */
[----:B------:R-:W3:Y:S01]  /*03a0*/  @!P1 LDG.E R62, desc[UR8][R6.64+0x34] ;  /* 0x00003408063e9981 */ /* 0x000ee2000c1e1900 */
[----:B------:R-:W-:-:S04]  /*03b0*/  ISETP.NE.AND P1, PT, R54, RZ, PT ;  /* 0x000000ff3600720c */ /* 0x000fc80003f25270 */
[----:B------:R-:W-:Y:S02]  /*03c0*/  P2R R57, PR, RZ, 0x2 ;  /* 0x00000002ff397803 */ /* 0x000fe40000000000 */
[----:B------:R-:W-:Y:S01]  /*03d0*/  ISETP.NE.AND P1, PT, R53, RZ, PT ;  /* 0x000000ff3500720c */ /* 0x000fe20003f25270 */
[----:B------:R-:W3:Y:S03]  /*03e0*/  @!P0 LDG.E R41, desc[UR8][R6.64+0x2c] ;  /* 0x00002c0806298981 */ /* 0x000ee6000c1e1900 */
[----:B------:R-:W-:Y:S02]  /*03f0*/  P2R R56, PR, RZ, 0x2 ;  /* 0x00000002ff387803 */ /* 0x000fe40000000000 */
[----:B------:R-:W-:Y:S02]  /*0400*/  ISETP.NE.AND P1, PT, R52, RZ, PT ;  /* 0x000000ff3400720c */ /* 0x000fe40003f25270 */
[----:B------:R-:W-:-:S02]  /*0410*/  P2R R60, PR, RZ, 0x1 ;  /* 0x00000001ff3c7803 */ /* 0x000fc40000000000 */
[----:B------:R-:W-:Y:S02]  /*0420*/  P2R R55, PR, RZ, 0x2 ;  /* 0x00000002ff377803 */ /* 0x000fe40000000000 */
[----:B------:R-:W-:Y:S02]  /*0430*/  ISETP.GE.AND P0, PT, R32, UR4, PT ;  /* 0x0000000420007c0c */ /* 0x000fe4000bf06270 */
[----:B------:R-:W-:Y:S01]  /*0440*/  ISETP.NE.AND P1, PT, R51, RZ, PT ;  /* 0x000000ff3300720c */ /* 0x000fe20003f25270 */
[----:B------:R-:W-:-:S03]  /*0450*/  VIADD R32, R9, 0xf ;  /* 0x0000000f09207836 */ /* 0x000fc60000000000 */
[----:B------:R-:W-:Y:S02]  /*0460*/  P2R R54, PR, RZ, 0x2 ;  /* 0x00000002ff367803 */ /* 0x000fe40000000000 */
[----:B------:R-:W-:Y:S02]  /*0470*/  ISETP.NE.AND P1, PT, R50, RZ, PT ;  /* 0x000000ff3200720c */ /* 0x000fe40003f25270 */
[----:B------:R-:W-:Y:S02]  /*0480*/  ISETP.GE.AND P3, PT, R32, UR4, PT ;  /* 0x0000000420007c0c */ /* 0x000fe4000bf66270 */
[----:B------:R-:W-:Y:S01]  /*0490*/  P2R R53, PR, RZ, 0x2 ;  /* 0x00000002ff357803 */ /* 0x000fe20000000000 */
[----:B------:R-:W3:Y:S01]  /*04a0*/  @!P0 LDG.E R42, desc[UR8][R6.64+0x30] ;  /* 0x00003008062a8981 */ /* 0x000ee2000c1e1900 */
[----:B------:R-:W-:Y:S01]  /*04b0*/  ISETP.NE.AND P1, PT, R49, RZ, PT ;  /* 0x000000ff3100720c */ /* 0x000fe20003f25270 */
[----:B------:R-:W-:-:S03]  /*04c0*/  VIADD R31, R9, 0xe ;  /* 0x0000000e091f7836 */ /* 0x000fc60000000000 */
[----:B------:R-:W-:Y:S01]  /*04d0*/  P2R R51, PR, RZ, 0x2 ;  /* 0x00000002ff337803 */ /* 0x000fe20000000000 */
[C---:B------:R-:W-:Y:S01]  /*04e0*/  VIADD R43, R9.reuse, 0x11 ;  /* 0x00000011092b7836 */ /* 0x040fe20000000000 */
[----:B------:R-:W-:Y:S01]  /*04f0*/  ISETP.NE.AND P1, PT, R48, RZ, PT ;  /* 0x000000ff3000720c */ /* 0x000fe20003f25270 */
[----:B------:R-:W-:Y:S01]  /*0500*/  VIADD R44, R9, 0x12 ;  /* 0x00000012092c7836 */ /* 0x000fe20000000000 */
[----:B------:R-:W-:Y:S02]  /*0510*/  ISETP.GE.AND P2, PT, R31, UR4, PT ;  /* 0x000000041f007c0c */ /* 0x000fe4000bf46270 */
[----:B------:R-:W-:Y:S02]  /*0520*/  P2R R49, PR, RZ, 0x2 ;  /* 0x00000002ff317803 */ /* 0x000fe40000000000 */
[----:B------:R-:W-:Y:S02]  /*0530*/  ISETP.NE.AND P1, PT, R47, RZ, PT ;  /* 0x000000ff2f00720c */ /* 0x000fe40003f25270 */
[----:B------:R-:W-:Y:S01]  /*0540*/  ISETP.GE.AND P4, PT, R33, UR4, PT ;  /* 0x0000000421007c0c */ /* 0x000fe2000bf86270 */
[----:B------:R-:W3:Y:S01]  /*0550*/  @!P3 LDG.E R47, desc[UR8][R6.64+0x3c] ;  /* 0x00003c08062fb981 */ /* 0x000ee2000c1e1900 */
[----:B------:R-:W-:-:S02]  /*0560*/  ISETP.GE.AND P5, PT, R43, UR4, PT ;  /* 0x000000042b007c0c */ /* 0x000fc4000bfa6270 */
[----:B------:R-:W-:Y:S02]  /*0570*/  ISETP.GE.AND P6, PT, R44, UR4, PT ;  /* 0x000000042c007c0c */ /* 0x000fe4000bfc6270 */
[----:B------:R-:W-:Y:S02]  /*0580*/  P2R R48, PR, RZ, 0x2 ;  /* 0x00000002ff307803 */ /* 0x000fe40000000000 */
[----:B------:R-:W-:-:S04]  /*0590*/  ISETP.NE.AND P1, PT, R45, RZ, PT ;  /* 0x000000ff2d00720c */ /* 0x000fc80003f25270 */
[----:B------:R-:W-:Y:S01]  /*05a0*/  P2R R45, PR, RZ, 0x2 ;  /* 0x00000002ff2d7803 */ /* 0x000fe20000000000 */
[----:B0-----:R-:W-:Y:S01]  /*05b0*/  IMAD.WIDE.U32 R4, R9, 0x4, R4 ;  /* 0x0000000409047825 */ /* 0x001fe200078e0004 */
[----:B------:R-:W-:Y:S01]  /*05c0*/  ISETP.NE.AND P1, PT, R46, RZ, PT ;  /* 0x000000ff2e00720c */ /* 0x000fe20003f25270 */
[----:B------:R-:W3:Y:S01]  /*05d0*/  @!P4 LDG.E R50, desc[UR8][R6.64+0x40] ;  /* 0x000040080632c981 */ /* 0x000ee2000c1e1900 */
[----:B------:R-:W-:-:S03]  /*05e0*/  P2R R59, PR, RZ, 0x1 ;  /* 0x00000001ff3b7803 */ /* 0x000fc60000000000 */
[----:B------:R-:W3:Y:S01]  /*05f0*/  @!P2 LDG.E R46, desc[UR8][R6.64+0x38] ;  /* 0x00003808062ea981 */ /* 0x000ee2000c1e1900 */
[----:B------:R-:W-:Y:S01]  /*0600*/  ISETP.GE.AND P0, PT, R9, UR4, PT ;  /* 0x0000000409007c0c */ /* 0x000fe2000bf06270 */
[----:B------:R-:W-:Y:S01]  /*0610*/  IMAD.MOV.U32 R30, RZ, RZ, -0x1 ;  /* 0xffffffffff1e7424 */ /* 0x000fe200078e00ff */
[----:B------:R-:W0:Y:S01]  /*0620*/  S2UR UR6, SR_CgaCtaId ;  /* 0x00000000000679c3 */ /* 0x000e220000008800 */
[----:B------:R-:W3:Y:S01]  /*0630*/  @!P5 LDG.E R9, desc[UR8][R6.64+0x44] ;  /* 0x000044080609d981 */ /* 0x000ee2000c1e1900 */
[----:B------:R-:W-:Y:S01]  /*0640*/  IMAD.MOV.U32 R31, RZ, RZ, -0x1 ;  /* 0xffffffffff1f7424 */ /* 0x000fe200078e00ff */
[----:B------:R-:W1:Y:S02]  /*0650*/  LDCU.64 UR4, c[0x0][0x3a8] ;  /* 0x00007500ff0477ac */ /* 0x000e640008000a00 */
[----:B------:R-:W3:Y:S03]  /*0660*/  @!P6 LDG.E R52, desc[UR8][R6.64+0x48] ;  /* 0x000048080634e981 */ /* 0x000ee6000c1e1900 */
[----:B------:R-:W-:Y:S06]  /*0670*/  BAR.SYNC.DEFER_BLOCKING 0x0 ;  /* 0x0000000000007b1d */ /* 0x000fec0000010000 */
[----:B------:R0:W5:Y:S01]  /*0680*/  @!P1 LDG.E R3, desc[UR8][R4.64+0x4] ;  /* 0x0000040804039981 */ /* 0x000162000c1e1900 */
[----:B------:R-:W-:-:S02]  /*0690*/  IMAD.MOV.U32 R32, RZ, RZ, -0x1 ;  /* 0xffffffffff207424 */ /* 0x000fc400078e00ff */
[----:B------:R-:W-:Y:S01]  /*06a0*/  IMAD.MOV.U32 R33, RZ, RZ, -0x1 ;  /* 0xffffffffff217424 */ /* 0x000fe200078e00ff */
[----:B------:R0:W5:Y:S01]  /*06b0*/  @!P0 LDG.E R2, desc[UR8][R4.64] ;  /* 0x0000000804028981 */ /* 0x000162000c1e1900 */
[----:B--2---:R-:W-:Y:S01]  /*06c0*/  @!P1 LOP3.LUT R30, R8, 0x80000000, RZ, 0x3c, !PT ;  /* 0x80000000081e9812 */ /* 0x004fe200078e3cff */
[----:B------:R-:W-:Y:S01]  /*06d0*/  IMAD.MOV.U32 R29, RZ, RZ, -0x1 ;  /* 0xffffffffff1d7424 */ /* 0x000fe200078e00ff */
[----:B------:R-:W-:Y:S01]  /*06e0*/  ISETP.NE.AND P1, PT, R45, RZ, PT ;  /* 0x000000ff2d00720c */ /* 0x000fe20003f25270 */
[----:B------:R2:W5:Y:S01]  /*06f0*/  @!P2 LDG.E R24, desc[UR8][R4.64+0x38] ;  /* 0x000038080418a981 */ /* 0x000562000c1e1900 */
[----:B-1----:R-:W-:-:S03]  /*0700*/  UIADD3 UR7, UPT, UPT, UR4, 0x6, URZ ;  /* 0x0000000604077890 */ /* 0x002fc6000fffe0ff */
[----:B------:R2:W5:Y:S01]  /*0710*/  @!P3 LDG.E R25, desc[UR8][R4.64+0x3c] ;  /* 0x00003c080419b981 */ /* 0x000562000c1e1900 */
[----:B------:R-:W-:-:S03]  /*0720*/  UIADD3 UR5, UPT, UPT, -UR4, UR5, URZ ;  /* 0x0000000504057290 */ /* 0x000fc6000fffe1ff */
[----:B------:R2:W5:Y:S04]  /*0730*/  @!P4 LDG.E R26, desc[UR8][R4.64+0x40] ;  /* 0x00004008041ac981 */ /* 0x000568000c1e1900 */
[----:B----4-:R-:W-:Y:S01]  /*0740*/  @!P1 LOP3.LUT R31, R10, 0x80000000, RZ, 0x3c, !PT ;  /* 0x800000000a1f9812 */ /* 0x010fe200078e3cff */
[----:B------:R2:W5:Y:S01]  /*0750*/  @!P1 LDG.E R12, desc[UR8][R4.64+0x8] ;  /* 0x00000808040c9981 */ /* 0x000562000c1e1900 */
[----:B------:R-:W-:-:S03]  /*0760*/  ISETP.NE.AND P1, PT, R48, RZ, PT ;  /* 0x000000ff3000720c */ /* 0x000fc60003f25270 */
[----:B------:R2:W5:Y:S04]  /*0770*/  @!P5 LDG.E R27, desc[UR8][R4.64+0x44] ;  /* 0x00004408041bd981 */ /* 0x000568000c1e1900 */
[----:B------:R2:W5:Y:S06]  /*0780*/  @!P6 LDG.E R28, desc[UR8][R4.64+0x48] ;  /* 0x00004808041ce981 */ /* 0x00056c000c1e1900 */
[----:B---3--:R-:W-:Y:S01]  /*0790*/  @!P1 LOP3.LUT R32, R11, 0x80000000, RZ, 0x3c, !PT ;  /* 0x800000000b209812 */ /* 0x008fe200078e3cff */
[----:B------:R2:W5:Y:S01]  /*07a0*/  @!P1 LDG.E R13, desc[UR8][R4.64+0xc] ;  /* 0x00000c08040d9981 */ /* 0x000562000c1e1900 */
[----:B------:R-:W-:-:S13]  /*07b0*/  ISETP.NE.AND P1, PT, R49, RZ, PT ;  /* 0x000000ff3100720c */ /* 0x000fda0003f25270 */
[----:B------:R-:W-:Y:S01]  /*07c0*/  @!P1 LOP3.LUT R33, R34, 0x80000000, RZ, 0x3c, !PT ;  /* 0x8000000022219812 */ /* 0x000fe200078e3cff */
[----:B------:R2:W5:Y:S01]  /*07d0*/  @!P1 LDG.E R14, desc[UR8][R4.64+0x10] ;  /* 0x00001008040e9981 */ /* 0x000562000c1e1900 */
[----:B------:R-:W-:Y:S01]  /*07e0*/  ISETP.NE.AND P1, PT, R51, RZ, PT ;  /* 0x000000ff3300720c */ /* 0x000fe20003f25270 */
[----:B------:R-:W-:-:S12]  /*07f0*/  IMAD.MOV.U32 R34, RZ, RZ, -0x1 ;  /* 0xffffffffff227424 */ /* 0x000fd800078e00ff */
        /* <DEDUP_REMOVED lines=15> */
[----:B------:R-:W-:Y:S01]  /*08f0*/  IMAD.MOV.U32 R38, RZ, RZ, -0x1 ;  /* 0xffffffffff267424 */ /* 0x000fe200078e00ff */
[----:B------:R-:W-:Y:S02]  /*0900*/  @!P0 LOP3.LUT R29, R61, 0x80000000, RZ, 0x3c, !PT ;  /* 0x800000003d1d8812 */ /* 0x000fe400078e3cff */
[----:B------:R-:W-:-:S09]  /*0910*/  ISETP.NE.AND P0, PT, R60, RZ, PT ;  /* 0x000000ff3c00720c */ /* 0x000fd20003f05270 */
[----:B------:R-:W-:Y:S01]  /*0920*/  @!P1 LOP3.LUT R38, R39, 0x80000000, RZ, 0x3c, !PT ;  /* 0x8000000027269812 */ /* 0x000fe200078e3cff */
[----:B------:R2:W5:Y:S01]  /*0930*/  @!P1 LDG.E R19, desc[UR8][R4.64+0x24] ;  /* 0x0000240804139981 */ /* 0x000562000c1e1900 */
[----:B------:R-:W-:Y:S01]  /*0940*/  ISETP.NE.AND P1, PT, R57, RZ, PT ;  /* 0x000000ff3900720c */ /* 0x000fe20003f25270 */
[----:B------:R-:W-:Y:S02]  /*0950*/  IMAD.MOV.U32 R39, RZ, RZ, -0x1 ;  /* 0xffffffffff277424 */ /* 0x000fe400078e00ff */
[----:B------:R2:W5:Y:S10]  /*0960*/  @!P0 LDG.E R21, desc[UR8][R4.64+0x2c] ;  /* 0x00002c0804158981 */ /* 0x000574000c1e1900 */
[----:B------:R-:W-:Y:S01]  /*0970*/  @!P1 LOP3.LUT R39, R40, 0x80000000, RZ, 0x3c, !PT ;  /* 0x8000000028279812 */ /* 0x000fe200078e3cff */
[----:B------:R-:W-:Y:S01]  /*0980*/  IMAD.MOV.U32 R40, RZ, RZ, -0x1 ;  /* 0xffffffffff287424 */ /* 0x000fe200078e00ff */
[----:B------:R2:W5:Y:S01]  /*0990*/  @!P1 LDG.E R20, desc[UR8][R4.64+0x28] ;  /* 0x0000280804149981 */ /* 0x000562000c1e1900 */
[----:B------:R-:W-:-:S02]  /*09a0*/  @!P0 LOP3.LUT R40, R41, 0x80000000, RZ, 0x3c, !PT ;  /* 0x8000000029288812 */ /* 0x000fc400078e3cff */
[----:B------:R-:W-:Y:S02]  /*09b0*/  ISETP.NE.AND P1, PT, R58, RZ, PT ;  /* 0x000000ff3a00720c */ /* 0x000fe40003f25270 */
[----:B------:R-:W-:Y:S01]  /*09c0*/  ISETP.NE.AND P0, PT, R59, RZ, PT ;  /* 0x000000ff3b00720c */ /* 0x000fe20003f05270 */
[----:B------:R-:W-:Y:S01]  /*09d0*/  IMAD.MOV.U32 R41, RZ, RZ, -0x1 ;  /* 0xffffffffff297424 */ /* 0x000fe200078e00ff */
[----:B------:R-:W-:Y:S02]  /*09e0*/  UMOV UR4, 0x400 ;  /* 0x0000040000047882 */ /* 0x000fe40000000000 */
[----:B0-----:R-:W-:-:S07]  /*09f0*/  ULEA UR4, UR6, UR4, 0x18 ;  /* 0x0000000406047291 */ /* 0x001fce000f8ec0ff */
[----:B------:R2:W5:Y:S02]  /*0a00*/  @!P1 LDG.E R23, desc[UR8][R4.64+0x34] ;  /* 0x0000340804179981 */ /* 0x000564000c1e1900 */
[----:B------:R-:W-:Y:S02]  /*0a10*/  @!P0 LOP3.LUT R41, R42, 0x80000000, RZ, 0x3c, !PT ;  /* 0x800000002a298812 */ /* 0x000fe400078e3cff */
[----:B------:R2:W5:Y:S01]  /*0a20*/  @!P0 LDG.E R22, desc[UR8][R4.64+0x30] ;  /* 0x0000300804168981 */ /* 0x000562000c1e1900 */
[----:B------:R-:W0:Y:S01]  /*0a30*/  S2R R42, SR_LANEID ;  /* 0x00000000002a7919 */ /* 0x000e220000000000 */
[----:B------:R-:W-:Y:S01]  /*0a40*/  IMAD.MOV.U32 R45, RZ, RZ, -0x1 ;  /* 0xffffffffff2d7424 */ /* 0x000fe200078e00ff */
[----:B------:R-:W-:Y:S02]  /*0a50*/  @!P3 LOP3.LUT R45, R47, 0x80000000, RZ, 0x3c, !PT ;  /* 0x800000002f2db812 */ /* 0x000fe400078e3cff */
[----:B------:R-:W-:Y:S01]  /*0a60*/  LEA R47, R0, UR4, 0x2 ;  /* 0x00000004002f7c11 */ /* 0x000fe2000f8e10ff */
[----:B------:R-:W-:Y:S01]  /*0a70*/  IMAD.MOV.U32 R44, RZ, RZ, -0x1 ;  /* 0xffffffffff2c7424 */ /* 0x000fe200078e00ff */
[----:B------:R-:W-:-:S02]  /*0a80*/  SHF.R.U32.HI R124, RZ, 0x5, R0 ;  /* 0x00000005ff7c7819 */ /* 0x000fc40000011600 */
[----:B------:R-:W-:Y:S01]  /*0a90*/  @!P2 LOP3.LUT R44, R46, 0x80000000, RZ, 0x3c, !PT ;  /* 0x800000002e2ca812 */ /* 0x000fe200078e3cff */
[----:B------:R-:W-:Y:S02]  /*0aa0*/  IMAD R51, R0, 0x80, R47 ;  /* 0x0000008000337824 */ /* 0x000fe400078e022f */
[----:B------:R-:W-:Y:S01]  /*0ab0*/  IMAD.MOV.U32 R46, RZ, RZ, -0x1 ;  /* 0xffffffffff2e7424 */ /* 0x000fe200078e00ff */
[----:B------:R-:W-:Y:S01]  /*0ac0*/  @!P4 LOP3.LUT R46, R50, 0x80000000, RZ, 0x3c, !PT ;  /* 0x80000000322ec812 */ /* 0x000fe200078e3cff */
[----:B------:R-:W-:Y:S01]  /*0ad0*/  IMAD.MOV.U32 R43, RZ, RZ, -0x1 ;  /* 0xffffffffff2b7424 */ /* 0x000fe200078e00ff */
[----:B------:R-:W-:Y:S01]  /*0ae0*/  @!P1 LOP3.LUT R43, R62, 0x80000000, RZ, 0x3c, !PT ;  /* 0x800000003e2b9812 */ /* 0x000fe200078e3cff */
[----:B------:R-:W-:Y:S01]  /*0af0*/  IMAD.MOV.U32 R48, RZ, RZ, -0x1 ;  /* 0xffffffffff307424 */ /* 0x000fe200078e00ff */
[----:B------:R-:W-:Y:S01]  /*0b00*/  @!P5 LOP3.LUT R48, R9, 0x80000000, RZ, 0x3c, !PT ;  /* 0x800000000930d812 */ /* 0x000fe200078e3cff */
[----:B------:R-:W-:Y:S01]  /*0b10*/  IMAD.MOV.U32 R49, RZ, RZ, -0x1 ;  /* 0xffffffffff317424 */ /* 0x000fe200078e00ff */
[----:B------:R-:W-:Y:S01]  /*0b20*/  @!P6 LOP3.LUT R49, R52, 0x80000000, RZ, 0x3c, !PT ;  /* 0x800000003431e812 */ /* 0x000fe200078e3cff */
[----:B------:R-:W-:Y:S01]  /*0b30*/  IMAD R53, R0, -0x38, R51 ;  /* 0xffffffc800357824 */ /* 0x000fe200078e0233 */
[----:B------:R-:W-:Y:S01]  /*0b40*/  LEA R50, R124, UR4, 0x2 ;  /* 0x000000047c327c11 */ /* 0x000fe2000f8e10ff */
[----:B--2---:R-:W-:Y:S06]  /*0b50*/  BAR.SYNC.DEFER_BLOCKING 0x0 ;  /* 0x0000000000007b1d */ /* 0x004fec0000010000 */
.L_x_222:
[----:B------:R-:W-:Y:S01]  /*0b60*/  UISETP.LT.AND UP0, UPT, UR5, 0x6, UPT ;  /* 0x000000060500788c */ /* 0x000fe2000bf01270 */
[----:B------:R-:W-:Y:S01]  /*0b70*/  STS [R47], RZ ;  /* 0x000000ff2f007388 */ /* 0x000fe20000000800 */
[----:B------:R-:W-:Y:S01]  /*0b80*/  UIADD3 UR6, UPT, UPT, UR7, -0x6, URZ ;  /* 0xfffffffa07067890 */ /* 0x000fe2000fffe0ff */
[----:B0-----:R-:W-:Y:S01]  /*0b90*/  ISETP.NE.AND P1, PT, R42, 0x1f, PT ;  /* 0x0000001f2a00780c */ /* 0x001fe20003f25270 */
[----:B------:R-:W-:Y:S01]  /*0ba0*/  USEL UR4, UR5, 0x6, UP0 ;  /* 0x0000000605047887 */ /* 0x000fe20008000000 */
[----:B------:R-:W-:Y:S01]  /*0bb0*/  STS [R47+0x400], RZ ;  /* 0x000400ff2f007388 */ /* 0x000fe20000000800 */
[C---:B------:R-:W-:Y:S01]  /*0bc0*/  ISETP.NE.AND P2, PT, R124.reuse, 0x6, PT ;  /* 0x000000067c00780c */ /* 0x040fe20003f45270 */
[----:B------:R-:W-:Y:S01]  /*0bd0*/  UISETP.GE.AND UP0, UPT, UR7, UR10, UPT ;  /* 0x0000000a0700728c */ /* 0x000fe2000bf06270 */
[----:B-1----:R-:W-:Y:S01]  /*0be0*/  SHF.R.U32.HI R4, RZ, UR6, R29 ;  /* 0x00000006ff047c19 */ /* 0x002fe2000801161d */
[----:B------:R-:W-:Y:S01]  /*0bf0*/  UBMSK UR4, URZ, UR4 ;  /* 0x00000004ff04729b */ /* 0x000fe20008000000 */
[----:B------:R-:W-:Y:S01]  /*0c00*/  STS [R47+0x800], RZ ;  /* 0x000800ff2f007388 */ /* 0x000fe20000000800 */
[----:B------:R-:W-:-:S03]  /*0c10*/  ISETP.NE.AND P3, PT, R124, 0x7, PT ;  /* 0x000000077c00780c */ /* 0x000fc60003f65270 */
[----:B------:R-:W-:Y:S01]  /*0c20*/  STS [R47+0xc00], RZ ;  /* 0x000c00ff2f007388 */ /* 0x000fe20000000800 */
[----:B------:R-:W-:-:S03]  /*0c30*/  LOP3.LUT R4, R4, UR4, RZ, 0xc0, !PT ;  /* 0x0000000404047c12 */ /* 0x000fc6000f8ec0ff */
[----:B------:R-:W-:Y:S02]  /*0c40*/  STS [R47+0x1000], RZ ;  /* 0x001000ff2f007388 */ /* 0x000fe40000000800 */
[----:B------:R-:W-:Y:S01]  /*0c50*/  IMAD.SHL.U32 R5, R4, 0x400, RZ ;  /* 0x0000040004057824 */ /* 0x000fe200078e00ff */
[----:B------:R-:W-:Y:S01]  /*0c60*/  SHF.R.U32.HI R4, RZ, 0x4, R4 ;  /* 0x00000004ff047819 */ /* 0x000fe20000011604 */
[----:B------:R-:W-:Y:S03]  /*0c70*/  STS [R47+0x1400], RZ ;  /* 0x001400ff2f007388 */ /* 0x000fe60000000800 */
[----:B------:R-:W-:Y:S01]  /*0c80*/  LOP3.LUT R54, R5, 0x7c00, RZ, 0xc0, !PT ;  /* 0x00007c0005367812 */ /* 0x000fe200078ec0ff */
[----:B------:R-:W-:Y:S01]  /*0c90*/  STS [R47+0x1800], RZ ;  /* 0x001800ff2f007388 */ /* 0x000fe20000000800 */
[----:B------:R-:W-:-:S03]  /*0ca0*/  LOP3.LUT R4, R4, 0xffffffe, RZ, 0xc0, !PT ;  /* 0x0ffffffe04047812 */ /* 0x000fc600078ec0ff */
[----:B------:R-:W-:Y:S01]  /*0cb0*/  STS [R47+0x1c00], RZ ;  /* 0x001c00ff2f007388 */ /* 0x000fe20000000800 */
[----:B------:R-:W-:Y:S02]  /*0cc0*/  IADD3 R54, PT, PT, R4, R47, R54 ;  /* 0x0000002f04367210 */ /* 0x000fe40007ffe036 */
[----:B------:R-:W-:Y:S01]  /*0cd0*/  SHF.R.U32.HI R4, RZ, UR6, R30 ;  /* 0x00000006ff047c19 */ /* 0x000fe2000801161e */
[----:B------:R-:W-:Y:S03]  /*0ce0*/  STS [R47+0x2000], RZ ;  /* 0x002000ff2f007388 */ /* 0x000fe60000000800 */
[----:B------:R-:W-:Y:S01]  /*0cf0*/  LOP3.LUT R4, R4, UR4, RZ, 0xc0, !PT ;  /* 0x0000000404047c12 */ /* 0x000fe2000f8ec0ff */
[----:B------:R-:W-:Y:S04]  /*0d00*/  STS [R47+0x2400], RZ ;  /* 0x002400ff2f007388 */ /* 0x000fe80000000800 */
[----:B------:R-:W-:Y:S01]  /*0d10*/  STS [R47+0x2800], RZ ;  /* 0x002800ff2f007388 */ /* 0x000fe20000000800 */
[----:B------:R-:W-:Y:S01]  /*0d20*/  IMAD.SHL.U32 R5, R4, 0x400, RZ ;  /* 0x0000040004057824 */ /* 0x000fe200078e00ff */
[----:B------:R-:W-:-:S02]  /*0d30*/  SHF.R.U32.HI R4, RZ, 0x4, R4 ;  /* 0x00000004ff047819 */ /* 0x000fc40000011604 */
[----:B------:R-:W-:Y:S02]  /*0d40*/  STS [R47+0x2c00], RZ ;  /* 0x002c00ff2f007388 */ /* 0x000fe40000000800 */
[----:B------:R-:W-:Y:S02]  /*0d50*/  LOP3.LUT R56, R5, 0x7c00, RZ, 0xc0, !PT ;  /* 0x00007c0005387812 */ /* 0x000fe400078ec0ff */
        /* <DEDUP_REMOVED lines=32> */
[----:B------:R-:W0:Y:S02]  /*0f60*/  LDS.U16 R52, [R54] ;  /* 0x0000000036347984 */ /* 0x000e240000000400 */
[----:B0-----:R-:W-:-:S05]  /*0f70*/  VIADD R5, R52, 0x1 ;  /* 0x0000000134057836 */ /* 0x001fca0000000000 */
[----:B------:R0:W-:Y:S04]  /*0f80*/  STS.U16 [R54], R5 ;  /* 0x0000000536007388 */ /* 0x0001e80000000400 */
[----:B------:R-:W1:Y:S01]  /*0f90*/  LDS.U16 R57, [R56] ;  /* 0x0000000038397984 */ /* 0x000e620000000400 */
[----:B0-----:R-:W-:Y:S01]  /*0fa0*/  IMAD.SHL.U32 R5, R4, 0x400, RZ ;  /* 0x0000040004057824 */ /* 0x001fe200078e00ff */
[----:B------:R-:W-:-:S04]  /*0fb0*/  SHF.R.U32.HI R4, RZ, 0x4, R4 ;  /* 0x00000004ff047819 */ /* 0x000fc80000011604 */
[----:B------:R-:W-:Y:S02]  /*0fc0*/  LOP3.LUT R60, R5, 0x7c00, RZ, 0xc0, !PT ;  /* 0x00007c00053c7812 */ /* 0x000fe400078ec0ff */
[----:B------:R-:W-:-:S04]  /*0fd0*/  LOP3.LUT R4, R4, 0xffffffe, RZ, 0xc0, !PT ;  /* 0x0ffffffe04047812 */ /* 0x000fc800078ec0ff */
[----:B------:R-:W-:Y:S02]  /*0fe0*/  IADD3 R60, PT, PT, R4, R47, R60 ;  /* 0x0000002f043c7210 */ /* 0x000fe40007ffe03c */
[----:B------:R-:W-:-:S04]  /*0ff0*/  SHF.R.U32.HI R4, RZ, UR6, R33 ;  /* 0x00000006ff047c19 */ /* 0x000fc80008011621 */
[----:B------:R-:W-:-:S05]  /*1000*/  LOP3.LUT R4, R4, UR4, RZ, 0xc0, !PT ;  /* 0x0000000404047c12 */ /* 0x000fca000f8ec0ff */
[----:B------:R-:W-:Y:S01]  /*1010*/  IMAD.SHL.U32 R6, R4, 0x400, RZ ;  /* 0x0000040004067824 */ /* 0x000fe200078e00ff */
[----:B------:R-:W-:-:S04]  /*1020*/  SHF.R.U32.HI R4, RZ, 0x4, R4 ;  /* 0x00000004ff047819 */ /* 0x000fc80000011604 */
[----:B------:R-:W-:Y:S02]  /*1030*/  LOP3.LUT R6, R6, 0x7c00, RZ, 0xc0, !PT ;  /* 0x00007c0006067812 */ /* 0x000fe400078ec0ff */
[----:B------:R-:W-:-:S04]  /*1040*/  LOP3.LUT R4, R4, 0xffffffe, RZ, 0xc0, !PT ;  /* 0x0ffffffe04047812 */ /* 0x000fc800078ec0ff */
[----:B------:R-:W-:Y:S01]  /*1050*/  IADD3 R62, PT, PT, R4, R47, R6 ;  /* 0x0000002f043e7210 */ /* 0x000fe20007ffe006 */
[----:B-1----:R-:W-:Y:S01]  /*1060*/  VIADD R7, R57, 0x1 ;  /* 0x0000000139077836 */ /* 0x002fe20000000000 */
[----:B------:R-:W-:-:S04]  /*1070*/  SHF.R.U32.HI R4, RZ, UR6, R34 ;  /* 0x00000006ff047c19 */ /* 0x000fc80008011622 */
[----:B------:R-:W-:Y:S01]  /*1080*/  STS.U16 [R56], R7 ;  /* 0x0000000738007388 */ /* 0x000fe20000000400 */
[----:B------:R-:W-:-:S03]  /*1090*/  LOP3.LUT R4, R4, UR4, RZ, 0xc0, !PT ;  /* 0x0000000404047c12 */ /* 0x000fc6000f8ec0ff */
        /* <DEDUP_REMOVED lines=129> */
[----:B------:R-:W-:Y:S01]  /*18b0*/  SHF.R.U32.HI R4, RZ, UR6, R49 ;  /* 0x00000006ff047c19 */ /* 0x000fe20008011631 */
[----:B------:R-:W0:Y:S03]  /*18c0*/  S2UR UR6, SR_CgaCtaId ;  /* 0x00000000000679c3 */ /* 0x000e260000008800 */
[----:B------:R-:W-:Y:S01]  /*18d0*/  LOP3.LUT R4, R4, UR4, RZ, 0xc0, !PT ;  /* 0x0000000404047c12 */ /* 0x000fe2000f8ec0ff */
[----:B------:R-:W-:-:S04]  /*18e0*/  UMOV UR4, 0x400 ;  /* 0x0000040000047882 */ /* 0x000fc80000000000 */
[----:B------:R-:W-:Y:S01]  /*18f0*/  IMAD.SHL.U32 R6, R4, 0x400, RZ ;  /* 0x0000040004067824 */ /* 0x000fe200078e00ff */
[----:B------:R-:W-:-:S04]  /*1900*/  SHF.R.U32.HI R4, RZ, 0x4, R4 ;  /* 0x00000004ff047819 */ /* 0x000fc80000011604 */
[----:B------:R-:W-:Y:S02]  /*1910*/  LOP3.LUT R6, R6, 0x7c00, RZ, 0xc0, !PT ;  /* 0x00007c0006067812 */ /* 0x000fe400078ec0ff */
[----:B------:R-:W-:-:S04]  /*1920*/  LOP3.LUT R4, R4, 0xffffffe, RZ, 0xc0, !PT ;  /* 0x0ffffffe04047812 */ /* 0x000fc800078ec0ff */
[----:B------:R-:W-:Y:S01]  /*1930*/  IADD3 R90, PT, PT, R4, R47, R6 ;  /* 0x0000002f045a7210 */ /* 0x000fe20007ffe006 */
[----:B-1----:R-:W-:Y:S01]  /*1940*/  VIADD R7, R85, 0x1 ;  /* 0x0000000155077836 */ /* 0x002fe20000000000 */
[----:B0-----:R-:W-:-:S04]  /*1950*/  ULEA UR4, UR6, UR4, 0x18 ;  /* 0x0000000406047291 */ /* 0x001fc8000f8ec0ff */
[----:B------:R-:W-:Y:S04]  /*1960*/  STS.U16 [R84], R7 ;  /* 0x0000000754007388 */ /* 0x000fe80000000400 */
[----:B------:R-:W0:Y:S02]  /*1970*/  LDS.U16 R87, [R86] ;  /* 0x0000000056577984 */ /* 0x000e240000000400 */
[----:B0-----:R-:W-:-:S05]  /*1980*/  VIADD R5, R87, 0x1 ;  /* 0x0000000157057836 */ /* 0x001fca0000000000 */
[----:B------:R-:W-:Y:S04]  /*1990*/  STS.U16 [R86], R5 ;  /* 0x0000000556007388 */ /* 0x000fe80000000400 */
[----:B------:R-:W0:Y:S02]  /*19a0*/  LDS.U16 R89, [R88] ;  /* 0x0000000058597984 */ /* 0x000e240000000400 */
[----:B0-----:R-:W-:-:S05]  /*19b0*/  VIADD R7, R89, 0x1 ;  /* 0x0000000159077836 */ /* 0x001fca0000000000 */
[----:B------:R-:W-:Y:S04]  /*19c0*/  STS.U16 [R88], R7 ;  /* 0x0000000758007388 */ /* 0x000fe80000000400 */
[----:B------:R-:W0:Y:S02]  /*19d0*/  LDS.U16 R91, [R90] ;  /* 0x000000005a5b7984 */ /* 0x000e240000000400 */
[----:B0-----:R-:W-:-:S05]  /*19e0*/  VIADD R5, R91, 0x1 ;  /* 0x000000015b057836 */ /* 0x001fca0000000000 */
[----:B------:R-:W-:Y:S01]  /*19f0*/  STS.U16 [R90], R5 ;  /* 0x000000055a007388 */ /* 0x000fe20000000400 */
[----:B------:R-:W-:Y:S06]  /*1a00*/  BAR.SYNC.DEFER_BLOCKING 0x0 ;  /* 0x0000000000007b1d */ /* 0x000fec0000010000 */
[----:B------:R-:W-:Y:S04]  /*1a10*/  LDS R92, [R51] ;  /* 0x00000000335c7984 */ /* 0x000fe80000000800 */
[----:B------:R-:W0:Y:S04]  /*1a20*/  LDS R93, [R51+0x4] ;  /* 0x00000400335d7984 */ /* 0x000e280000000800 */
[----:B------:R-:W1:Y:S04]  /*1a30*/  LDS R94, [R51+0x8] ;  /* 0x00000800335e7984 */ /* 0x000e680000000800 */
[----:B------:R-:W2:Y:S04]  /*1a40*/  LDS R95, [R51+0xc] ;  /* 0x00000c00335f7984 */ /* 0x000ea80000000800 */
[----:B------:R-:W3:Y:S04]  /*1a50*/  LDS R96, [R51+0x10] ;  /* 0x0000100033607984 */ /* 0x000ee80000000800 */
[----:B------:R-:W4:Y:S04]  /*1a60*/  LDS R97, [R51+0x14] ;  /* 0x0000140033617984 */ /* 0x000f280000000800 */
[----:B------:R-:W4:Y:S04]  /*1a70*/  LDS R98, [R51+0x18] ;  /* 0x0000180033627984 */ /* 0x000f280000000800 */
[----:B------:R-:W4:Y:S04]  /*1a80*/  LDS R99, [R51+0x1c] ;  /* 0x00001c0033637984 */ /* 0x000f280000000800 */
[----:B------:R-:W4:Y:S04]  /*1a90*/  LDS R100, [R51+0x20] ;  /* 0x0000200033647984 */ /* 0x000f280000000800 */
[----:B------:R-:W4:Y:S04]  /*1aa0*/  LDS R101, [R51+0x24] ;  /* 0x0000240033657984 */ /* 0x000f280000000800 */
[----:B------:R-:W4:Y:S04]  /*1ab0*/  LDS R102, [R51+0x28] ;  /* 0x0000280033667984 */ /* 0x000f280000000800 */
[----:B------:R-:W4:Y:S01]  /*1ac0*/  LDS R103, [R51+0x2c] ;  /* 0x00002c0033677984 */ /* 0x000f220000000800 */
[----:B0-----:R-:W-:-:S03]  /*1ad0*/  IMAD.IADD R93, R92, 0x1, R93 ;  /* 0x000000015c5d7824 */ /* 0x001fc600078e025d */
[----:B------:R-:W0:Y:S01]  /*1ae0*/  LDS R104, [R51+0x30] ;  /* 0x0000300033687984 */ /* 0x000e220000000800 */
[----:B-1----:R-:W-:-:S03]  /*1af0*/  IMAD.IADD R94, R94, 0x1, R93 ;  /* 0x000000015e5e7824 */ /* 0x002fc600078e025d */
[----:B------:R-:W1:Y:S01]  /*1b00*/  LDS R105, [R51+0x34] ;  /* 0x0000340033697984 */ /* 0x000e620000000800 */
[----:B--2---:R-:W-:-:S03]  /*1b10*/  IMAD.IADD R95, R95, 0x1, R94 ;  /* 0x000000015f5f7824 */ /* 0x004fc600078e025e */
[----:B------:R-:W2:Y:S01]  /*1b20*/  LDS R106, [R51+0x38] ;  /* 0x00003800336a7984 */ /* 0x000ea20000000800 */
[----:B---3--:R-:W-:-:S03]  /*1b30*/  IMAD.IADD R96, R96, 0x1, R95 ;  /* 0x0000000160607824 */ /* 0x008fc600078e025f */
[----:B------:R-:W3:Y:S01]  /*1b40*/  LDS R107, [R51+0x3c] ;  /* 0x00003c00336b7984 */ /* 0x000ee20000000800 */
[----:B----4-:R-:W-:-:S03]  /*1b50*/  IMAD.IADD R97, R97, 0x1, R96 ;  /* 0x0000000161617824 */ /* 0x010fc600078e0260 */
[----:B------:R-:W4:Y:S01]  /*1b60*/  LDS R108, [R51+0x40] ;  /* 0x00004000336c7984 */ /* 0x000f220000000800 */
[----:B------:R-:W-:-:S03]  /*1b70*/  IMAD.IADD R98, R98, 0x1, R97 ;  /* 0x0000000162627824 */ /* 0x000fc600078e0261 */
        /* <DEDUP_REMOVED lines=31> */
[----:B------:R-:W-:-:S04]  /*1d70*/  IMAD.IADD R114, R114, 0x1, R113 ;  /* 0x0000000172727824 */ /* 0x000fc800078e0271 */
[----:B0-----:R-:W-:-:S04]  /*1d80*/  IMAD.IADD R115, R115, 0x1, R114 ;  /* 0x0000000173737824 */ /* 0x001fc800078e0272 */
[----:B-1----:R-:W-:-:S04]  /*1d90*/  IMAD.IADD R116, R116, 0x1, R115 ;  /* 0x0000000174747824 */ /* 0x002fc800078e0273 */
[----:B--2---:R-:W-:-:S04]  /*1da0*/  IMAD.IADD R117, R117, 0x1, R116 ;  /* 0x0000000175757824 */ /* 0x004fc800078e0274 */
[----:B---3--:R-:W-:-:S04]  /*1db0*/  IMAD.IADD R118, R118, 0x1, R117 ;  /* 0x0000000176767824 */ /* 0x008fc800078e0275 */
[----:B----4-:R-:W-:-:S04]  /*1dc0*/  IMAD.IADD R119, R119, 0x1, R118 ;  /* 0x0000000177777824 */ /* 0x010fc800078e0276 */
[----:B------:R-:W-:-:S04]  /*1dd0*/  IMAD.IADD R120, R120, 0x1, R119 ;  /* 0x0000000178787824 */ /* 0x000fc800078e0277 */
[----:B------:R-:W-:-:S04]  /*1de0*/  IMAD.IADD R121, R121, 0x1, R120 ;  /* 0x0000000179797824 */ /* 0x000fc800078e0278 */
[----:B------:R-:W-:-:S04]  /*1df0*/  IMAD.IADD R122, R122, 0x1, R121 ;  /* 0x000000017a7a7824 */ /* 0x000fc800078e0279 */
[----:B------:R-:W-:-:S04]  /*1e00*/  IMAD.IADD R123, R123, 0x1, R122 ;  /* 0x000000017b7b7824 */ /* 0x000fc800078e027a */
[----:B------:R-:W-:-:S05]  /*1e10*/  IMAD.IADD R125, R4, 0x1, R123 ;  /* 0x00000001047d7824 */ /* 0x000fca00078e027b */
        /* <DEDUP_REMOVED lines=8> */
[----:B------:R-:W0:Y:S02]  /*1ea0*/  SHFL.UP P0, R126, R127, 0x10, RZ ;  /* 0x060000007f7e7989 */ /* 0x000e2400000000ff */
[----:B0-----:R-:W-:Y:S01]  /*1eb0*/  @P0 IMAD.IADD R126, R127, 0x1, R126 ;  /* 0x000000017f7e0824 */ /* 0x001fe200078e027e */
[----:B------:R-:W-:-:S03]  /*1ec0*/  ISETP.NE.AND P0, PT, R124, 0x1, PT ;  /* 0x000000017c00780c */ /* 0x000fc60003f05270 */
[----:B------:R-:W-:Y:S01]  /*1ed0*/  IMAD.IADD R125, R126, 0x1, -R125 ;  /* 0x000000017e7d7824 */ /* 0x000fe200078e0a7d */
[----:B------:R-:W-:Y:S01]  /*1ee0*/  @!P1 STS [R50+0x8400], R126 ;  /* 0x0084007e32009388 */ /* 0x000fe20000000800 */
[----:B------:R-:W-:Y:S01]  /*1ef0*/  BAR.SYNC.DEFER_BLOCKING 0x0 ;  /* 0x0000000000007b1d */ /* 0x000fe20000010000 */
[----:B------:R-:W-:-:S05]  /*1f00*/  ISETP.NE.AND P1, PT, R124, 0x4, PT ;  /* 0x000000047c00780c */ /* 0x000fca0003f25270 */
[----:B------:R-:W0:Y:S04]  /*1f10*/  LDS.128 R4, [UR4+0x8400] ;  /* 0x00840004ff047984 */ /* 0x000e280008000c00 */
[----:B------:R-:W1:Y:S01]  /*1f20*/  LDS.128 R8, [UR4+0x8410] ;  /* 0x00841004ff087984 */ /* 0x000e620008000c00 */
[C---:B0-----:R-:W-:Y:S01]  /*1f30*/  SEL R55, R4.reuse, R55, !P0 ;  /* 0x0000003704377207 */ /* 0x041fe20004000000 */
[----:B------:R-:W-:Y:S01]  /*1f40*/  IMAD.IADD R5, R4, 0x1, R5 ;  /* 0x0000000104057824 */ /* 0x000fe200078e0205 */
[----:B------:R-:W-:-:S03]  /*1f50*/  ISETP.NE.AND P0, PT, R124, 0x2, PT ;  /* 0x000000027c00780c */ /* 0x000fc60003f05270 */
[----:B------:R-:W-:Y:S01]  /*1f60*/  IMAD.IADD R6, R6, 0x1, R5 ;  /* 0x0000000106067824 */ /* 0x000fe200078e0205 */
[----:B------:R-:W-:Y:S02]  /*1f70*/  SEL R55, R5, R55, !P0 ;  /* 0x0000003705377207 */ /* 0x000fe40004000000 */
[----:B------:R-:W-:Y:S01]  /*1f80*/  ISETP.NE.AND P0, PT, R124, 0x3, PT ;  /* 0x000000037c00780c */ /* 0x000fe20003f05270 */
[----:B------:R-:W-:-:S03]  /*1f90*/  IMAD.IADD R7, R7, 0x1, R6 ;  /* 0x0000000107077824 */ /* 0x000fc600078e0206 */
[----:B------:R-:W-:Y:S01]  /*1fa0*/  SEL R55, R6, R55, !P0 ;  /* 0x0000003706377207 */ /* 0x000fe20004000000 */
[C---:B-1----:R-:W-:Y:S01]  /*1fb0*/  IMAD.IADD R8, R7.reuse, 0x1, R8 ;  /* 0x0000000107087824 */ /* 0x042fe200078e0208 */
[----:B------:R-:W-:Y:S02]  /*1fc0*/  ISETP.NE.AND P0, PT, R124, 0x5, PT ;  /* 0x000000057c00780c */ /* 0x000fe40003f05270 */
[----:B------:R-:W-:Y:S01]  /*1fd0*/  SEL R55, R7, R55, !P1 ;  /* 0x0000003707377207 */ /* 0x000fe20004800000 */
[----:B------:R-:W-:Y:S01]  /*1fe0*/  IMAD.IADD R9, R9, 0x1, R8 ;  /* 0x0000000109097824 */ /* 0x000fe200078e0208 */
[----:B------:R-:W-:Y:S02]  /*1ff0*/  ISETP.NE.AND P1, PT, R42, RZ, PT ;  /* 0x000000ff2a00720c */ /* 0x000fe40003f25270 */
[----:B------:R-:W-:Y:S01]  /*2000*/  SEL R55, R8, R55, !P0 ;  /* 0x0000003708377207 */ /* 0x000fe20004000000 */
[----:B------:R-:W-:Y:S01]  /*2010*/  IMAD.IADD R10, R10, 0x1, R9 ;  /* 0x000000010a0a7824 */ /* 0x000fe200078e0209 */
[----:B------:R-:W-:-:S02]  /*2020*/  ISETP.GT.U32.AND P0, PT, R0, 0x1f, PT ;  /* 0x0000001f0000780c */ /* 0x000fc40003f04070 */
[----:B------:R-:W-:Y:S01]  /*2030*/  SEL R55, R9, R55, !P2 ;  /* 0x0000003709377207 */ /* 0x000fe20005000000 */
[----:B------:R-:W-:Y:S01]  /*2040*/  IMAD.IADD R11, R11, 0x1, R10 ;  /* 0x000000010b0b7824 */ /* 0x000fe200078e020a */
[----:B------:R-:W-:Y:S02]  /*2050*/  ISETP.GT.U32.OR P2, PT, R0, 0x1f, P1 ;  /* 0x0000001f0000780c */ /* 0x000fe40000f44470 */
[----:B------:R-:W-:Y:S02]  /*2060*/  SEL R4, R125, RZ, P1 ;  /* 0x000000ff7d047207 */ /* 0x000fe40000800000 */
[----:B------:R-:W-:-:S05]  /*2070*/  SEL R55, R10, R55, !P3 ;  /* 0x000000370a377207 */ /* 0x000fca0005800000 */
[----:B------:R-:W-:Y:S01]  /*2080*/  @P0 IMAD.IADD R125, R55, 0x1, R4 ;  /* 0x00000001377d0824 */ /* 0x000fe200078e0204 */
[----:B------:R-:W-:-:S03]  /*2090*/  ISETP.NE.AND P0, PT, R0, RZ, PT ;  /* 0x000000ff0000720c */ /* 0x000fc60003f05270 */
[----:B------:R-:W-:-:S05]  /*20a0*/  @!P2 IMAD.U32 R125, R11, 0x10000, RZ ;  /* 0x000100000b7da824 */ /* 0x000fca00078e00ff */
[----:B------:R-:W-:Y:S01]  /*20b0*/  @!P2 STS [UR4+0x8428], R125 ;  /* 0x0084287dff00a988 */ /* 0x000fe20008000804 */
[----:B------:R-:W-:Y:S06]  /*20c0*/  BAR.SYNC.DEFER_BLOCKING 0x0 ;  /* 0x0000000000007b1d */ /* 0x000fec0000010000 */
[----:B------:R-:W0:Y:S02]  /*20d0*/  LDS R4, [UR4+0x8428] ;  /* 0x00842804ff047984 */ /* 0x000e240008000800 */
[----:B0-----:R-:W-:-:S05]  /*20e0*/  SEL R4, R4, RZ, P0 ;  /* 0x000000ff04047207 */ /* 0x001fca0000000000 */
[----:B------:R-:W-:-:S04]  /*20f0*/  IMAD.IADD R4, R4, 0x1, R125 ;  /* 0x0000000104047824 */ /* 0x000fc800078e027d */
[--C-:B------:R-:W-:Y:S01]  /*2100*/  IMAD.IADD R92, R92, 0x1, R4.reuse ;  /* 0x000000015c5c7824 */ /* 0x100fe200078e0204 */
[----:B------:R-:W-:Y:S01]  /*2110*/  STS [R51], R4 ;  /* 0x0000000433007388 */ /* 0x000fe20000000800 */
[--C-:B------:R-:W-:Y:S02]  /*2120*/  IMAD.IADD R6, R93, 0x1, R4.reuse ;  /* 0x000000015d067824 */ /* 0x100fe400078e0204 */
[--C-:B------:R-:W-:Y:S01]  /*2130*/  IMAD.IADD R94, R94, 0x1, R4.reuse ;  /* 0x000000015e5e7824 */ /* 0x100fe200078e0204 */
[----:B------:R-:W-:Y:S01]  /*2140*/  STS [R51+0x4], R92 ;  /* 0x0000045c33007388 */ /* 0x000fe20000000800 */
[--C-:B------:R-:W-:Y:S02]  /*2150*/  IMAD.IADD R8, R95, 0x1, R4.reuse ;  /* 0x000000015f087824 */ /* 0x100fe400078e0204 */
[--C-:B------:R-:W-:Y:S01]  /*2160*/  IMAD.IADD R96, R96, 0x1, R4.reuse ;  /* 0x0000000160607824 */ /* 0x100fe200078e0204 */
[----:B------:R-:W-:Y:S01]  /*2170*/  STS [R51+0x8], R6 ;  /* 0x0000080633007388 */ /* 0x000fe20000000800 */
[----:B------:R-:W-:-:S02]  /*2180*/  IMAD.IADD R10, R97, 0x1, R4 ;  /* 0x00000001610a7824 */ /* 0x000fc400078e0204 */
[--C-:B------:R-:W-:Y:S01]  /*2190*/  IMAD.IADD R98, R98, 0x1, R4.reuse ;  /* 0x0000000162627824 */ /* 0x100fe200078e0204 */
[----:B------:R-:W-:Y:S01]  /*21a0*/  STS [R51+0xc], R94 ;  /* 0x00000c5e33007388 */ /* 0x000fe20000000800 */
        /* <DEDUP_REMOVED lines=36> */
[----:B------:R-:W-:-:S03]  /*23f0*/  IMAD.IADD R150, R123, 0x1, R4 ;  /* 0x000000017b967824 */ /* 0x000fc600078e0204 */
[----:B------:R-:W-:Y:S04]  /*2400*/  STS [R51+0x40], R134 ;  /* 0x0000408633007388 */ /* 0x000fe80000000800 */
        /* <DEDUP_REMOVED lines=15> */
[----:B------:R-:W-:Y:S01]  /*2500*/  STS [R51+0x80], R150 ;  /* 0x0000809633007388 */ /* 0x000fe20000000800 */
[----:B------:R-:W-:Y:S06]  /*2510*/  BAR.SYNC.DEFER_BLOCKING 0x0 ;  /* 0x0000000000007b1d */ /* 0x000fec0000010000 */
[----:B------:R-:W0:Y:S04]  /*2520*/  LDS.U16 R5, [R54] ;  /* 0x0000000036057984 */ /* 0x000e280000000400 */
[----:B------:R-:W1:Y:S04]  /*2530*/  LDS.U16 R56, [R56] ;  /* 0x0000000038387984 */ /* 0x000e680000000400 */
[----:B------:R-:W2:Y:S04]  /*2540*/  LDS.U16 R58, [R58] ;  /* 0x000000003a3a7984 */ /* 0x000ea80000000400 */
[----:B------:R-:W3:Y:S04]  /*2550*/  LDS.U16 R60, [R60] ;  /* 0x000000003c3c7984 */ /* 0x000ee80000000400 */
[----:B------:R-:W4:Y:S04]  /*2560*/  LDS.U16 R62, [R62] ;  /* 0x000000003e3e7984 */ /* 0x000f280000000400 */
[----:B------:R-:W4:Y:S04]  /*2570*/  LDS.U16 R64, [R64] ;  /* 0x0000000040407984 */ /* 0x000f280000000400 */
[----:B------:R-:W4:Y:S04]  /*2580*/  LDS.U16 R66, [R66] ;  /* 0x0000000042427984 */ /* 0x000f280000000400 */
[----:B------:R-:W4:Y:S04]  /*2590*/  LDS.U16 R68, [R68] ;  /* 0x0000000044447984 */ /* 0x000f280000000400 */
[----:B------:R-:W4:Y:S04]  /*25a0*/  LDS.U16 R70, [R70] ;  /* 0x0000000046467984 */ /* 0x000f280000000400 */
[----:B------:R-:W4:Y:S04]  /*25b0*/  LDS.U16 R72, [R72] ;  /* 0x0000000048487984 */ /* 0x000f280000000400 */
[----:B------:R-:W4:Y:S01]  /*25c0*/  LDS.U16 R74, [R74] ;  /* 0x000000004a4a7984 */ /* 0x000f220000000400 */
[----:B0-----:R-:W-:-:S03]  /*25d0*/  IMAD.IADD R5, R52, 0x1, R5 ;  /* 0x0000000134057824 */ /* 0x001fc600078e0205 */
[----:B------:R-:W0:Y:S01]  /*25e0*/  LDS.U16 R76, [R76] ;  /* 0x000000004c4c7984 */ /* 0x000e220000000400 */
[----:B-1----:R-:W-:-:S03]  /*25f0*/  IMAD.IADD R56, R57, 0x1, R56 ;  /* 0x0000000139387824 */ /* 0x002fc600078e0238 */
[----:B------:R-:W1:Y:S01]  /*2600*/  LDS.U16 R78, [R78] ;  /* 0x000000004e4e7984 */ /* 0x000e620000000400 */
[----:B--2---:R-:W-:-:S03]  /*2610*/  IMAD.IADD R58, R59, 0x1, R58 ;  /* 0x000000013b3a7824 */ /* 0x004fc600078e023a */
[----:B------:R-:W2:Y:S01]  /*2620*/  LDS.U16 R80, [R80] ;  /* 0x0000000050507984 */ /* 0x000ea20000000400 */
[----:B---3--:R-:W-:-:S03]  /*2630*/  IMAD.IADD R60, R61, 0x1, R60 ;  /* 0x000000013d3c7824 */ /* 0x008fc600078e023c */
[----:B------:R-:W3:Y:S01]  /*2640*/  LDS.U16 R82, [R82] ;  /* 0x0000000052527984 */ /* 0x000ee20000000400 */
[----:B----4-:R-:W-:-:S03]  /*2650*/  IMAD.IADD R62, R63, 0x1, R62 ;  /* 0x000000013f3e7824 */ /* 0x010fc600078e023e */
[----:B------:R-:W4:Y:S01]  /*2660*/  LDS.U16 R84, [R84] ;  /* 0x0000000054547984 */ /* 0x000f220000000400 */
[----:B------:R-:W-:-:S03]  /*2670*/  IMAD.IADD R64, R65, 0x1, R64 ;  /* 0x0000000141407824 */ /* 0x000fc600078e0240 */
[----:B------:R-:W4:Y:S01]  /*2680*/  LDS.U16 R86, [R86] ;  /* 0x0000000056567984 */ /* 0x000f220000000400 */
[----:B------:R-:W-:-:S03]  /*2690*/  IMAD.IADD R66, R67, 0x1, R66 ;  /* 0x0000000143427824 */ /* 0x000fc600078e0242 */
[----:B------:R-:W4:Y:S01]  /*26a0*/  LDS.U16 R88, [R88] ;  /* 0x0000000058587984 */ /* 0x000f220000000400 */
[----:B------:R-:W-:-:S03]  /*26b0*/  IMAD.IADD R68, R69, 0x1, R68 ;  /* 0x0000000145447824 */ /* 0x000fc600078e0244 */
[----:B------:R-:W4:Y:S01]  /*26c0*/  LDS.U16 R90, [R90] ;  /* 0x000000005a5a7984 */ /* 0x000f220000000400 */
[----:B------:R-:W-:Y:S02]  /*26d0*/  IMAD.IADD R70, R71, 0x1, R70 ;  /* 0x0000000147467824 */ /* 0x000fe400078e0246 */
[----:B------:R-:W-:Y:S02]  /*26e0*/  IMAD.IADD R72, R73, 0x1, R72 ;  /* 0x0000000149487824 */ /* 0x000fe400078e0248 */
[----:B------:R-:W-:Y:S02]  /*26f0*/  IMAD.IADD R74, R75, 0x1, R74 ;  /* 0x000000014b4a7824 */ /* 0x000fe400078e024a */
[----:B0-----:R-:W-:Y:S02]  /*2700*/  IMAD.IADD R76, R77, 0x1, R76 ;  /* 0x000000014d4c7824 */ /* 0x001fe400078e024c */
[----:B-1----:R-:W-:Y:S02]  /*2710*/  IMAD.IADD R78, R79, 0x1, R78 ;  /* 0x000000014f4e7824 */ /* 0x002fe400078e024e */
[----:B--2---:R-:W-:-:S02]  /*2720*/  IMAD.IADD R80, R81, 0x1, R80 ;  /* 0x0000000151507824 */ /* 0x004fc400078e0250 */
[----:B---3--:R-:W-:Y:S02]  /*2730*/  IMAD.IADD R82, R83, 0x1, R82 ;  /* 0x0000000153527824 */ /* 0x008fe400078e0252 */
[----:B----4-:R-:W-:Y:S02]  /*2740*/  IMAD.IADD R84, R85, 0x1, R84 ;  /* 0x0000000155547824 */ /* 0x010fe400078e0254 */
[----:B------:R-:W-:Y:S02]  /*2750*/  IMAD.IADD R86, R87, 0x1, R86 ;  /* 0x0000000157567824 */ /* 0x000fe400078e0256 */
[----:B------:R-:W-:Y:S02]  /*2760*/  IMAD.IADD R88, R89, 0x1, R88 ;  /* 0x0000000159587824 */ /* 0x000fe400078e0258 */
[----:B------:R-:W-:Y:S01]  /*2770*/  IMAD.IADD R90, R91, 0x1, R90 ;  /* 0x000000015b5a7824 */ /* 0x000fe200078e025a */
[----:B------:R-:W-:Y:S06]  /*2780*/  BAR.SYNC.DEFER_BLOCKING 0x0 ;  /* 0x0000000000007b1d */ /* 0x000fec0000010000 */
[----:B------:R-:W-:Y:S05]  /*2790*/  BRA.U UP0, `(.L_x_221) ;  /* 0x0000000500987547 */ /* 0x000fea000b800000 */
[----:B------:R-:W-:Y:S01]  /*27a0*/  LEA R4, R5, UR4, 0x2 ;  /* 0x0000000405047c11 */ /* 0x000fe2000f8e10ff */
[----:B------:R-:W-:Y:S01]  /*27b0*/  UIADD3 UR7, UPT, UPT, UR7, 0x6, URZ ;  /* 0x0000000607077890 */ /* 0x000fe2000fffe0ff */
[----:B------:R-:W-:Y:S01]  /*27c0*/  LEA R5, R56, UR4, 0x2 ;  /* 0x0000000438057c11 */ /* 0x000fe2000f8e10ff */
[----:B------:R-:W-:Y:S01]  /*27d0*/  UIADD3 UR5, UPT, UPT, UR5, -0x6, URZ ;  /* 0xfffffffa05057890 */ /* 0x000fe2000fffe0ff */
[----:B------:R-:W-:Y:S01]  /*27e0*/  LEA R6, R58, UR4, 0x2 ;  /* 0x000000043a067c11 */ /* 0x000fe2000f8e10ff */
[----:B------:R1:W-:Y:S01]  /*27f0*/  STS [R4], R29 ;  /* 0x0000001d04007388 */ /* 0x0003e20000000800 */
[----:B------:R-:W-:Y:S02]  /*2800*/  LEA R7, R60, UR4, 0x2 ;  /* 0x000000043c077c11 */ /* 0x000fe4000f8e10ff */
[----:B------:R-:W-:Y:S01]  /*2810*/  LEA R8, R62, UR4, 0x2 ;  /* 0x000000043e087c11 */ /* 0x000fe2000f8e10ff */
[----:B------:R1:W-:Y:S01]  /*2820*/  STS [R5], R30 ;  /* 0x0000001e05007388 */ /* 0x0003e20000000800 */
[----:B------:R-:W-:-:S02]  /*2830*/  LEA R9, R64, UR4, 0x2 ;  /* 0x0000000440097c11 */ /* 0x000fc4000f8e10ff */
[----:B------:R-:W-:Y:S01]  /*2840*/  LEA R10, R66, UR4, 0x2 ;  /* 0x00000004420a7c11 */ /* 0x000fe2000f8e10ff */
[----:B------:R1:W-:Y:S01]  /*2850*/  STS [R6], R31 ;  /* 0x0000001f06007388 */ /* 0x0003e20000000800 */
[----:B------:R-:W-:Y:S02]  /*2860*/  LEA R11, R68, UR4, 0x2 ;  /* 0x00000004440b7c11 */ /* 0x000fe4000f8e10ff */
        /* <DEDUP_REMOVED lines=16> */
[----:B------:R1:W-:Y:S04]  /*2970*/  STS [R52], R37 ;  /* 0x0000002534007388 */ /* 0x0003e80000000800 */
        /* <DEDUP_REMOVED lines=9> */
[----:B------:R1:W-:Y:S01]  /*2a10*/  STS [R64], R49 ;  /* 0x0000003140007388 */ /* 0x0003e20000000800 */
[----:B------:R-:W-:Y:S06]  /*2a20*/  BAR.SYNC.DEFER_BLOCKING 0x0 ;  /* 0x0000000000007b1d */ /* 0x000fec0000010000 */
[----:B------:R1:W2:Y:S04]  /*2a30*/  LDS R29, [R53] ;  /* 0x00000000351d7984 */ /* 0x0002a80000000800 */
[----:B------:R1:W3:Y:S04]  /*2a40*/  LDS R30, [R53+0x4] ;  /* 0x00000400351e7984 */ /* 0x0002e80000000800 */
[----:B------:R1:W4:Y:S04]  /*2a50*/  LDS R31, [R53+0x8] ;  /* 0x00000800351f7984 */ /* 0x0003280000000800 */
[----:B------:R1:W0:Y:S04]  /*2a60*/  LDS R32, [R53+0xc] ;  /* 0x00000c0035207984 */ /* 0x0002280000000800 */
        /* <DEDUP_REMOVED lines=14> */
[----:B------:R1:W0:Y:S01]  /*2b50*/  LDS R49, [R53+0x48] ;  /* 0x0000480035317984 */ /* 0x0002220000000800 */
[----:B------:R-:W-:Y:S06]  /*2b60*/  BAR.SYNC.DEFER_BLOCKING 0x0 ;  /* 0x0000000000007b1d */ /* 0x000fec0000010000 */
[----:B-----5:R1:W-:Y:S04]  /*2b70*/  STS [R4], R2 ;  /* 0x0000000204007388 */ /* 0x0203e80000000800 */
        /* <DEDUP_REMOVED lines=19> */
[----:B------:R1:W0:Y:S04]  /*2cb0*/  LDS R2, [R53] ;  /* 0x0000000035027984 */ /* 0x0002280000000800 */
        /* <DEDUP_REMOVED lines=19> */
[----:B--234-:R-:W-:Y:S05]  /*2df0*/  BRA `(.L_x_222) ;  /* 0xffffffdc00587947 */ /* 0x01cfea000383ffff */
.L_x_221:
[----:B------:R-:W-:Y:S01]  /*2e00*/  LEA R5, R5, UR4, 0x2 ;  /* 0x0000000405057c11 */ /* 0x000fe2000f8e10ff */
[----:B------:R-:W-:Y:S01]  /*2e10*/  IMAD R53, R0, -0x48, R53 ;  /* 0xffffffb800357824 */ /* 0x000fe200078e0235 */
[----:B------:R-:W-:Y:S01]  /*2e20*/  LEA R56, R56, UR4, 0x2 ;  /* 0x0000000438387c11 */ /* 0x000fe2000f8e10ff */
[----:B------:R-:W0:Y:S01]  /*2e30*/  LDCU.64 UR6, c[0x0][0x3a0] ;  /* 0x00007400ff0677ac */ /* 0x000e220008000a00 */
[----:B------:R-:W-:Y:S01]  /*2e40*/  LEA R58, R58, UR4, 0x2 ;  /* 0x000000043a3a7c11 */ /* 0x000fe2000f8e10ff */
[----:B------:R-:W-:Y:S01]  /*2e50*/  STS [R5], R29 ;  /* 0x0000001d05007388 */ /* 0x000fe20000000800 */
[----:B------:R-:W-:Y:S02]  /*2e60*/  LEA R60, R60, UR4, 0x2 ;  /* 0x000000043c3c7c11 */ /* 0x000fe4000f8e10ff */
[----:B------:R-:W-:Y:S01]  /*2e70*/  LEA R62, R62, UR4, 0x2 ;  /* 0x000000043e3e7c11 */ /* 0x000fe2000f8e10ff */
[----:B------:R-:W-:Y:S01]  /*2e80*/  STS [R56], R30 ;  /* 0x0000001e38007388 */ /* 0x000fe20000000800 */
[----:B------:R-:W-:-:S02]  /*2e90*/  LEA R64, R64, UR4, 0x2 ;  /* 0x0000000440407c11 */ /* 0x000fc4000f8e10ff */
[----:B------:R-:W-:Y:S01]  /*2ea0*/  LEA R66, R66, UR4, 0x2 ;  /* 0x0000000442427c11 */ /* 0x000fe2000f8e10ff */
[----:B------:R-:W-:Y:S01]  /*2eb0*/  STS [R58], R31 ;  /* 0x0000001f3a007388 */ /* 0x000fe20000000800 */
[----:B------:R-:W-:Y:S02]  /*2ec0*/  LEA R68, R68, UR4, 0x2 ;  /* 0x0000000444447c11 */ /* 0x000fe4000f8e10ff */
[----:B------:R-:W-:Y:S01]  /*2ed0*/  LEA R70, R70, UR4, 0x2 ;  /* 0x0000000446467c11 */ /* 0x000fe2000f8e10ff */
[----:B------:R-:W-:Y:S01]  /*2ee0*/  STS [R60], R32 ;  /* 0x000000203c007388 */ /* 0x000fe20000000800 */
[----:B------:R-:W-:Y:S02]  /*2ef0*/  LEA R72, R72, UR4, 0x2 ;  /* 0x0000000448487c11 */ /* 0x000fe4000f8e10ff */
[----:B------:R-:W-:Y:S01]  /*2f00*/  LEA R74, R74, UR4, 0x2 ;  /* 0x000000044a4a7c11 */ /* 0x000fe2000f8e10ff */
[----:B------:R-:W-:Y:S01]  /*2f10*/  STS [R62], R33 ;  /* 0x000000213e007388 */ /* 0x000fe20000000800 */
[----:B------:R-:W-:Y:S01]  /*2f20*/  LEA R76, R76, UR4, 0x2 ;  /* 0x000000044c4c7c11 */ /* 0x000fe2000f8e10ff */
[----:B0-----:R-:W-:Y:S01]  /*2f30*/  IMAD.U32 R4, RZ, RZ, UR7 ;  /* 0x00000007ff047e24 */ /* 0x001fe2000f8e00ff */
        /* <DEDUP_REMOVED lines=11> */
[----:B------:R-:W-:-:S03]  /*2ff0*/  ISETP.LT.U32.AND P2, PT, R0, UR6, PT ;  /* 0x0000000600007c0c */ /* 0x000fc6000bf41070 */
[----:B------:R-:W-:Y:S01]  /*3000*/  STS [R72], R38 ;  /* 0x0000002648007388 */ /* 0x000fe20000000800 */
[----:B------:R-:W-:-:S03]  /*3010*/  ISETP.GT.U32.AND.EX P2, PT, R4, RZ, PT, P2 ;  /* 0x000000ff0400720c */ /* 0x000fc60003f44120 */
[----:B------:R-:W-:Y:S04]  /*3020*/  STS [R74], R39 ;  /* 0x000000274a007388 */ /* 0x000fe80000000800 */
[----:B------:R-:W-:Y:S04]  /*3030*/  STS [R76], R40 ;  /* 0x000000284c007388 */ /* 0x000fe80000000800 */
[----:B------:R-:W-:Y:S04]  /*3040*/  STS [R78], R41 ;  /* 0x000000294e007388 */ /* 0x000fe80000000800 */
[----:B------:R-:W-:Y:S04]  /*3050*/  STS [R80], R43 ;  /* 0x0000002b50007388 */ /* 0x000fe80000000800 */
[----:B------:R-:W-:Y:S04]  /*3060*/  STS [R47], R44 ;  /* 0x0000002c2f007388 */ /* 0x000fe80000000800 */
[----:B------:R-:W-:Y:S04]  /*3070*/  STS [R84], R45 ;  /* 0x0000002d54007388 */ /* 0x000fe80000000800 */
[----:B------:R-:W-:Y:S04]  /*3080*/  STS [R51], R46 ;  /* 0x0000002e33007388 */ /* 0x000fe80000000800 */
[----:B------:R-:W-:Y:S04]  /*3090*/  STS [R88], R48 ;  /* 0x0000003058007388 */ /* 0x000fe80000000800 */
[----:B------:R-:W-:Y:S01]  /*30a0*/  STS [R90], R49 ;  /* 0x000000315a007388 */ /* 0x000fe20000000800 */
[----:B------:R-:W-:Y:S06]  /*30b0*/  BAR.SYNC.DEFER_BLOCKING 0x0 ;  /* 0x0000000000007b1d */ /* 0x000fec0000010000 */
[----:B------:R-:W0:Y:S04]  /*30c0*/  LDS R6, [R53] ;  /* 0x0000000035067984 */ /* 0x000e280000000800 */
[----:B------:R-:W1:Y:S04]  /*30d0*/  LDS R7, [R53+0x400] ;  /* 0x0004000035077984 */ /* 0x000e680000000800 */
[----:B------:R-:W2:Y:S04]  /*30e0*/  LDS R8, [R53+0x800] ;  /* 0x0008000035087984 */ /* 0x000ea80000000800 */
[----:B------:R-:W-:Y:S04]  /*30f0*/  LDS R9, [R53+0xc00] ;  /* 0x000c000035097984 */ /* 0x000fe80000000800 */
[----:B------:R-:W-:Y:S04]  /*3100*/  LDS R10, [R53+0x1000] ;  /* 0x00100000350a7984 */ /* 0x000fe80000000800 */
[----:B------:R-:W-:Y:S04]  /*3110*/  LDS R11, [R53+0x1400] ;  /* 0x00140000350b7984 */ /* 0x000fe80000000800 */
[----:B------:R-:W3:Y:S04]  /*3120*/  LDS R29, [R53+0x1800] ;  /* 0x00180000351d7984 */ /* 0x000ee80000000800 */
[----:B------:R-:W-:Y:S04]  /*3130*/  LDS R30, [R53+0x1c00] ;  /* 0x001c0000351e7984 */ /* 0x000fe80000000800 */
        /* <DEDUP_REMOVED lines=10> */
[----:B------:R-:W-:Y:S01]  /*31e0*/  LDS R41, [R53+0x4800] ;  /* 0x0048000035297984 */ /* 0x000fe20000000800 */
[----:B------:R-:W-:Y:S06]  /*31f0*/  BAR.SYNC.DEFER_BLOCKING 0x0 ;  /* 0x0000000000007b1d */ /* 0x000fec0000010000 */
[----:B-----5:R4:W-:Y:S04]  /*3200*/  STS [R5], R2 ;  /* 0x0000000205007388 */ /* 0x0209e80000000800 */
[----:B------:R0:W-:Y:S04]  /*3210*/  STS [R56], R3 ;  /* 0x0000000338007388 */ /* 0x0001e80000000800 */
[----:B------:R1:W-:Y:S01]  /*3220*/  STS [R58], R12 ;  /* 0x0000000c3a007388 */ /* 0x0003e20000000800 */
[----:B----4-:R-:W4:Y:S03]  /*3230*/  LDC.64 R4, c[0x0][0x398] ;  /* 0x0000e600ff047b82 */ /* 0x010f260000000a00 */
[----:B------:R-:W-:Y:S04]  /*3240*/  STS [R60], R13 ;  /* 0x0000000d3c007388 */ /* 0x000fe80000000800 */
[----:B------:R2:W-:Y:S01]  /*3250*/  STS [R62], R14 ;  /* 0x0000000e3e007388 */ /* 0x0005e20000000800 */
[----:B0-----:R-:W0:Y:S01]  /*3260*/  LDC.64 R2, c[0x0][0x388] ;  /* 0x0000e200ff027b82 */ /* 0x001e220000000a00 */
[----:B-1----:R-:W-:-:S02]  /*3270*/  VIADD R12, R0, 0x100 ;  /* 0x00000100000c7836 */ /* 0x002fc40000000000 */
[----:B------:R-:W-:Y:S04]  /*3280*/  STS [R64], R15 ;  /* 0x0000000f40007388 */ /* 0x000fe80000000800 */
[----:B------:R1:W-:Y:S01]  /*3290*/  STS [R66], R16 ;  /* 0x0000001042007388 */ /* 0x0003e20000000800 */
[----:B------:R-:W-:Y:S01]  /*32a0*/  ISETP.LT.U32.AND P4, PT, R12, UR6, PT ;  /* 0x000000060c007c0c */ /* 0x000fe2000bf81070 */
[C---:B--2---:R-:W-:Y:S01]  /*32b0*/  VIADD R14, R0.reuse, 0x200 ;  /* 0x00000200000e7836 */ /* 0x044fe20000000000 */
[----:B------:R-:W-:Y:S01]  /*32c0*/  LOP3.LUT R12, R0, 0x400, RZ, 0xfc, !PT ;  /* 0x00000400000c7812 */ /* 0x000fe200078efcff */
[----:B------:R-:W-:Y:S03]  /*32d0*/  STS [R68], R17 ;  /* 0x0000001144007388 */ /* 0x000fe60000000800 */
[----:B------:R-:W-:Y:S01]  /*32e0*/  ISETP.LT.U32.AND P3, PT, R14, UR6, PT ;  /* 0x000000060e007c0c */ /* 0x000fe2000bf61070 */
[----:B------:R-:W-:Y:S01]  /*32f0*/  STS [R70], R18 ;  /* 0x0000001246007388 */ /* 0x000fe20000000800 */
[----:B------:R-:W-:Y:S01]  /*3300*/  VIADD R14, R0, 0x500 ;  /* 0x00000500000e7836 */ /* 0x000fe20000000000 */
[----:B------:R-:W-:Y:S01]  /*3310*/  ISETP.LT.U32.AND P0, PT, R12, UR6, PT ;  /* 0x000000060c007c0c */ /* 0x000fe2000bf01070 */
[C---:B-1----:R-:W-:Y:S01]  /*3320*/  VIADD R16, R0.reuse, 0x300 ;  /* 0x0000030000107836 */ /* 0x042fe20000000000 */
[----:B------:R-:W-:Y:S01]  /*3330*/  STS [R72], R19 ;  /* 0x0000001348007388 */ /* 0x000fe20000000800 */
[----:B------:R-:W-:Y:S01]  /*3340*/  VIADD R12, R0, 0x600 ;  /* 0x00000600000c7836 */ /* 0x000fe20000000000 */
[----:B------:R-:W-:Y:S01]  /*3350*/  ISETP.LT.U32.AND P1, PT, R14, UR6, PT ;  /* 0x000000060e007c0c */ /* 0x000fe2000bf21070 */
[----:B------:R-:W-:Y:S01]  /*3360*/  IMAD.U32 R14, RZ, RZ, UR7 ;  /* 0x00000007ff0e7e24 */ /* 0x000fe2000f8e00ff */
[----:B------:R-:W-:Y:S01]  /*3370*/  STS [R74], R20 ;  /* 0x000000144a007388 */ /* 0x000fe20000000800 */
[----:B------:R-:W-:Y:S01]  /*3380*/  ISETP.LT.U32.AND P5, PT, R16, UR6, PT ;  /* 0x0000000610007c0c */ /* 0x000fe2000bfa1070 */
[----:B------:R-:W-:Y:S01]  /*3390*/  IMAD.U32 R16, RZ, RZ, UR7 ;  /* 0x00000007ff107e24 */ /* 0x000fe2000f8e00ff */
[----:B------:R-:W-:Y:S01]  /*33a0*/  ISETP.LT.U32.AND P6, PT, R12, UR6, PT ;  /* 0x000000060c007c0c */ /* 0x000fe2000bfc1070 */
[----:B------:R-:W-:Y:S01]  /*33b0*/  STS [R76], R21 ;  /* 0x000000154c007388 */ /* 0x000fe20000000800 */
[----:B0-----:R-:W-:Y:S01]  /*33c0*/  IMAD.WIDE.U32 R2, R0, 0x4, R2 ;  /* 0x0000000400027825 */ /* 0x001fe200078e0002 */
[----:B------:R-:W-:-:S02]  /*33d0*/  ISETP.GT.U32.AND.EX P3, PT, R14, RZ, PT, P3 ;  /* 0x000000ff0e00720c */ /* 0x000fc40003f64130 */
[----:B------:R-:W-:Y:S01]  /*33e0*/  STS [R78], R22 ;  /* 0x000000164e007388 */ /* 0x000fe20000000800 */
[----:B------:R-:W-:Y:S01]  /*33f0*/  ISETP.GT.U32.AND.EX P4, PT, R16, RZ, PT, P4 ;  /* 0x000000ff1000720c */ /* 0x000fe20003f84140 */
[----:B----4-:R-:W-:Y:S02]  /*3400*/  IMAD.WIDE.U32 R4, R0, 0x4, R4 ;  /* 0x0000000400047825 */ /* 0x010fe400078e0004 */
[----:B------:R0:W-:Y:S02]  /*3410*/  STS [R80], R23 ;  /* 0x0000001750007388 */ /* 0x0001e40000000800 */
[----:B------:R-:W-:Y:S02]  /*3420*/  IMAD.U32 R12, RZ, RZ, UR7 ;  /* 0x00000007ff0c7e24 */ /* 0x000fe4000f8e00ff */
[----:B------:R-:W-:Y:S03]  /*3430*/  STS [R47], R24 ;  /* 0x000000182f007388 */ /* 0x000fe60000000800 */
[----:B------:R-:W-:Y:S01]  /*3440*/  ISETP.GT.U32.AND.EX P5, PT, R12, RZ, PT, P5 ;  /* 0x000000ff0c00720c */ /* 0x000fe20003fa4150 */
[----:B------:R1:W-:Y:S01]  /*3450*/  STS [R84], R25 ;  /* 0x0000001954007388 */ /* 0x0003e20000000800 */
[----:B0-----:R-:W-:Y:S01]  /*3460*/  @P2 LOP3.LUT R23, R6, 0x80000000, RZ, 0x3c, !PT ;  /* 0x8000000006172812 */ /* 0x001fe200078e3cff */
[----:B------:R-:W-:-:S02]  /*3470*/  VIADD R6, R0, 0x700 ;  /* 0x0000070000067836 */ /* 0x000fc40000000000 */
[----:B------:R-:W-:Y:S04]  /*3480*/  STS [R51], R26 ;  /* 0x0000001a33007388 */ /* 0x000fe80000000800 */
[----:B------:R0:W-:Y:S01]  /*3490*/  STS [R88], R27 ;  /* 0x0000001b58007388 */ /* 0x0001e20000000800 */
[----:B-1----:R-:W-:-:S03]  /*34a0*/  @P4 LOP3.LUT R25, R7, 0x80000000, RZ, 0x3c, !PT ;  /* 0x8000000007194812 */ /* 0x002fc600078e3cff */
[----:B------:R-:W-:Y:S01]  /*34b0*/  STS [R90], R28 ;  /* 0x0000001c5a007388 */ /* 0x000fe20000000800 */
[----:B------:R-:W-:Y:S01]  /*34c0*/  BAR.SYNC.DEFER_BLOCKING 0x0 ;  /* 0x0000000000007b1d */ /* 0x000fe20000010000 */
[----:B0-----:R-:W-:Y:S01]  /*34d0*/  @P3 LOP3.LUT R27, R8, 0x80000000, RZ, 0x3c, !PT ;  /* 0x80000000081b3812 */ /* 0x001fe200078e3cff */
[----:B------:R-:W-:-:S05]  /*34e0*/  IMAD.U32 R8, RZ, RZ, UR7 ;  /* 0x00000007ff087e24 */ /* 0x000fca000f8e00ff */
[C---:B------:R-:W-:Y:S02]  /*34f0*/  ISETP.GT.U32.AND.EX P1, PT, R8.reuse, RZ, PT, P1 ;  /* 0x000000ff0800720c */ /* 0x040fe40003f24110 */
[----:B------:R-:W-:-:S13]  /*3500*/  ISETP.GT.U32.AND.EX P6, PT, R8, RZ, PT, P6 ;  /* 0x000000ff0800720c */ /* 0x000fda0003fc4160 */
[----:B---3--:R-:W-:Y:S01]  /*3510*/  @P6 LOP3.LUT R29, R29, 0x80000000, RZ, 0x3c, !PT ;  /* 0x800000001d1d6812 */ /* 0x008fe200078e3cff */
[----:B------:R-:W0:Y:S04]  /*3520*/  @P2 LDS R43, [R53] ;  /* 0x00000000352b2984 */ /* 0x000e280000000800 */
[----:B------:R-:W1:Y:S04]  /*3530*/  LDS R13, [R53+0x400] ;  /* 0x00040000350d7984 */ /* 0x000e680000000800 */
[----:B------:R-:W2:Y:S04]  /*3540*/  LDS R15, [R53+0x800] ;  /* 0x00080000350f7984 */ /* 0x000ea80000000800 */
[----:B------:R-:W3:Y:S04]  /*3550*/  LDS R17, [R53+0xc00] ;  /* 0x000c000035117984 */ /* 0x000ee80000000800 */
[----:B------:R-:W4:Y:S04]  /*3560*/  LDS R19, [R53+0x1000] ;  /* 0x0010000035137984 */ /* 0x000f280000000800 */
[----:B------:R-:W-:Y:S04]  /*3570*/  @P2 STG.E desc[UR8][R2.64], R23 ;  /* 0x0000001702002986 */ /* 0x000fe8000c101908 */
[----:B------:R-:W4:Y:S04]  /*3580*/  LDS R21, [R53+0x1400] ;  /* 0x0014000035157984 */ /* 0x000f280000000800 */
[----:B------:R-:W4:Y:S04]  /*3590*/  LDS R7, [R53+0x1800] ;  /* 0x0018000035077984 */ /* 0x000f280000000800 */
[----:B------:R-:W4:Y:S04]  /*35a0*/  LDS R23, [R53+0x1c00] ;  /* 0x001c000035177984 */ /* 0x000f280000000800 */
[----:B0-----:R0:W-:Y:S01]  /*35b0*/  @P2 STG.E desc[UR8][R4.64], R43 ;  /* 0x0000002b04002986 */ /* 0x0011e2000c101908 */
[----:B------:R-:W-:Y:S01]  /*35c0*/  ISETP.LT.U32.AND P2, PT, R6, UR6, PT ;  /* 0x0000000606007c0c */ /* 0x000fe2000bf41070 */
[----:B------:R-:W-:-:S02]  /*35d0*/  IMAD.U32 R6, RZ, RZ, UR7 ;  /* 0x00000007ff067e24 */ /* 0x000fc4000f8e00ff */
[----:B------:R2:W-:Y:S01]  /*35e0*/  @P4 STG.E desc[UR8][R2.64+0x400], R25 ;  /* 0x0004001902004986 */ /* 0x0005e2000c101908 */
[----:B------:R-:W-:Y:S02]  /*35f0*/  ISETP.GT.U32.AND.EX P2, PT, R8, RZ, PT, P2 ;  /* 0x000000ff0800720c */ /* 0x000fe40003f44120 */
[----:B------:R-:W-:Y:S01]  /*3600*/  ISETP.GT.U32.AND.EX P0, PT, R6, RZ, PT, P0 ;  /* 0x000000ff0600720c */ /* 0x000fe20003f04100 */
[----:B-1----:R-:W-:Y:S01]  /*3610*/  @P4 STG.E desc[UR8][R4.64+0x400], R13 ;  /* 0x0004000d04004986 */ /* 0x002fe2000c101908 */
[----:B------:R-:W-:Y:S02]  /*3620*/  LOP3.LUT R6, R0, 0x800, RZ, 0xfc, !PT ;  /* 0x0000080000067812 */ /* 0x000fe400078efcff */
[----:B0-----:R-:W-:Y:S01]  /*3630*/  @P5 LOP3.LUT R43, R9, 0x80000000, RZ, 0x3c, !PT ;  /* 0x80000000092b5812 */ /* 0x001fe200078e3cff */
[----:B------:R-:W-:Y:S01]  /*3640*/  @P3 STG.E desc[UR8][R2.64+0x800], R27 ;  /* 0x0008001b02003986 */ /* 0x000fe2000c101908 */
[----:B------:R-:W-:Y:S01]  /*3650*/  ISETP.LT.U32.AND P4, PT, R6, UR6, PT ;  /* 0x0000000606007c0c */ /* 0x000fe2000bf81070 */
[----:B------:R-:W-:-:S02]  /*3660*/  VIADD R6, R0, 0x900 ;  /* 0x0000090000067836 */ /* 0x000fc40000000000 */
[----:B------:R-:W0:Y:S04]  /*3670*/  LDS R9, [R53+0x2000] ;  /* 0x0020000035097984 */ /* 0x000e280000000800 */
[----:B--2---:R-:W-:Y:S01]  /*3680*/  @P0 LOP3.LUT R25, R10, 0x80000000, RZ, 0x3c, !PT ;  /* 0x800000000a190812 */ /* 0x004fe200078e3cff */
[----:B------:R-:W-:Y:S01]  /*3690*/  @P3 STG.E desc[UR8][R4.64+0x800], R15 ;  /* 0x0008000f04003986 */ /* 0x000fe2000c101908 */
[----:B------:R-:W-:Y:S01]  /*36a0*/  ISETP.LT.U32.AND P3, PT, R6, UR6, PT ;  /* 0x0000000606007c0c */ /* 0x000fe2000bf61070 */
[----:B------:R-:W-:Y:S02]  /*36b0*/  VIADD R6, R0, 0xa00 ;  /* 0x00000a0000067836 */ /* 0x000fe40000000000 */
[----:B------:R-:W-:Y:S01]  /*36c0*/  @P5 STG.E desc[UR8][R2.64+0xc00], R43 ;  /* 0x000c002b02005986 */ /* 0x000fe2000c101908 */
[----:B------:R-:W-:Y:S01]  /*36d0*/  ISETP.GT.U32.AND.EX P3, PT, R8, RZ, PT, P3 ;  /* 0x000000ff0800720c */ /* 0x000fe20003f64130 */
[----:B------:R-:W-:-:S02]  /*36e0*/  IMAD.U32 R10, RZ, RZ, UR7 ;  /* 0x00000007ff0a7e24 */ /* 0x000fc4000f8e00ff */
[----:B---3--:R1:W-:Y:S01]  /*36f0*/  @P5 STG.E desc[UR8][R4.64+0xc00], R17 ;  /* 0x000c001104005986 */ /* 0x0083e2000c101908 */
[----:B------:R-:W-:Y:S01]  /*3700*/  ISETP.LT.U32.AND P5, PT, R6, UR6, PT ;  /* 0x0000000606007c0c */ /* 0x000fe2000bfa1070 */
[----:B------:R-:W-:Y:S02]  /*3710*/  VIADD R6, R0, 0xb00 ;  /* 0x00000b0000067836 */ /* 0x000fe40000000000 */
[----:B------:R-:W2:Y:S01]  /*3720*/  LDS R13, [R53+0x2400] ;  /* 0x00240000350d7984 */ /* 0x000ea20000000800 */
[----:B------:R-:W-:-:S03]  /*3730*/  ISETP.GT.U32.AND.EX P5, PT, R8, RZ, PT, P5 ;  /* 0x000000ff0800720c */ /* 0x000fc60003fa4150 */
[----:B------:R-:W-:Y:S04]  /*3740*/  @P0 STG.E desc[UR8][R2.64+0x1000], R25 ;  /* 0x0010001902000986 */ /* 0x000fe8000c101908 */
[----:B----4-:R3:W-:Y:S01]  /*3750*/  @P0 STG.E desc[UR8][R4.64+0x1000], R19 ;  /* 0x0010001304000986 */ /* 0x0107e2000c101908 */
[----:B-1----:R-:W-:Y:S02]  /*3760*/  @P1 LOP3.LUT R17, R11, 0x80000000, RZ, 0x3c, !PT ;  /* 0x800000000b111812 */ /* 0x002fe400078e3cff */
[----:B------:R-:W-:Y:S01]  /*3770*/  ISETP.LT.U32.AND P0, PT, R6, UR6, PT ;  /* 0x0000000606007c0c */ /* 0x000fe2000bf01070 */
[----:B------:R-:W1:Y:S01]  /*3780*/  LDS R11, [R53+0x2800] ;  /* 0x00280000350b7984 */ /* 0x000e620000000800 */
[----:B------:R-:W-:Y:S01]  /*3790*/  IMAD.U32 R6, RZ, RZ, UR7 ;  /* 0x00000007ff067e24 */ /* 0x000fe2000f8e00ff */
[----:B------:R-:W-:-:S02]  /*37a0*/  @P5 LOP3.LUT R33, R33, 0x80000000, RZ, 0x3c, !PT ;  /* 0x8000000021215812 */ /* 0x000fc400078e3cff */
[----:B------:R-:W4:Y:S01]  /*37b0*/  LDS R15, [R53+0x2c00] ;  /* 0x002c0000350f7984 */ /* 0x000f220000000800 */
[----:B------:R-:W-:Y:S02]  /*37c0*/  ISETP.GT.U32.AND.EX P0, PT, R8, RZ, PT, P0 ;  /* 0x000000ff0800720c */ /* 0x000fe40003f04100 */
[----:B------:R-:W-:Y:S01]  /*37d0*/  ISETP.GT.U32.AND.EX P4, PT, R6, RZ, PT, P4 ;  /* 0x000000ff0600720c */ /* 0x000fe20003f84140 */
[----:B------:R-:W-:Y:S01]  /*37e0*/  @P1 STG.E desc[UR8][R2.64+0x1400], R17 ;  /* 0x0014001102001986 */ /* 0x000fe2000c101908 */
[----:B------:R-:W-:Y:S02]  /*37f0*/  LOP3.LUT R6, R0, 0xc00, RZ, 0xfc, !PT ;  /* 0x00000c0000067812 */ /* 0x000fe400078efcff */
[----:B---3--:R-:W-:Y:S01]  /*3800*/  @P2 LOP3.LUT R19, R30, 0x80000000, RZ, 0x3c, !PT ;  /* 0x800000001e132812 */ /* 0x008fe200078e3cff */
[----:B------:R-:W-:Y:S01]  /*3810*/  @P1 STG.E desc[UR8][R4.64+0x1400], R21 ;  /* 0x0014001504001986 */ /* 0x000fe2000c101908 */
[----:B------:R-:W-:Y:S01]  /*3820*/  ISETP.LT.U32.AND P1, PT, R6, UR6, PT ;  /* 0x0000000606007c0c */ /* 0x000fe2000bf21070 */
[----:B------:R-:W-:Y:S01]  /*3830*/  VIADD R6, R0, 0xd00 ;  /* 0x00000d0000067836 */ /* 0x000fe20000000000 */
[----:B------:R-:W-:Y:S01]  /*3840*/  @P3 LOP3.LUT R25, R32, 0x80000000, RZ, 0x3c, !PT ;  /* 0x8000000020193812 */ /* 0x000fe200078e3cff */
[----:B------:R-:W-:Y:S01]  /*3850*/  @P6 STG.E desc[UR8][R2.64+0x1800], R29 ;  /* 0x0018001d02006986 */ /* 0x000fe2000c101908 */
[----:B------:R-:W-:-:S03]  /*3860*/  ISETP.GT.U32.AND.EX P1, PT, R8, RZ, PT, P1 ;  /* 0x000000ff0800720c */ /* 0x000fc60003f24110 */
[----:B------:R-:W-:Y:S01]  /*3870*/  @P6 STG.E desc[UR8][R4.64+0x1800], R7 ;  /* 0x0018000704006986 */ /* 0x000fe2000c101908 */
[----:B------:R-:W-:Y:S01]  /*3880*/  ISETP.LT.U32.AND P6, PT, R6, UR6, PT ;  /* 0x0000000606007c0c */ /* 0x000fe2000bfc1070 */
[----:B------:R-:W-:Y:S01]  /*3890*/  VIADD R6, R0, 0xe00 ;  /* 0x00000e0000067836 */ /* 0x000fe20000000000 */
[----:B------:R-:W-:Y:S01]  /*38a0*/  @P4 LOP3.LUT R31, R31, 0x80000000, RZ, 0x3c, !PT ;  /* 0x800000001f1f4812 */ /* 0x000fe200078e3cff */
[----:B------:R-:W3:Y:S01]  /*38b0*/  LDS R7, [R53+0x3000] ;  /* 0x0030000035077984 */ /* 0x000ee20000000800 */
[----:B------:R-:W-:-:S03]  /*38c0*/  ISETP.GT.U32.AND.EX P6, PT, R10, RZ, PT, P6 ;  /* 0x000000ff0a00720c */ /* 0x000fc60003fc4160 */
[----:B------:R-:W-:Y:S02]  /*38d0*/  @P2 STG.E desc[UR8][R2.64+0x1c00], R19 ;  /* 0x001c001302002986 */ /* 0x000fe4000c101908 */
[----:B------:R-:W-:Y:S02]  /*38e0*/  @P1 LOP3.LUT R35, R35, 0x80000000, RZ, 0x3c, !PT ;  /* 0x8000000023231812 */ /* 0x000fe400078e3cff */
[----:B------:R-:W3:Y:S04]  /*38f0*/  LDS R17, [R53+0x3400] ;  /* 0x0034000035117984 */ /* 0x000ee80000000800 */
[----:B------:R-:W-:Y:S01]  /*3900*/  @P2 STG.E desc[UR8][R4.64+0x1c00], R23 ;  /* 0x001c001704002986 */ /* 0x000fe2000c101908 */
[----:B------:R-:W-:Y:S01]  /*3910*/  ISETP.LT.U32.AND P2, PT, R6, UR6, PT ;  /* 0x0000000606007c0c */ /* 0x000fe2000bf41070 */
[----:B------:R-:W-:-:S02]  /*3920*/  VIADD R6, R0, 0xf00 ;  /* 0x00000f0000067836 */ /* 0x000fc40000000000 */
[----:B------:R-:W-:Y:S01]  /*3930*/  @P4 STG.E desc[UR8][R2.64+0x2000], R31 ;  /* 0x0020001f02004986 */ /* 0x000fe2000c101908 */
[----:B------:R-:W-:-:S03]  /*3940*/  ISETP.GT.U32.AND.EX P2, PT, R12, RZ, PT, P2 ;  /* 0x000000ff0c00720c */ /* 0x000fc60003f44120 */
[----:B------:R-:W3:Y:S04]  /*3950*/  LDS R19, [R53+0x3800] ;  /* 0x0038000035137984 */ /* 0x000ee80000000800 */
[----:B0-----:R-:W-:Y:S01]  /*3960*/  @P4 STG.E desc[UR8][R4.64+0x2000], R9 ;  /* 0x0020000904004986 */ /* 0x001fe2000c101908 */
[----:B------:R-:W-:Y:S02]  /*3970*/  ISETP.LT.U32.AND P4, PT, R6, UR6, PT ;  /* 0x0000000606007c0c */ /* 0x000fe4000bf81070 */
[----:B------:R-:W-:Y:S01]  /*3980*/  LOP3.LUT R6, R0, 0x1000, RZ, 0xfc, !PT ;  /* 0x0000100000067812 */ /* 0x000fe200078efcff */
[----:B------:R-:W0:Y:S02]  /*3990*/  LDS R9, [R53+0x3c00] ;  /* 0x003c000035097984 */ /* 0x000e240000000800 */
[----:B------:R-:W-:-:S02]  /*39a0*/  @P2 LOP3.LUT R37, R37, 0x80000000, RZ, 0x3c, !PT ;  /* 0x8000000025252812 */ /* 0x000fc400078e3cff */
[----:B------:R-:W0:Y:S04]  /*39b0*/  LDS R21, [R53+0x4000] ;  /* 0x0040000035157984 */ /* 0x000e280000000800 */
[----:B------:R-:W0:Y:S04]  /*39c0*/  LDS R23, [R53+0x4400] ;  /* 0x0044000035177984 */ /* 0x000e280000000800 */
[----:B------:R-:W-:Y:S04]  /*39d0*/  @P3 STG.E desc[UR8][R2.64+0x2400], R25 ;  /* 0x0024001902003986 */ /* 0x000fe8000c101908 */
[----:B--2---:R2:W-:Y:S01]  /*39e0*/  @P3 STG.E desc[UR8][R4.64+0x2400], R13 ;  /* 0x0024000d04003986 */ /* 0x0045e2000c101908 */
[----:B------:R-:W-:Y:S01]  /*39f0*/  ISETP.LT.U32.AND P3, PT, R6, UR6, PT ;  /* 0x0000000606007c0c */ /* 0x000fe2000bf61070 */
[----:B------:R-:W-:-:S02]  /*3a00*/  VIADD R6, R0, 0x1100 ;  /* 0x0000110000067836 */ /* 0x000fc40000000000 */
[----:B------:R-:W-:Y:S01]  /*3a10*/  @P5 STG.E desc[UR8][R2.64+0x2800], R33 ;  /* 0x0028002102005986 */ /* 0x000fe2000c101908 */
[----:B------:R-:W-:Y:S01]  /*3a20*/  VIADD R0, R0, 0x1200 ;  /* 0x0000120000007836 */ /* 0x000fe20000000000 */
[----:B------:R-:W-:Y:S02]  /*3a30*/  ISETP.GT.U32.AND.EX P3, PT, R8, RZ, PT, P3 ;  /* 0x000000ff0800720c */ /* 0x000fe40003f64130 */
[----:B-1----:R1:W-:Y:S01]  /*3a40*/  @P5 STG.E desc[UR8][R4.64+0x2800], R11 ;  /* 0x0028000b04005986 */ /* 0x0023e2000c101908 */
[----:B------:R-:W-:Y:S01]  /*3a50*/  ISETP.LT.U32.AND P5, PT, R6, UR6, PT ;  /* 0x0000000606007c0c */ /* 0x000fe2000bfa1070 */
[----:B------:R-:W-:Y:S01]  /*3a60*/  IMAD.U32 R6, RZ, RZ, UR7 ;  /* 0x00000007ff067e24 */ /* 0x000fe2000f8e00ff */
[----:B--2---:R-:W-:-:S04]  /*3a70*/  @P0 LOP3.LUT R13, R34, 0x80000000, RZ, 0x3c, !PT ;  /* 0x80000000220d0812 */ /* 0x004fc800078e3cff */
[----:B------:R-:W-:Y:S01]  /*3a80*/  ISETP.GT.U32.AND.EX P4, PT, R6, RZ, PT, P4 ;  /* 0x000000ff0600720c */ /* 0x000fe20003f84140 */
[----:B------:R2:W-:Y:S03]  /*3a90*/  @P0 STG.E desc[UR8][R2.64+0x2c00], R13 ;  /* 0x002c000d02000986 */ /* 0x0005e6000c101908 */
[----:B------:R-:W-:Y:S01]  /*3aa0*/  @P3 LOP3.LUT R39, R39, 0x80000000, RZ, 0x3c, !PT ;  /* 0x8000000027273812 */ /* 0x000fe200078e3cff */
[----:B----4-:R4:W-:Y:S01]  /*3ab0*/  @P0 STG.E desc[UR8][R4.64+0x2c00], R15 ;  /* 0x002c000f04000986 */ /* 0x0109e2000c101908 */
[----:B------:R-:W-:Y:S01]  /*3ac0*/  ISETP.LT.U32.AND P0, PT, R0, UR6, PT ;  /* 0x0000000600007c0c */ /* 0x000fe2000bf01070 */
[----:B------:R-:W-:Y:S01]  /*3ad0*/  IMAD.U32 R0, RZ, RZ, UR7 ;  /* 0x00000007ff007e24 */ /* 0x000fe2000f8e00ff */
[----:B-1----:R-:W-:Y:S01]  /*3ae0*/  @P6 LOP3.LUT R11, R36, 0x80000000, RZ, 0x3c, !PT ;  /* 0x80000000240b6812 */ /* 0x002fe200078e3cff */
[----:B------:R1:W-:Y:S01]  /*3af0*/  @P1 STG.E desc[UR8][R2.64+0x3000], R35 ;  /* 0x0030002302001986 */ /* 0x0003e2000c101908 */
[----:B------:R-:W-:-:S02]  /*3b00*/  ISETP.GT.U32.AND.EX P0, PT, R6, RZ, PT, P0 ;  /* 0x000000ff0600720c */ /* 0x000fc40003f04100 */
[----:B------:R-:W-:Y:S01]  /*3b10*/  ISETP.GT.U32.AND.EX P5, PT, R0, RZ, PT, P5 ;  /* 0x000000ff0000720c */ /* 0x000fe20003fa4150 */
[----:B---3--:R1:W-:Y:S01]  /*3b20*/  @P1 STG.E desc[UR8][R4.64+0x3000], R7 ;  /* 0x0030000704001986 */ /* 0x0083e2000c101908 */
[----:B--2---:R-:W-:-:S03]  /*3b30*/  @P4 LOP3.LUT R13, R38, 0x80000000, RZ, 0x3c, !PT ;  /* 0x80000000260d4812 */ /* 0x004fc600078e3cff */
[----:B------:R1:W-:Y:S04]  /*3b40*/  @P6 STG.E desc[UR8][R2.64+0x3400], R11 ;  /* 0x0034000b02006986 */ /* 0x0003e8000c101908 */
[----:B------:R1:W-:Y:S04]  /*3b50*/  @P6 STG.E desc[UR8][R4.64+0x3400], R17 ;  /* 0x0034001104006986 */ /* 0x0003e8000c101908 */
[----:B------:R1:W-:Y:S01]  /*3b60*/  @P2 STG.E desc[UR8][R2.64+0x3800], R37 ;  /* 0x0038002502002986 */ /* 0x0003e2000c101908 */
[----:B----4-:R-:W-:-:S03]  /*3b70*/  @P5 LOP3.LUT R15, R40, 0x80000000, RZ, 0x3c, !PT ;  /* 0x80000000280f5812 */ /* 0x010fc600078e3cff */
[----:B------:R1:W-:Y:S04]  /*3b80*/  @P2 STG.E desc[UR8][R4.64+0x3800], R19 ;  /* 0x0038001304002986 */ /* 0x0003e8000c101908 */
[----:B------:R1:W-:Y:S04]  /*3b90*/  @P4 STG.E desc[UR8][R2.64+0x3c00], R13 ;  /* 0x003c000d02004986 */ /* 0x0003e8000c101908 */
[----:B0-----:R1:W-:Y:S04]  /*3ba0*/  @P4 STG.E desc[UR8][R4.64+0x3c00], R9 ;  /* 0x003c000904004986 */ /* 0x0013e8000c101908 */
[----:B------:R1:W-:Y:S04]  /*3bb0*/  @P3 STG.E desc[UR8][R2.64+0x4000], R39 ;  /* 0x0040002702003986 */ /* 0x0003e8000c101908 */
[----:B------:R1:W-:Y:S04]  /*3bc0*/  @P3 STG.E desc[UR8][R4.64+0x4000], R21 ;  /* 0x0040001504003986 */ /* 0x0003e8000c101908 */
[----:B------:R1:W-:Y:S04]  /*3bd0*/  @P5 STG.E desc[UR8][R2.64+0x4400], R15 ;  /* 0x0044000f02005986 */ /* 0x0003e8000c101908 */
[----:B------:R1:W-:Y:S01]  /*3be0*/  @P5 STG.E desc[UR8][R4.64+0x4400], R23 ;  /* 0x0044001704005986 */ /* 0x0003e2000c101908 */
[----:B------:R-:W-:Y:S05]  /*3bf0*/  @!P0 EXIT ;  /* 0x000000000000894d */ /* 0x000fea0003800000 */
[----:B------:R-:W0:Y:S01]  /*3c00*/  LDS R53, [R53+0x4800] ;  /* 0x0048000035357984 */ /* 0x000e220000000800 */
[----:B------:R-:W-:-:S05]  /*3c10*/  LOP3.LUT R41, R41, 0x80000000, RZ, 0x3c, !PT ;  /* 0x8000000029297812 */ /* 0x000fca00078e3cff */
[----:B------:R-:W-:Y:S04]  /*3c20*/  STG.E desc[UR8][R2.64+0x4800], R41 ;  /* 0x0048002902007986 */ /* 0x000fe8000c101908 */
[----:B0-----:R-:W-:Y:S01]  /*3c30*/  STG.E desc[UR8][R4.64+0x4800], R53 ;  /* 0x0048003504007986 */ /* 0x001fe2000c101908 */
[----:B------:R-:W-:Y:S05]  /*3c40*/  EXIT ;  /* 0x000000000000794d */ /* 0x000fea0003800000 */
.L_x_223:
        /* <DEDUP_REMOVED lines=11> */
.L_x_736:


//--------------------- .text._ZN3cub18CUB_300001_SM_10006detail6reduce28DeviceReduceSingleTileKernelINS2_10policy_hubIfyN4cuda3std3__44plusIfEEE10Policy1000EPfSC_iS9_ffNS7_10__identityEEEvT0_T1_T2_T3_T4_T6_ --------------------------
	.section	.text._ZN3cub18CUB_300001_SM_10006detail6reduce28DeviceReduceSingleTileKernelINS2_10policy_hubIfyN4cuda3std3__44plusIfEEE10Policy1000EPfSC_iS9_ffNS7_10__identityEEEvT0_T1_T2_T3_T4_T6_,"ax",@progbits
	.align	128
        .global         _ZN3cub18CUB_300001_SM_10006detail6reduce28DeviceReduceSingleTileKernelINS2_10policy_hubIfyN4cuda3std3__44plusIfEEE10Policy1000EPfSC_iS9_ffNS7_10__identityEEEvT0_T1_T2_T3_T4_T6_
        .type           _ZN3cub18CUB_300001_SM_10006detail6reduce28DeviceReduceSingleTileKernelINS2_10policy_hubIfyN4cuda3std3__44plusIfEEE10Policy1000EPfSC_iS9_ffNS7_10__identityEEEvT0_T1_T2_T3_T4_T6_,@function
        .size           _ZN3cub18CUB_300001_SM_10006detail6reduce28DeviceReduceSingleTileKernelINS2_10policy_hubIfyN4cuda3std3__44plusIfEEE10Policy1000EPfSC_iS9_ffNS7_10__identityEEEvT0_T1_T2_T3_T4_T6_,(.L_x_737 - _ZN3cub18CUB_300001_SM_10006detail6reduce28DeviceReduceSingleTileKernelINS2_10policy_hubIfyN4cuda3std3__44plusIfEEE10Policy1000EPfSC_iS9_ffNS7_10__identityEEEvT0_T1_T2_T3_T4_T6_)
        .other          _ZN3cub18CUB_300001_SM_10006detail6reduce28DeviceReduceSingleTileKernelINS2_10policy_hubIfyN4cuda3std3__44plusIfEEE10Policy1000EPfSC_iS9_ffNS7_10__identityEEEvT0_T1_T2_T3_T4_T6_,@"STO_CUDA_ENTRY STV_DEFAULT"
_ZN3cub18CUB_300001_SM_10006detail6reduce28DeviceReduceSingleTileKernelINS2_10policy_hubIfyN4cuda3std3__44plusIfEEE10Policy1000EPfSC_iS9_ffNS7_10__identityEEEvT0_T1_T2_T3_T4_T6_:
.text._ZN3cub18CUB_300001_SM_10006detail6reduce28DeviceReduceSingleTileKernelINS2_10policy_hubIfyN4cuda3std3__44plusIfEEE10Policy1000EPfSC_iS9_ffNS7_10__identityEEEvT0_T1_T2_T3_T4_T6_:
[----:B------:R-:W-:Y:S01]  /*0000*/  LDC R1, c[0x0][0x37c] ;  /* 0x0000df00ff017b82 */ /* 0x000fe20000000800 */
[----:B------:R-:W0:Y:S01]  /*0010*/  LDCU UR4, c[0x0][0x390] ;  /* 0x00007200ff0477ac */ /* 0x000e220008000800 */
[----:B------:R-:W1:Y:S01]  /*0020*/  LDCU.64 UR6, c[0x0][0x358] ;  /* 0x00006b00ff0677ac */ /* 0x000e620008000a00 */
[----:B0-----:R-:W-:-:S04]  /*0030*/  MOV R20, UR4 ;  /* 0x0000000400147c02 */ /* 0x001fc80008000f00 */
[----:B------:R-:W-:-:S13]  /*0040*/  ISETP.NE.AND P0, PT, R20, RZ, PT ;  /* 0x000000ff1400720c */ /* 0x000fda0003f05270 */
[----:B-1----:R-:W-:Y:S05]  /*0050*/  @P0 BRA `(.L_x_224) ;  /* 0x00000000001c0947 */ /* 0x002fea0003800000 */
[----:B------:R-:W0:Y:S02]  /*0060*/  S2R R0, SR_TID.X ;  /* 0x0000000000007919 */ /* 0x000e240000002100 */
[----:B0-----:R-:W-:-:S13]  /*0070*/  ISETP.NE.AND P0, PT, R0, RZ, PT ;  /* 0x000000ff0000720c */ /* 0x001fda0003f05270 */
[----:B------:R-:W-:Y:S05]  /*0080*/  @P0 EXIT ;  /* 0x000000000000094d */ /* 0x000fea0003800000 */
[----:B------:R-:W0:Y:S08]  /*0090*/  LDC R5, c[0x0][0x398] ;  /* 0x0000e600ff057b82 */ /* 0x000e300000000800 */
[----:B------:R-:W0:Y:S02]  /*00a0*/  LDC.64 R2, c[0x0][0x388] ;  /* 0x0000e200ff027b82 */ /* 0x000e240000000a00 */
[----:B0-----:R-:W-:Y:S01]  /*00b0*/  STG.E desc[UR6][R2.64], R5 ;  /* 0x0000000502007986 */ /* 0x001fe2000c101906 */
[----:B------:R-:W-:Y:S05]  /*00c0*/  EXIT ;  /* 0x000000000000794d */ /* 0x000fea0003800000 */
.L_x_224:
[----:B------:R-:W0:Y:S01]  /*00d0*/  LDCU UR4, c[0x0][0x380] ;  /* 0x00007000ff0477ac */ /* 0x000e220008000800 */
[----:B------:R-:W-:Y:S01]  /*00e0*/  BSSY.RECONVERGENT B0, `(.L_x_225) ;  /* 0x00003ca000007945 */ /* 0x000fe20003800200 */
[----:B0-----:R-:W-:-:S09]  /*00f0*/  ULOP3.LUT UP0, URZ, UR4, 0xf, URZ, 0xc0, !UPT ;  /* 0x0000000f04ff7892 */ /* 0x001fd2000f80c0ff */
[----:B------:R-:W-:Y:S05]  /*0100*/  BRA.U UP0, `(.L_x_226) ;  /* 0x0000001d00607547 */ /* 0x000fea000b800000 */
[----:B------:R-:W-:-:S13]  /*0110*/  ISETP.GT.AND P0, PT, R20, 0xfff, PT ;  /* 0x00000fff1400780c */ /* 0x000fda0003f04270 */
[----:B------:R-:W-:Y:S05]  /*0120*/  @P0 BRA `(.L_x_227) ;  /* 0x0000000c00a80947 */ /* 0x000fea0003800000 */
[----:B------:R-:W0:Y:S01]  /*0130*/  S2R R9, SR_TID.X ;  /* 0x0000000000097919 */ /* 0x000e220000002100 */
[----:B------:R-:W-:Y:S01]  /*0140*/  BSSY.RECONVERGENT B1, `(.L_x_228) ;  /* 0x0000009000017945 */ /* 0x000fe20003800200 */
[----:B------:R-:W-:Y:S01]  /*0150*/  HFMA2 R0, -RZ, RZ, 0, 0 ;  /* 0x00000000ff007431 */ /* 0x000fe200000001ff */
[----:B0-----:R-:W-:Y:S02]  /*0160*/  ISETP.GE.AND P0, PT, R9, R20, PT ;  /* 0x000000140900720c */ /* 0x001fe40003f06270 */
[----:B------:R-:W-:-:S11]  /*0170*/  MOV R11, R9 ;  /* 0x00000009000b7202 */ /* 0x000fd60000000f00 */
[----:B------:R-:W-:Y:S05]  /*0180*/  @P0 BRA `(.L_x_229) ;  /* 0x0000000000100947 */ /* 0x000fea0003800000 */
[----:B------:R-:W0:Y:S02]  /*0190*/  LDC.64 R2, c[0x0][0x380] ;  /* 0x0000e000ff027b82 */ /* 0x000e240000000a00 */
[----:B0-----:R-:W-:-:S05]  /*01a0*/  IMAD.WIDE.U32 R2, R9, 0x4, R2 ;  /* 0x0000000409027825 */ /* 0x001fca00078e0002 */
[----:B------:R0:W5:Y:S01]  /*01b0*/  LDG.E.CONSTANT R0, desc[UR6][R2.64] ;  /* 0x0000000602007981 */ /* 0x000162000c1e9900 */
[----:B------:R-:W-:-:S07]  /*01c0*/  IADD3 R11, PT, PT, R9, 0x100, RZ ;  /* 0x00000100090b7810 */ /* 0x000fce0007ffe0ff */
.L_x_229:
[----:B------:R-:W-:Y:S05]  /*01d0*/  BSYNC.RECONVERGENT B1 ;  /* 0x0000000000017941 */ /* 0x000fea0003800200 */
.L_x_228:
[----:B------:R-:W-:Y:S01]  /*01e0*/  ISETP.GE.AND P0, PT, R11, R20, PT ;  /* 0x000000140b00720c */ /* 0x000fe20003f06270 */
[----:B------:R-:W-:-:S12]  /*01f0*/  BSSY.RECONVERGENT B1, `(.L_x_230) ;  /* 0x0000074000017945 */ /* 0x000fd80003800200 */
[----:B------:R-:W-:Y:S05]  /*0200*/  @P0 BRA `(.L_x_231) ;  /* 0x0000000400c80947 */ /* 0x000fea0003800000 */
[----:B0-----:R-:W-:Y:S01]  /*0210*/  LOP3.LUT R3, RZ, R11, RZ, 0x33, !PT ;  /* 0x0000000bff037212 */ /* 0x001fe200078e33ff */
[----:B------:R-:W-:Y:S03]  /*0220*/  BSSY.RECONVERGENT B2, `(.L_x_232) ;  /* 0x0000015000027945 */ /* 0x000fe60003800200 */
[----:B------:R-:W-:-:S04]  /*0230*/  IADD3 R4, PT, PT, R3, R20, RZ ;  /* 0x0000001403047210 */ /* 0x000fc80007ffe0ff */
[C---:B------:R-:W-:Y:S02]  /*0240*/  LOP3.LUT R2, R4.reuse, 0x300, RZ, 0xc0, !PT ;  /* 0x0000030004027812 */ /* 0x040fe400078ec0ff */
[----:B------:R-:W-:Y:S02]  /*0250*/  ISETP.GE.U32.AND P1, PT, R4, 0x300, PT ;  /* 0x000003000400780c */ /* 0x000fe40003f26070 */
[----:B------:R-:W-:-:S13]  /*0260*/  ISETP.NE.AND P0, PT, R2, 0x300, PT ;  /* 0x000003000200780c */ /* 0x000fda0003f05270 */
[----:B------:R-:W-:Y:S05]  /*0270*/  @!P0 BRA `(.L_x_233) ;  /* 0x00000000003c8947 */ /* 0x000fea0003800000 */
[----:B------:R-:W0:Y:S01]  /*0280*/  LDC.64 R2, c[0x0][0x380] ;  /* 0x0000e000ff027b82 */ /* 0x000e220000000a00 */
[----:B------:R-:W-:-:S04]  /*0290*/  LEA.HI R4, R4, 0x1, RZ, 0x18 ;  /* 0x0000000104047811 */ /* 0x000fc800078fc0ff */
[----:B------:R-:W-:-:S04]  /*02a0*/  LOP3.LUT R4, R4, 0x3, RZ, 0xc0, !PT ;  /* 0x0000000304047812 */ /* 0x000fc800078ec0ff */
[----:B------:R-:W-:Y:S01]  /*02b0*/  IADD3 R4, PT, PT, -R4, RZ, RZ ;  /* 0x000000ff04047210 */ /* 0x000fe20007ffe1ff */
[----:B0-----:R-:W-:-:S05]  /*02c0*/  IMAD.WIDE.U32 R2, R11, 0x4, R2 ;  /* 0x000000040b027825 */ /* 0x001fca00078e0002 */
[----:B------:R-:W-:-:S07]  /*02d0*/  MOV R5, R3 ;  /* 0x0000000300057202 */ /* 0x000fce0000000f00 */
.L_x_234:
[----:B------:R-:W-:-:S06]  /*02e0*/  MOV R3, R5 ;  /* 0x0000000500037202 */ /* 0x000fcc0000000f00 */
[----:B------:R0:W2:Y:S01]  /*02f0*/  LDG.E.CONSTANT R3, desc[UR6][R2.64] ;  /* 0x0000000602037981 */ /* 0x0000a2000c1e9900 */
[----:B------:R-:W-:Y:S01]  /*0300*/  IADD3 R4, PT, PT, R4, 0x1, RZ ;  /* 0x0000000104047810 */ /* 0x000fe20007ffe0ff */
[----:B------:R-:W-:-:S03]  /*0310*/  VIADD R11, R11, 0x100 ;  /* 0x000001000b0b7836 */ /* 0x000fc60000000000 */
[----:B------:R-:W-:Y:S02]  /*0320*/  ISETP.NE.AND P0, PT, R4, RZ, PT ;  /* 0x000000ff0400720c */ /* 0x000fe40003f05270 */
[----:B0-----:R-:W-:-:S04]  /*0330*/  IADD3 R2, P2, PT, R2, 0x400, RZ ;  /* 0x0000040002027810 */ /* 0x001fc80007f5e0ff */
[----:B------:R-:W-:Y:S01]  /*0340*/  IADD3.X R5, PT, PT, RZ, R5, RZ, P2, !PT ;  /* 0x00000005ff057210 */ /* 0x000fe200017fe4ff */
[----:B--2--5:R-:W-:-:S06]  /*0350*/  FADD R0, R3, R0 ;  /* 0x0000000003007221 */ /* 0x024fcc0000000000 */
[----:B------:R-:W-:Y:S05]  /*0360*/  @P0 BRA `(.L_x_234) ;  /* 0xfffffffc00dc0947 */ /* 0x000fea000383ffff */
.L_x_233:
[----:B------:R-:W-:Y:S05]  /*0370*/  BSYNC.RECONVERGENT B2 ;  /* 0x0000000000027941 */ /* 0x000fea0003800200 */
.L_x_232:
[----:B------:R-:W-:Y:S05]  /*0380*/  @!P1 BRA `(.L_x_231) ;  /* 0x0000000400689947 */ /* 0x000fea0003800000 */
[----:B------:R-:W-:Y:S01]  /*0390*/  IADD3 R2, PT, PT, -R11, R20, RZ ;  /* 0x000000140b027210 */ /* 0x000fe20007ffe1ff */
[----:B------:R-:W-:Y:S01]  /*03a0*/  BSSY.RECONVERGENT B2, `(.L_x_235) ;  /* 0x0000031000027945 */ /* 0x000fe20003800200 */
[----:B------:R-:W-:Y:S02]  /*03b0*/  PLOP3.LUT P0, PT, PT, PT, PT, 0x80, 0x8 ;  /* 0x000000000008781c */ /* 0x000fe40003f0f070 */
[----:B------:R-:W-:-:S13]  /*03c0*/  ISETP.GT.AND P1, PT, R2, 0xc00, PT ;  /* 0x00000c000200780c */ /* 0x000fda0003f24270 */
[----:B------:R-:W-:Y:S05]  /*03d0*/  @!P1 BRA `(.L_x_236) ;  /* 0x0000000000b49947 */ /* 0x000fea0003800000 */
[----:B------:R-:W-:Y:S02]  /*03e0*/  PLOP3.LUT P0, PT, PT, PT, PT, 0x8, 0x80 ;  /* 0x000000000080781c */ /* 0x000fe40003f0e170 */
[----:B------:R-:W-:-:S11]  /*03f0*/  IADD3 R8, PT, PT, R20, -0xc00, RZ ;  /* 0xfffff40014087810 */ /* 0x000fd60007ffe0ff */
.L_x_237:
[----:B------:R-:W0:Y:S01]  /*0400*/  LDC.64 R6, c[0x0][0x380] ;  /* 0x0000e000ff067b82 */ /* 0x000e220000000a00 */
[C---:B------:R-:W-:Y:S01]  /*0410*/  IADD3 R5, PT, PT, R11.reuse, 0x400, RZ ;  /* 0x000004000b057810 */ /* 0x040fe20007ffe0ff */
[----:B0-----:R-:W-:-:S05]  /*0420*/  IMAD.WIDE R24, R11, 0x4, R6 ;  /* 0x000000040b187825 */ /* 0x001fca00078e0206 */
[----:B------:R-:W2:Y:S04]  /*0430*/  LDG.E.CONSTANT R13, desc[UR6][R24.64] ;  /* 0x00000006180d7981 */ /* 0x000ea8000c1e9900 */
[----:B------:R-:W3:Y:S01]  /*0440*/  LDG.E.CONSTANT R10, desc[UR6][R24.64+0x400] ;  /* 0x00040006180a7981 */ /* 0x000ee2000c1e9900 */
[----:B------:R-:W-:-:S03]  /*0450*/  IMAD.WIDE R4, R5, 0x4, R6 ;  /* 0x0000000405047825 */ /* 0x000fc600078e0206 */
[----:B------:R-:W4:Y:S04]  /*0460*/  LDG.E.CONSTANT R12, desc[UR6][R24.64+0x800] ;  /* 0x00080006180c7981 */ /* 0x000f28000c1e9900 */
[----:B------:R-:W4:Y:S04]  /*0470*/  LDG.E.CONSTANT R17, desc[UR6][R24.64+0xc00] ;  /* 0x000c000618117981 */ /* 0x000f28000c1e9900 */
[----:B------:R-:W4:Y:S01]  /*0480*/  LDG.E.CONSTANT R16, desc[UR6][R4.64] ;  /* 0x0000000604107981 */ /* 0x000f22000c1e9900 */
[----:B------:R-:W-:-:S03]  /*0490*/  IADD3 R3, PT, PT, R11, 0x800, RZ ;  /* 0x000008000b037810 */ /* 0x000fc60007ffe0ff */
[----:B------:R-:W4:Y:S04]  /*04a0*/  LDG.E.CONSTANT R15, desc[UR6][R4.64+0x400] ;  /* 0x00040006040f7981 */ /* 0x000f28000c1e9900 */
[----:B------:R-:W4:Y:S01]  /*04b0*/  LDG.E.CONSTANT R14, desc[UR6][R4.64+0x800] ;  /* 0x00080006040e7981 */ /* 0x000f22000c1e9900 */
[----:B------:R-:W-:-:S03]  /*04c0*/  IMAD.WIDE R2, R3, 0x4, R6 ;  /* 0x0000000403027825 */ /* 0x000fc600078e0206 */
[----:B------:R-:W4:Y:S04]  /*04d0*/  LDG.E.CONSTANT R22, desc[UR6][R4.64+0xc00] ;  /* 0x000c000604167981 */ /* 0x000f28000c1e9900 */
[----:B------:R-:W4:Y:S01]  /*04e0*/  LDG.E.CONSTANT R21, desc[UR6][R2.64] ;  /* 0x0000000602157981 */ /* 0x000f22000c1e9900 */
[----:B------:R-:W-:-:S03]  /*04f0*/  IADD3 R23, PT, PT, R11, 0xc00, RZ ;  /* 0x00000c000b177810 */ /* 0x000fc60007ffe0ff */
[----:B------:R-:W4:Y:S04]  /*0500*/  LDG.E.CONSTANT R19, desc[UR6][R2.64+0x400] ;  /* 0x0004000602137981 */ /* 0x000f28000c1e9900 */
[----:B------:R-:W4:Y:S01]  /*0510*/  LDG.E.CONSTANT R18, desc[UR6][R2.64+0x800] ;  /* 0x0008000602127981 */ /* 0x000f22000c1e9900 */
[----:B------:R-:W-:-:S03]  /*0520*/  IMAD.WIDE R6, R23, 0x4, R6 ;  /* 0x0000000417067825 */ /* 0x000fc600078e0206 */
[----:B------:R-:W4:Y:S04]  /*0530*/  LDG.E.CONSTANT R26, desc[UR6][R2.64+0xc00] ;  /* 0x000c0006021a7981 */ /* 0x000f28000c1e9900 */
[----:B------:R-:W4:Y:S04]  /*0540*/  LDG.E.CONSTANT R25, desc[UR6][R6.64] ;  /* 0x0000000606197981 */ /* 0x000f28000c1e9900 */
[----:B------:R-:W4:Y:S04]  /*0550*/  LDG.E.CONSTANT R23, desc[UR6][R6.64+0x400] ;  /* 0x0004000606177981 */ /* 0x000f28000c1e9900 */
[----:B------:R-:W4:Y:S04]  /*0560*/  LDG.E.CONSTANT R24, desc[UR6][R6.64+0x800] ;  /* 0x0008000606187981 */ /* 0x000f28000c1e9900 */
[----:B------:R-:W4:Y:S01]  /*0570*/  LDG.E.CONSTANT R27, desc[UR6][R6.64+0xc00] ;  /* 0x000c0006061b7981 */ /* 0x000f22000c1e9900 */
[----:B------:R-:W-:-:S04]  /*0580*/  IADD3 R11, PT, PT, R11, 0x1000, RZ ;  /* 0x000010000b0b7810 */ /* 0x000fc80007ffe0ff */
[----:B------:R-:W-:Y:S01]  /*0590*/  ISETP.GE.AND P1, PT, R11, R8, PT ;  /* 0x000000080b00720c */ /* 0x000fe20003f26270 */
[----:B--2--5:R-:W-:-:S04]  /*05a0*/  FADD R13, R13, R0 ;  /* 0x000000000d0d7221 */ /* 0x024fc80000000000 */
[----:B---3--:R-:W-:-:S04]  /*05b0*/  FADD R13, R13, R10 ;  /* 0x0000000a0d0d7221 */ /* 0x008fc80000000000 */
[----:B----4-:R-:W-:-:S04]  /*05c0*/  FADD R12, R13, R12 ;  /* 0x0000000c0d0c7221 */ /* 0x010fc80000000000 */
[----:B------:R-:W-:-:S04]  /*05d0*/  FADD R17, R12, R17 ;  /* 0x000000110c117221 */ /* 0x000fc80000000000 */
        /* <DEDUP_REMOVED lines=11> */
[----:B------:R-:W-:Y:S01]  /*0690*/  FADD R0, R24, R27 ;  /* 0x0000001b18007221 */ /* 0x000fe20000000000 */
[----:B------:R-:W-:Y:S06]  /*06a0*/  @!P1 BRA `(.L_x_237) ;  /* 0xfffffffc00549947 */ /* 0x000fec000383ffff */
.L_x_236:
[----:B------:R-:W-:Y:S05]  /*06b0*/  BSYNC.RECONVERGENT B2 ;  /* 0x0000000000027941 */ /* 0x000fea0003800200 */
.L_x_235:
[----:B------:R-:W-:Y:S01]  /*06c0*/  IADD3 R2, PT, PT, -R11, R20, RZ ;  /* 0x000000140b027210 */ /* 0x000fe20007ffe1ff */
[----:B------:R-:W-:Y:S03]  /*06d0*/  BSSY.RECONVERGENT B2, `(.L_x_238) ;  /* 0x0000019000027945 */ /* 0x000fe60003800200 */
[----:B------:R-:W-:-:S13]  /*06e0*/  ISETP.GT.AND P1, PT, R2, 0x400, PT ;  /* 0x000004000200780c */ /* 0x000fda0003f24270 */
[----:B------:R-:W-:Y:S05]  /*06f0*/  @!P1 BRA `(.L_x_239) ;  /* 0x0000000000589947 */ /* 0x000fea0003800000 */
[----:B------:R-:W0:Y:S01]  /*0700*/  LDC.64 R4, c[0x0][0x380] ;  /* 0x0000e000ff047b82 */ /* 0x000e220000000a00 */
[C---:B------:R-:W-:Y:S02]  /*0710*/  VIADD R15, R11.reuse, 0x400 ;  /* 0x000004000b0f7836 */ /* 0x040fe40000000000 */
[----:B0-----:R-:W-:-:S05]  /*0720*/  IMAD.WIDE R2, R11, 0x4, R4 ;  /* 0x000000040b027825 */ /* 0x001fca00078e0204 */
[----:B------:R-:W2:Y:S04]  /*0730*/  LDG.E.CONSTANT R7, desc[UR6][R2.64] ;  /* 0x0000000602077981 */ /* 0x000ea8000c1e9900 */
[----:B------:R-:W3:Y:S01]  /*0740*/  LDG.E.CONSTANT R6, desc[UR6][R2.64+0x400] ;  /* 0x0004000602067981 */ /* 0x000ee2000c1e9900 */
[----:B------:R-:W-:-:S03]  /*0750*/  IMAD.WIDE R4, R15, 0x4, R4 ;  /* 0x000000040f047825 */ /* 0x000fc600078e0204 */
[----:B------:R-:W4:Y:S04]  /*0760*/  LDG.E.CONSTANT R13, desc[UR6][R2.64+0x800] ;  /* 0x00080006020d7981 */ /* 0x000f28000c1e9900 */
[----:B------:R-:W4:Y:S04]  /*0770*/  LDG.E.CONSTANT R15, desc[UR6][R2.64+0xc00] ;  /* 0x000c0006020f7981 */ /* 0x000f28000c1e9900 */
[----:B------:R-:W4:Y:S04]  /*0780*/  LDG.E.CONSTANT R17, desc[UR6][R4.64] ;  /* 0x0000000604117981 */ /* 0x000f28000c1e9900 */
[----:B------:R-:W4:Y:S04]  /*0790*/  LDG.E.CONSTANT R19, desc[UR6][R4.64+0x400] ;  /* 0x0004000604137981 */ /* 0x000f28000c1e9900 */
[----:B------:R-:W4:Y:S04]  /*07a0*/  LDG.E.CONSTANT R21, desc[UR6][R4.64+0x800] ;  /* 0x0008000604157981 */ /* 0x000f28000c1e9900 */
[----:B------:R-:W4:Y:S01]  /*07b0*/  LDG.E.CONSTANT R23, desc[UR6][R4.64+0xc00] ;  /* 0x000c000604177981 */ /* 0x000f22000c1e9900 */
[----:B------:R-:W-:-:S02]  /*07c0*/  PLOP3.LUT P0, PT, PT, PT, PT, 0x8, 0x80 ;  /* 0x000000000080781c */ /* 0x000fc40003f0e170 */
[----:B------:R-:W-:Y:S01]  /*07d0*/  IADD3 R11, PT, PT, R11, 0x800, RZ ;  /* 0x000008000b0b7810 */ /* 0x000fe20007ffe0ff */
[----:B--2--5:R-:W-:-:S04]  /*07e0*/  FADD R7, R0, R7 ;  /* 0x0000000700077221 */ /* 0x024fc80000000000 */
[----:B---3--:R-:W-:-:S04]  /*07f0*/  FADD R6, R7, R6 ;  /* 0x0000000607067221 */ /* 0x008fc80000000000 */
[----:B----4-:R-:W-:-:S04]  /*0800*/  FADD R6, R6, R13 ;  /* 0x0000000d06067221 */ /* 0x010fc80000000000 */
[----:B------:R-:W-:-:S04]  /*0810*/  FADD R6, R6, R15 ;  /* 0x0000000f06067221 */ /* 0x000fc80000000000 */
[----:B------:R-:W-:-:S04]  /*0820*/  FADD R6, R6, R17 ;  /* 0x0000001106067221 */ /* 0x000fc80000000000 */
[----:B------:R-:W-:-:S04]  /*0830*/  FADD R6, R6, R19 ;  /* 0x0000001306067221 */ /* 0x000fc80000000000 */
[----:B------:R-:W-:-:S04]  /*0840*/  FADD R6, R6, R21 ;  /* 0x0000001506067221 */ /* 0x000fc80000000000 */
[----:B------:R-:W-:-:S07]  /*0850*/  FADD R0, R6, R23 ;  /* 0x0000001706007221 */ /* 0x000fce0000000000 */
.L_x_239:
[----:B------:R-:W-:Y:S05]  /*0860*/  BSYNC.RECONVERGENT B2 ;  /* 0x0000000000027941 */ /* 0x000fea0003800200 */
.L_x_238:
[----:B------:R-:W-:-:S13]  /*0870*/  ISETP.LT.OR P0, PT, R11, R20, P0 ;  /* 0x000000140b00720c */ /* 0x000fda0000701670 */
[----:B------:R-:W-:Y:S05]  /*0880*/  @!P0 BRA `(.L_x_231) ;  /* 0x0000000000288947 */ /* 0x000fea0003800000 */
[----:B------:R-:W0:Y:S02]  /*0890*/  LDC.64 R2, c[0x0][0x380] ;  /* 0x0000e000ff027b82 */ /* 0x000e240000000a00 */
[----:B0-----:R-:W-:-:S05]  /*08a0*/  IMAD.WIDE R2, R11, 0x4, R2 ;  /* 0x000000040b027825 */ /* 0x001fca00078e0202 */
[----:B------:R-:W2:Y:S04]  /*08b0*/  LDG.E.CONSTANT R5, desc[UR6][R2.64] ;  /* 0x0000000602057981 */ /* 0x000ea8000c1e9900 */
[----:B------:R-:W3:Y:S04]  /*08c0*/  LDG.E.CONSTANT R4, desc[UR6][R2.64+0x400] ;  /* 0x0004000602047981 */ /* 0x000ee8000c1e9900 */
[----:B------:R-:W4:Y:S04]  /*08d0*/  LDG.E.CONSTANT R7, desc[UR6][R2.64+0x800] ;  /* 0x0008000602077981 */ /* 0x000f28000c1e9900 */
[----:B------:R-:W4:Y:S01]  /*08e0*/  LDG.E.CONSTANT R11, desc[UR6][R2.64+0xc00] ;  /* 0x000c0006020b7981 */ /* 0x000f22000c1e9900 */
[----:B--2--5:R-:W-:-:S04]  /*08f0*/  FADD R5, R0, R5 ;  /* 0x0000000500057221 */ /* 0x024fc80000000000 */
[----:B---3--:R-:W-:-:S04]  /*0900*/  FADD R4, R5, R4 ;  /* 0x0000000405047221 */ /* 0x008fc80000000000 */
[----:B----4-:R-:W-:-:S04]  /*0910*/  FADD R4, R4, R7 ;  /* 0x0000000704047221 */ /* 0x010fc80000000000 */
[----:B------:R-:W-:-:S07]  /*0920*/  FADD R0, R4, R11 ;  /* 0x0000000b04007221 */ /* 0x000fce0000000000 */
.L_x_231:
[----:B------:R-:W-:Y:S05]  /*0930*/  BSYNC.RECONVERGENT B1 ;  /* 0x0000000000017941 */ /* 0x000fea0003800200 */
.L_x_230:
[----:B------:R-:W-:Y:S02]  /*0940*/  ISETP.GE.AND P0, PT, R20, 0x100, PT ;  /* 0x000001001400780c */ /* 0x000fe40003f06270 */
[----:B-----5:R-:W-:-:S11]  /*0950*/  MOV R7, R0 ;  /* 0x0000000000077202 */ /* 0x020fd60000000f00 */
[----:B------:R-:W-:Y:S05]  /*0960*/  @!P0 BRA `(.L_x_240) ;  /* 0x0000000000ac8947 */ /* 0x000fea0003800000 */
[----:B------:R-:W1:Y:S01]  /*0970*/  S2R R6, SR_LANEID ;  /* 0x0000000000067919 */ /* 0x000e620000000000 */
[----:B------:R-:W2:Y:S02]  /*0980*/  SHFL.DOWN PT, R0, R7, 0x1, 0x1f ;  /* 0x08201f0007007f89 */ /* 0x000ea400000e0000 */
[----:B--2---:R-:W-:Y:S01]  /*0990*/  FADD R0, R0, R7 ;  /* 0x0000000700007221 */ /* 0x004fe20000000000 */
[C---:B-1----:R-:W-:Y:S02]  /*09a0*/  ISETP.GT.AND P0, PT, R6.reuse, 0x1e, PT ;  /* 0x0000001e0600780c */ /* 0x042fe40003f04270 */
[C---:B------:R-:W-:Y:S02]  /*09b0*/  ISETP.NE.AND P1, PT, R6.reuse, RZ, PT ;  /* 0x000000ff0600720c */ /* 0x040fe40003f25270 */
[----:B------:R-:W-:Y:S02]  /*09c0*/  FSEL R0, R7, R0, P0 ;  /* 0x0000000007007208 */ /* 0x000fe40000000000 */
[----:B------:R-:W-:-:S03]  /*09d0*/  ISETP.GT.AND P0, PT, R6, 0x1d, PT ;  /* 0x0000001d0600780c */ /* 0x000fc60003f04270 */
[----:B0-----:R-:W0:Y:S06]  /*09e0*/  SHFL.DOWN PT, R3, R0, 0x2, 0x1f ;  /* 0x08401f0000037f89 */ /* 0x001e2c00000e0000 */
[----:B------:R-:W1:Y:S01]  /*09f0*/  @!P1 S2R R5, SR_CgaCtaId ;  /* 0x0000000000059919 */ /* 0x000e620000008800 */
[----:B------:R-:W-:Y:S02]  /*0a00*/  @!P1 MOV R4, 0x400 ;  /* 0x0000040000049802 */ /* 0x000fe40000000f00 */
[----:B------:R-:W-:-:S04]  /*0a10*/  @!P1 SHF.R.U32.HI R2, RZ, 0x3, R9 ;  /* 0x00000003ff029819 */ /* 0x000fc80000011609 */
[----:B------:R-:W-:Y:S01]  /*0a20*/  @!P1 LOP3.LUT R2, R2, 0x7c, RZ, 0xc0, !PT ;  /* 0x0000007c02029812 */ /* 0x000fe200078ec0ff */
[----:B0-----:R-:W-:Y:S01]  /*0a30*/  @!P0 FADD R0, R0, R3 ;  /* 0x0000000300008221 */ /* 0x001fe20000000000 */
[----:B------:R-:W-:-:S04]  /*0a40*/  ISETP.GT.AND P0, PT, R6, 0x1b, PT ;  /* 0x0000001b0600780c */ /* 0x000fc80003f04270 */
[----:B------:R-:W0:Y:S01]  /*0a50*/  SHFL.DOWN PT, R3, R0, 0x4, 0x1f ;  /* 0x08801f0000037f89 */ /* 0x000e2200000e0000 */
[----:B-1----:R-:W-:-:S04]  /*0a60*/  @!P1 LEA R5, R5, R4, 0x18 ;  /* 0x0000000405059211 */ /* 0x002fc800078ec0ff */
[----:B------:R-:W-:-:S04]  /*0a70*/  @!P1 IADD3 R2, PT, PT, R2, R5, RZ ;  /* 0x0000000502029210 */ /* 0x000fc80007ffe0ff */
[----:B0-----:R-:W-:Y:S01]  /*0a80*/  @!P0 FADD R0, R0, R3 ;  /* 0x0000000300008221 */ /* 0x001fe20000000000 */
[----:B------:R-:W-:-:S04]  /*0a90*/  ISETP.GT.AND P0, PT, R6, 0x17, PT ;  /* 0x000000170600780c */ /* 0x000fc80003f04270 */
[----:B------:R-:W0:Y:S09]  /*0aa0*/  SHFL.DOWN PT, R3, R0, 0x8, 0x1f ;  /* 0x09001f0000037f89 */ /* 0x000e3200000e0000 */
[----:B0-----:R-:W-:Y:S01]  /*0ab0*/  @!P0 FADD R0, R0, R3 ;  /* 0x0000000300008221 */ /* 0x001fe20000000000 */
[----:B------:R-:W-:-:S04]  /*0ac0*/  ISETP.NE.AND P0, PT, R9, RZ, PT ;  /* 0x000000ff0900720c */ /* 0x000fc80003f05270 */
[----:B------:R-:W0:Y:S02]  /*0ad0*/  SHFL.DOWN PT, R3, R0, 0x10, 0x1f ;  /* 0x0a001f0000037f89 */ /* 0x000e2400000e0000 */
[----:B0-----:R-:W-:-:S05]  /*0ae0*/  FADD R3, R0, R3 ;  /* 0x0000000300037221 */ /* 0x001fca0000000000 */
[----:B------:R0:W-:Y:S01]  /*0af0*/  @!P1 STS [R2+0x8], R3 ;  /* 0x0000080302009388 */ /* 0x0001e20000000800 */
[----:B------:R-:W-:Y:S01]  /*0b00*/  BAR.SYNC.DEFER_BLOCKING 0x0 ;  /* 0x0000000000007b1d */ /* 0x000fe20000010000 */
[----:B------:R-:W-:-:S04]  /*0b10*/  ISETP.GT.AND P1, PT, R6, 0xf, PT ;  /* 0x0000000f0600780c */ /* 0x000fc80003f24270 */
[----:B------:R-:W-:Y:S01]  /*0b20*/  FSEL R0, R0, R3, P1 ;  /* 0x0000000300007208 */ /* 0x000fe20000800000 */
[----:B------:R-:W-:Y:S08]  /*0b30*/  @P0 BRA `(.L_x_241) ;  /* 0x0000003000900947 */ /* 0x000ff00003800000 */
[----:B------:R-:W1:Y:S01]  /*0b40*/  S2UR UR5, SR_CgaCtaId ;  /* 0x00000000000579c3 */ /* 0x000e620000008800 */
[----:B------:R-:W-:Y:S02]  /*0b50*/  UMOV UR4, 0x400 ;  /* 0x0000040000047882 */ /* 0x000fe40000000000 */
[----:B-1----:R-:W-:-:S09]  /*0b60*/  ULEA UR4, UR5, UR4, 0x18 ;  /* 0x0000000405047291 */ /* 0x002fd2000f8ec0ff */
[----:B0-----:R-:W0:Y:S04]  /*0b70*/  LDS R3, [UR4+0xc] ;  /* 0x00000c04ff037984 */ /* 0x001e280008000800 */
[----:B------:R-:W1:Y:S04]  /*0b80*/  LDS.128 R4, [UR4+0x10] ;  /* 0x00001004ff047984 */ /* 0x000e680008000c00 */
[----:B------:R-:W2:Y:S01]  /*0b90*/  LDS.64 R8, [UR4+0x20] ;  /* 0x00002004ff087984 */ /* 0x000ea20008000a00 */
[----:B0-----:R-:W-:-:S04]  /*0ba0*/  FADD R3, R0, R3 ;  /* 0x0000000300037221 */ /* 0x001fc80000000000 */
[----:B-1----:R-:W-:-:S04]  /*0bb0*/  FADD R4, R3, R4 ;  /* 0x0000000403047221 */ /* 0x002fc80000000000 */
[----:B------:R-:W-:-:S04]  /*0bc0*/  FADD R5, R4, R5 ;  /* 0x0000000504057221 */ /* 0x000fc80000000000 */
[----:B------:R-:W-:-:S04]  /*0bd0*/  FADD R6, R5, R6 ;  /* 0x0000000605067221 */ /* 0x000fc80000000000 */
[----:B------:R-:W-:-:S04]  /*0be0*/  FADD R7, R6, R7 ;  /* 0x0000000706077221 */ /* 0x000fc80000000000 */
[----:B--2---:R-:W-:-:S04]  /*0bf0*/  FADD R8, R7, R8 ;  /* 0x0000000807087221 */ /* 0x004fc80000000000 */
[----:B------:R-:W-:Y:S01]  /*0c00*/  FADD R0, R8, R9 ;  /* 0x0000000908007221 */ /* 0x000fe20000000000 */
[----:B------:R-:W-:Y:S06]  /*0c10*/  BRA `(.L_x_241) ;  /* 0x0000003000587947 */ /* 0x000fec0003800000 */
.L_x_240:
[----:B------:R-:W1:Y:S01]  /*0c20*/  S2R R4, SR_LANEID ;  /* 0x0000000000047919 */ /* 0x000e620000000000 */
[----:B------:R-:W-:-:S04]  /*0c30*/  LOP3.LUT R0, R9, 0x3e0, RZ, 0xc0, !PT ;  /* 0x000003e009007812 */ /* 0x000fc800078ec0ff */
[----:B0-----:R-:W-:Y:S02]  /*0c40*/  IADD3 R3, PT, PT, R0, 0x20, RZ ;  /* 0x0000002000037810 */ /* 0x001fe40007ffe0ff */
[----:B------:R-:W-:Y:S02]  /*0c50*/  LOP3.LUT R5, RZ, R0, RZ, 0x33, !PT ;  /* 0x00000000ff057212 */ /* 0x000fe400078e33ff */
[-C--:B------:R-:W-:Y:S02]  /*0c60*/  ISETP.GT.AND P0, PT, R3, R20.reuse, PT ;  /* 0x000000140300720c */ /* 0x080fe40003f04270 */
[----:B------:R-:W-:-:S04]  /*0c70*/  IADD3 R5, PT, PT, R5, R20, RZ ;  /* 0x0000001405057210 */ /* 0x000fc80007ffe0ff */
[----:B------:R-:W-:-:S05]  /*0c80*/  SEL R5, R5, 0x1f, P0 ;  /* 0x0000001f05057807 */ /* 0x000fca0000000000 */
[----:B------:R-:W0:Y:S01]  /*0c90*/  SHFL.DOWN PT, R0, R7, 0x1, R5 ;  /* 0x0820000007007989 */ /* 0x000e2200000e0005 */
[C---:B-1----:R-:W-:Y:S02]  /*0ca0*/  ISETP.GE.AND P0, PT, R4.reuse, R5, PT ;  /* 0x000000050400720c */ /* 0x042fe40003f06270 */
[C---:B------:R-:W-:Y:S02]  /*0cb0*/  IADD3 R2, PT, PT, R4.reuse, 0x2, RZ ;  /* 0x0000000204027810 */ /* 0x040fe40007ffe0ff */
[----:B------:R-:W-:-:S09]  /*0cc0*/  ISETP.NE.AND P1, PT, R4, RZ, PT ;  /* 0x000000ff0400720c */ /* 0x000fd20003f25270 */
[----:B0-----:R-:W-:Y:S01]  /*0cd0*/  @!P0 FADD R7, R0, R7 ;  /* 0x0000000700078221 */ /* 0x001fe20000000000 */
[-C--:B------:R-:W-:Y:S02]  /*0ce0*/  ISETP.GT.AND P0, PT, R2, R5.reuse, PT ;  /* 0x000000050200720c */ /* 0x080fe40003f04270 */
[----:B------:R-:W-:Y:S01]  /*0cf0*/  IADD3 R2, PT, PT, R4, 0x4, RZ ;  /* 0x0000000404027810 */ /* 0x000fe20007ffe0ff */
[----:B------:R-:W0:Y:S01]  /*0d00*/  @!P1 S2R R6, SR_CgaCtaId ;  /* 0x0000000000069919 */ /* 0x000e220000008800 */
[----:B------:R-:W-:Y:S01]  /*0d10*/  @!P1 MOV R3, 0x400 ;  /* 0x0000040000039802 */ /* 0x000fe20000000f00 */
[----:B------:R-:W1:Y:S08]  /*0d20*/  SHFL.DOWN PT, R0, R7, 0x2, R5 ;  /* 0x0840000007007989 */ /* 0x000e7000000e0005 */
[----:B-1----:R-:W-:Y:S01]  /*0d30*/  @!P0 FADD R7, R7, R0 ;  /* 0x0000000007078221 */ /* 0x002fe20000000000 */
[----:B------:R-:W-:-:S02]  /*0d40*/  ISETP.GT.AND P0, PT, R2, R5, PT ;  /* 0x000000050200720c */ /* 0x000fc40003f04270 */
[----:B------:R-:W-:Y:S02]  /*0d50*/  IADD3 R2, PT, PT, R4, 0x8, RZ ;  /* 0x0000000804027810 */ /* 0x000fe40007ffe0ff */
[----:B------:R-:W1:Y:S01]  /*0d60*/  SHFL.DOWN PT, R0, R7, 0x4, R5 ;  /* 0x0880000007007989 */ /* 0x000e6200000e0005 */
[----:B0-----:R-:W-:-:S08]  /*0d70*/  @!P1 LEA R3, R6, R3, 0x18 ;  /* 0x0000000306039211 */ /* 0x001fd000078ec0ff */
[----:B-1----:R-:W-:Y:S01]  /*0d80*/  @!P0 FADD R7, R7, R0 ;  /* 0x0000000007078221 */ /* 0x002fe20000000000 */
[----:B------:R-:W-:Y:S01]  /*0d90*/  ISETP.GT.AND P0, PT, R2, R5, PT ;  /* 0x000000050200720c */ /* 0x000fe20003f04270 */
[----:B------:R-:W-:-:S03]  /*0da0*/  VIADD R2, R4, 0x10 ;  /* 0x0000001004027836 */ /* 0x000fc60000000000 */
[----:B------:R-:W0:Y:S09]  /*0db0*/  SHFL.DOWN PT, R0, R7, 0x8, R5 ;  /* 0x0900000007007989 */ /* 0x000e3200000e0005 */
[----:B0-----:R-:W-:Y:S01]  /*0dc0*/  @!P0 FADD R7, R7, R0 ;  /* 0x0000000007078221 */ /* 0x001fe20000000000 */
[----:B------:R-:W-:-:S02]  /*0dd0*/  ISETP.GT.AND P0, PT, R2, R5, PT ;  /* 0x000000050200720c */ /* 0x000fc40003f04270 */
[----:B------:R-:W-:Y:S02]  /*0de0*/  @!P1 SHF.R.U32.HI R2, RZ, 0x3, R9 ;  /* 0x00000003ff029819 */ /* 0x000fe40000011609 */
[----:B------:R-:W0:Y:S02]  /*0df0*/  SHFL.DOWN PT, R0, R7, 0x10, R5 ;  /* 0x0a00000007007989 */ /* 0x000e2400000e0005 */
[----:B------:R-:W-:-:S04]  /*0e00*/  @!P1 LOP3.LUT R2, R2, 0x7c, RZ, 0xc0, !PT ;  /* 0x0000007c02029812 */ /* 0x000fc800078ec0ff */
[----:B------:R-:W-:-:S03]  /*0e10*/  @!P1 IADD3 R3, PT, PT, R2, R3, RZ ;  /* 0x0000000302039210 */ /* 0x000fc60007ffe0ff */
[----:B0-----:R-:W-:Y:S01]  /*0e20*/  @!P0 FADD R7, R7, R0 ;  /* 0x0000000007078221 */ /* 0x001fe20000000000 */
[----:B------:R-:W-:-:S04]  /*0e30*/  ISETP.NE.AND P0, PT, R9, RZ, PT ;  /* 0x000000ff0900720c */ /* 0x000fc80003f05270 */
[----:B------:R-:W-:-:S05]  /*0e40*/  MOV R0, R7 ;  /* 0x0000000700007202 */ /* 0x000fca0000000f00 */
[----:B------:R4:W-:Y:S01]  /*0e50*/  @!P1 STS [R3+0x8], R0 ;  /* 0x0000080003009388 */ /* 0x0009e20000000800 */
[----:B------:R-:W-:Y:S06]  /*0e60*/  BAR.SYNC.DEFER_BLOCKING 0x0 ;  /* 0x0000000000007b1d */ /* 0x000fec0000010000 */
[----:B------:R-:W-:Y:S05]  /*0e70*/  @P0 BRA `(.L_x_241) ;  /* 0x0000002c00c00947 */ /* 0x000fea0003800000 */
[----:B------:R-:W0:Y:S01]  /*0e80*/  S2UR UR5, SR_CgaCtaId ;  /* 0x00000000000579c3 */ /* 0x000e220000008800 */
[----:B------:R-:W-:Y:S01]  /*0e90*/  UMOV UR4, 0x400 ;  /* 0x0000040000047882 */ /* 0x000fe20000000000 */
[C---:B------:R-:W-:Y:S02]  /*0ea0*/  ISETP.GT.AND P2, PT, R20.reuse, 0x20, PT ;  /* 0x000000201400780c */ /* 0x040fe40003f44270 */
[C---:B------:R-:W-:Y:S02]  /*0eb0*/  ISETP.GT.AND P4, PT, R20.reuse, 0x40, PT ;  /* 0x000000401400780c */ /* 0x040fe40003f84270 */
[C---:B------:R-:W-:Y:S02]  /*0ec0*/  ISETP.GT.AND P3, PT, R20.reuse, 0x60, PT ;  /* 0x000000601400780c */ /* 0x040fe40003f64270 */
[----:B------:R-:W-:Y:S01]  /*0ed0*/  ISETP.GT.AND P1, PT, R20, 0x80, PT ;  /* 0x000000801400780c */ /* 0x000fe20003f24270 */
[----:B0-----:R-:W-:-:S09]  /*0ee0*/  ULEA UR4, UR5, UR4, 0x18 ;  /* 0x0000000405047291 */ /* 0x001fd2000f8ec0ff */
[----:B----4-:R-:W0:Y:S04]  /*0ef0*/  LDS R3, [UR4+0xc] ;  /* 0x00000c04ff037984 */ /* 0x010e280008000800 */
[----:B------:R-:W1:Y:S04]  /*0f00*/  LDS.128 R4, [UR4+0x10] ;  /* 0x00001004ff047984 */ /* 0x000e680008000c00 */
[----:B------:R-:W2:Y:S01]  /*0f10*/  LDS.64 R8, [UR4+0x20] ;  /* 0x00002004ff087984 */ /* 0x000ea20008000a00 */
[----:B0-----:R-:W-:Y:S01]  /*0f20*/  @P2 FADD R0, R0, R3 ;  /* 0x0000000300002221 */ /* 0x001fe20000000000 */
[----:B------:R-:W-:-:S03]  /*0f30*/  ISETP.GT.AND P2, PT, R20, 0xa0, PT ;  /* 0x000000a01400780c */ /* 0x000fc60003f44270 */
[----:B-1----:R-:W-:Y:S01]  /*0f40*/  @P4 FADD R0, R0, R4 ;  /* 0x0000000400004221 */ /* 0x002fe20000000000 */
[----:B------:R-:W-:-:S03]  /*0f50*/  ISETP.GT.AND P4, PT, R20, 0xc0, PT ;  /* 0x000000c01400780c */ /* 0x000fc60003f84270 */
[----:B------:R-:W-:Y:S01]  /*0f60*/  @P3 FADD R0, R0, R5 ;  /* 0x0000000500003221 */ /* 0x000fe20000000000 */
[----:B------:R-:W-:-:S03]  /*0f70*/  ISETP.GT.AND P3, PT, R20, 0xe0, PT ;  /* 0x000000e01400780c */ /* 0x000fc60003f64270 */
[----:B------:R-:W-:-:S04]  /*0f80*/  @P1 FADD R0, R0, R6 ;  /* 0x0000000600001221 */ /* 0x000fc80000000000 */
[----:B------:R-:W-:-:S04]  /*0f90*/  @P2 FADD R0, R0, R7 ;  /* 0x0000000700002221 */ /* 0x000fc80000000000 */
[----:B--2---:R-:W-:-:S04]  /*0fa0*/  @P4 FADD R0, R0, R8 ;  /* 0x0000000800004221 */ /* 0x004fc80000000000 */
[----:B------:R-:W-:Y:S01]  /*0fb0*/  @P3 FADD R0, R0, R9 ;  /* 0x0000000900003221 */ /* 0x000fe20000000000 */
[----:B------:R-:W-:Y:S06]  /*0fc0*/  BRA `(.L_x_241) ;  /* 0x0000002c006c7947 */ /* 0x000fec0003800000 */
.L_x_227:
[----:B------:R-:W0:Y:S01]  /*0fd0*/  S2R R0, SR_TID.X ;  /* 0x0000000000007919 */ /* 0x000e220000002100 */
[----:B------:R-:W1:Y:S01]  /*0fe0*/  LDC.64 R2, c[0x0][0x380] ;  /* 0x0000e000ff027b82 */ /* 0x000e620000000a00 */
[----:B0-----:R-:W-:-:S05]  /*0ff0*/  SHF.L.U32 R5, R0, 0x2, RZ ;  /* 0x0000000200057819 */ /* 0x001fca00000006ff */
[----:B-1----:R-:W-:-:S05]  /*1000*/  IMAD.WIDE.U32 R2, R5, 0x4, R2 ;  /* 0x0000000405027825 */ /* 0x002fca00078e0002 */
[----:B------:R-:W2:Y:S04]  /*1010*/  LDG.E.128.CONSTANT R4, desc[UR6][R2.64] ;  /* 0x0000000602047981 */ /* 0x000ea8000c1e9d00 */
[----:B------:R-:W3:Y:S04]  /*1020*/  LDG.E.128.CONSTANT R8, desc[UR6][R2.64+0x1000] ;  /* 0x0010000602087981 */ /* 0x000ee8000c1e9d00 */
[----:B------:R-:W4:Y:S04]  /*1030*/  LDG.E.128.CONSTANT R12, desc[UR6][R2.64+0x2000] ;  /* 0x00200006020c7981 */ /* 0x000f28000c1e9d00 */
[----:B------:R-:W5:Y:S01]  /*1040*/  LDG.E.128.CONSTANT R16, desc[UR6][R2.64+0x3000] ;  /* 0x0030000602107981 */ /* 0x000f62000c1e9d00 */
[----:B------:R-:W-:Y:S01]  /*1050*/  ISETP.GE.U32.AND P0, PT, R20, 0x2000, PT ;  /* 0x000020001400780c */ /* 0x000fe20003f06070 */
[----:B------:R-:W-:-:S02]  /*1060*/  HFMA2 R23, -RZ, RZ, 0, 0.00048828125 ;  /* 0x00001000ff177431 */ /* 0x000fc400000001ff */
[----:B--2---:R-:W-:Y:S01]  /*1070*/  FADD R4, R4, R5 ;  /* 0x0000000504047221 */ /* 0x004fe20000000000 */
[----:B------:R-:W-:Y:S01]  /*1080*/  FADD R7, R6, R7 ;  /* 0x0000000706077221 */ /* 0x000fe20000000000 */
[----:B---3--:R-:W-:Y:S01]  /*1090*/  FADD R8, R8, R9 ;  /* 0x0000000908087221 */ /* 0x008fe20000000000 */
[----:B------:R-:W-:Y:S02]  /*10a0*/  FADD R11, R10, R11 ;  /* 0x0000000b0a0b7221 */ /* 0x000fe40000000000 */
[----:B------:R-:W-:Y:S01]  /*10b0*/  FADD R4, R4, R7 ;  /* 0x0000000704047221 */ /* 0x000fe20000000000 */
[----:B----4-:R-:W-:Y:S01]  /*10c0*/  FADD R12, R12, R13 ;  /* 0x0000000d0c0c7221 */ /* 0x010fe20000000000 */
[----:B------:R-:W-:Y:S01]  /*10d0*/  FADD R15, R14, R15 ;  /* 0x0000000f0e0f7221 */ /* 0x000fe20000000000 */
[----:B------:R-:W-:Y:S01]  /*10e0*/  FADD R11, R8, R11 ;  /* 0x0000000b080b7221 */ /* 0x000fe20000000000 */
[----:B-----5:R-:W-:Y:S01]  /*10f0*/  FADD R16, R16, R17 ;  /* 0x0000001110107221 */ /* 0x020fe20000000000 */
[----:B------:R-:W-:Y:S01]  /*1100*/  FADD R19, R18, R19 ;  /* 0x0000001312137221 */ /* 0x000fe20000000000 */
[----:B------:R-:W-:Y:S01]  /*1110*/  FADD R12, R12, R15 ;  /* 0x0000000f0c0c7221 */ /* 0x000fe20000000000 */
[----:B------:R-:W-:-:S02]  /*1120*/  FADD R4, R4, R11 ;  /* 0x0000000b04047221 */ /* 0x000fc40000000000 */
[----:B------:R-:W-:-:S04]  /*1130*/  FADD R19, R16, R19 ;  /* 0x0000001310137221 */ /* 0x000fc80000000000 */
[----:B------:R-:W-:-:S04]  /*1140*/  FADD R19, R12, R19 ;  /* 0x000000130c137221 */ /* 0x000fc80000000000 */
[----:B------:R-:W-:Y:S01]  /*1150*/  FADD R21, R4, R19 ;  /* 0x0000001304157221 */ /* 0x000fe20000000000 */
[----:B------:R-:W-:Y:S06]  /*1160*/  @!P0 BRA `(.L_x_242) ;  /* 0x00000000007c8947 */ /* 0x000fec0003800000 */
[----:B------:R-:W0:Y:S01]  /*1170*/  LDC R24, c[0x0][0x390] ;  /* 0x0000e400ff187b82 */ /* 0x000e220000000800 */
[----:B------:R-:W-:Y:S02]  /*1180*/  IADD3 R22, PT, PT, R20, -0x1000, RZ ;  /* 0xfffff00014167810 */ /* 0x000fe40007ffe0ff */
[----:B------:R-:W-:-:S07]  /*1190*/  MOV R23, 0x1000 ;  /* 0x0000100000177802 */ /* 0x000fce0000000f00 */
.L_x_244:
[----:B------:R-:W-:-:S05]  /*11a0*/  IMAD.WIDE R26, R23, 0x4, R2 ;  /* 0x00000004171a7825 */ /* 0x000fca00078e0202 */
[----:B------:R-:W2:Y:S04]  /*11b0*/  LDG.E.128.CONSTANT R16, desc[UR6][R26.64+0x2000] ;  /* 0x002000061a107981 */ /* 0x000ea8000c1e9d00 */
[----:B------:R-:W3:Y:S04]  /*11c0*/  LDG.E.128.CONSTANT R4, desc[UR6][R26.64+0x3000] ;  /* 0x003000061a047981 */ /* 0x000ee8000c1e9d00 */
[----:B------:R-:W4:Y:S04]  /*11d0*/  LDG.E.128.CONSTANT R8, desc[UR6][R26.64] ;  /* 0x000000061a087981 */ /* 0x000f28000c1e9d00 */
[----:B------:R-:W5:Y:S01]  /*11e0*/  LDG.E.128.CONSTANT R12, desc[UR6][R26.64+0x1000] ;  /* 0x001000061a0c7981 */ /* 0x000f62000c1e9d00 */
[----:B0-----:R-:W-:Y:S01]  /*11f0*/  MOV R20, R24 ;  /* 0x0000001800147202 */ /* 0x001fe20000000f00 */
[----:B--2---:R-:W-:Y:S01]  /*1200*/  FADD R17, R17, R18 ;  /* 0x0000001211117221 */ /* 0x004fe20000000000 */
[----:B---3--:R-:W-:-:S02]  /*1210*/  FADD R18, R19, R4 ;  /* 0x0000000413127221 */ /* 0x008fc40000000000 */
[----:B------:R-:W-:Y:S01]  /*1220*/  IADD3 R4, PT, PT, -R23, R20, RZ ;  /* 0x0000001417047210 */ /* 0x000fe20007ffe1ff */
[----:B------:R-:W-:Y:S01]  /*1230*/  FADD R5, R5, R6 ;  /* 0x0000000605057221 */ /* 0x000fe20000000000 */
[----:B----4-:R-:W-:Y:S01]  /*1240*/  FADD R9, R9, R10 ;  /* 0x0000000a09097221 */ /* 0x010fe20000000000 */
[----:B------:R-:W-:Y:S01]  /*1250*/  FADD R8, R8, R21 ;  /* 0x0000001508087221 */ /* 0x000fe20000000000 */
[----:B------:R-:W-:Y:S01]  /*1260*/  ISETP.GE.AND P0, PT, R4, 0x1000, PT ;  /* 0x000010000400780c */ /* 0x000fe20003f06270 */
[----:B-----5:R-:W-:Y:S01]  /*1270*/  FADD R13, R13, R14 ;  /* 0x0000000e0d0d7221 */ /* 0x020fe20000000000 */
[----:B------:R-:W-:Y:S01]  /*1280*/  FADD R10, R11, R12 ;  /* 0x0000000c0b0a7221 */ /* 0x000fe20000000000 */
[----:B------:R-:W-:Y:S01]  /*1290*/  FADD R14, R15, R16 ;  /* 0x000000100f0e7221 */ /* 0x000fe20000000000 */
[----:B------:R-:W-:Y:S01]  /*12a0*/  FADD R8, R8, R9 ;  /* 0x0000000908087221 */ /* 0x000fe20000000000 */
[----:B------:R-:W-:Y:S01]  /*12b0*/  FADD R5, R18, R5 ;  /* 0x0000000512057221 */ /* 0x000fe20000000000 */
[----:B------:R-:W-:Y:S01]  /*12c0*/  FADD R13, R10, R13 ;  /* 0x0000000d0a0d7221 */ /* 0x000fe20000000000 */
[----:B------:R-:W-:-:S03]  /*12d0*/  FADD R14, R14, R17 ;  /* 0x000000110e0e7221 */ /* 0x000fc60000000000 */
[----:B------:R-:W-:Y:S01]  /*12e0*/  FADD R8, R8, R13 ;  /* 0x0000000d08087221 */ /* 0x000fe20000000000 */
[----:B------:R-:W-:-:S04]  /*12f0*/  FADD R5, R14, R5 ;  /* 0x000000050e057221 */ /* 0x000fc80000000000 */
[----:B------:R-:W-:-:S04]  /*1300*/  FADD R5, R8, R5 ;  /* 0x0000000508057221 */ /* 0x000fc80000000000 */
[----:B------:R-:W-:Y:S01]  /*1310*/  FADD R21, R7, R5 ;  /* 0x0000000507157221 */ /* 0x000fe20000000000 */
[----:B------:R-:W-:Y:S06]  /*1320*/  @!P0 BRA `(.L_x_243) ;  /* 0x0000000800308947 */ /* 0x000fec0003800000 */
[----:B------:R-:W-:-:S04]  /*1330*/  IADD3 R23, PT, PT, R23, 0x1000, RZ ;  /* 0x0000100017177810 */ /* 0x000fc80007ffe0ff */
[----:B------:R-:W-:-:S13]  /*1340*/  ISETP.GT.AND P0, PT, R23, R22, PT ;  /* 0x000000161700720c */ /* 0x000fda0003f04270 */
[----:B------:R-:W-:Y:S05]  /*1350*/  @!P0 BRA `(.L_x_244) ;  /* 0xfffffffc00908947 */ /* 0x000fea000383ffff */
.L_x_242:
[----:B------:R-:W-:-:S13]  /*1360*/  ISETP.GE.AND P0, PT, R23, R20, PT ;  /* 0x000000141700720c */ /* 0x000fda0003f06270 */
[----:B------:R-:W-:Y:S05]  /*1370*/  @P0 BRA `(.L_x_243) ;  /* 0x00000008001c0947 */ /* 0x000fea0003800000 */
[----:B------:R-:W-:Y:S01]  /*1380*/  IMAD.IADD R9, R20, 0x1, -R23 ;  /* 0x0000000114097824 */ /* 0x000fe200078e0a17 */
[----:B------:R-:W-:Y:S04]  /*1390*/  BSSY.RECONVERGENT B1, `(.L_x_243) ;  /* 0x0000085000017945 */ /* 0x000fe80003800200 */
[----:B------:R-:W-:-:S13]  /*13a0*/  ISETP.GE.AND P0, PT, R0, R9, PT ;  /* 0x000000090000720c */ /* 0x000fda0003f06270 */
[----:B------:R-:W-:Y:S05]  /*13b0*/  @P0 BRA `(.L_x_245) ;  /* 0x0000000800080947 */ /* 0x000fea0003800000 */
[-C--:B------:R-:W-:Y:S01]  /*13c0*/  LOP3.LUT R2, RZ, R0.reuse, RZ, 0x33, !PT ;  /* 0x00000000ff027212 */ /* 0x080fe200078e33ff */
[----:B------:R-:W-:Y:S01]  /*13d0*/  BSSY.RECONVERGENT B2, `(.L_x_246) ;  /* 0x0000015000027945 */ /* 0x000fe20003800200 */
[----:B------:R-:W-:Y:S02]  /*13e0*/  MOV R8, R0 ;  /* 0x0000000000087202 */ /* 0x000fe40000000f00 */
[----:B------:R-:W-:-:S04]  /*13f0*/  IADD3 R2, PT, PT, -R23, R20, R2 ;  /* 0x0000001417027210 */ /* 0x000fc80007ffe102 */
[C---:B------:R-:W-:Y:S02]  /*1400*/  LOP3.LUT R3, R2.reuse, 0x300, RZ, 0xc0, !PT ;  /* 0x0000030002037812 */ /* 0x040fe400078ec0ff */
[----:B------:R-:W-:Y:S02]  /*1410*/  ISETP.GE.U32.AND P1, PT, R2, 0x300, PT ;  /* 0x000003000200780c */ /* 0x000fe40003f26070 */
[----:B------:R-:W-:-:S13]  /*1420*/  ISETP.NE.AND P0, PT, R3, 0x300, PT ;  /* 0x000003000300780c */ /* 0x000fda0003f05270 */
[----:B------:R-:W-:Y:S05]  /*1430*/  @!P0 BRA `(.L_x_247) ;  /* 0x0000000000388947 */ /* 0x000fea0003800000 */
[----:B------:R-:W0:Y:S01]  /*1440*/  LDC.64 R4, c[0x0][0x380] ;  /* 0x0000e000ff047b82 */ /* 0x000e220000000a00 */
[----:B------:R-:W-:Y:S02]  /*1450*/  LEA.HI R2, R2, 0x1, RZ, 0x18 ;  /* 0x0000000102027811 */ /* 0x000fe400078fc0ff */
[----:B------:R-:W-:Y:S02]  /*1460*/  IADD3 R7, PT, PT, R0, R23, RZ ;  /* 0x0000001700077210 */ /* 0x000fe40007ffe0ff */
[----:B------:R-:W-:Y:S02]  /*1470*/  LOP3.LUT R2, R2, 0x3, RZ, 0xc0, !PT ;  /* 0x0000000302027812 */ /* 0x000fe400078ec0ff */
[----:B------:R-:W-:Y:S02]  /*1480*/  MOV R8, R0 ;  /* 0x0000000000087202 */ /* 0x000fe40000000f00 */
[----:B------:R-:W-:-:S07]  /*1490*/  IADD3 R6, PT, PT, -R2, RZ, RZ ;  /* 0x000000ff02067210 */ /* 0x000fce0007ffe1ff */
.L_x_248:
[----:B0-----:R-:W-:-:S06]  /*14a0*/  IMAD.WIDE.U32 R2, R7, 0x4, R4 ;  /* 0x0000000407027825 */ /* 0x001fcc00078e0004 */
[----:B------:R-:W2:Y:S01]  /*14b0*/  LDG.E.CONSTANT R2, desc[UR6][R2.64] ;  /* 0x0000000602027981 */ /* 0x000ea2000c1e9900 */
[----:B------:R-:W-:Y:S02]  /*14c0*/  IADD3 R6, PT, PT, R6, 0x1, RZ ;  /* 0x0000000106067810 */ /* 0x000fe40007ffe0ff */
[----:B------:R-:W-:Y:S02]  /*14d0*/  IADD3 R8, PT, PT, R8, 0x100, RZ ;  /* 0x0000010008087810 */ /* 0x000fe40007ffe0ff */
[----:B------:R-:W-:Y:S02]  /*14e0*/  ISETP.NE.AND P0, PT, R6, RZ, PT ;  /* 0x000000ff0600720c */ /* 0x000fe40003f05270 */
[----:B------:R-:W-:Y:S01]  /*14f0*/  IADD3 R7, PT, PT, R7, 0x100, RZ ;  /* 0x0000010007077810 */ /* 0x000fe20007ffe0ff */
[----:B--2---:R-:W-:-:S10]  /*1500*/  FADD R21, R2, R21 ;  /* 0x0000001502157221 */ /* 0x004fd40000000000 */
[----:B------:R-:W-:Y:S05]  /*1510*/  @P0 BRA `(.L_x_248) ;  /* 0xfffffffc00e00947 */ /* 0x000fea000383ffff */
.L_x_247:
[----:B------:R-:W-:Y:S05]  /*1520*/  BSYNC.RECONVERGENT B2 ;  /* 0x0000000000027941 */ /* 0x000fea0003800200 */
.L_x_246:
[----:B------:R-:W-:Y:S05]  /*1530*/  @!P1 BRA `(.L_x_245) ;  /* 0x0000000400a89947 */ /* 0x000fea0003800000 */
[----:B------:R-:W0:Y:S01]  /*1540*/  LDCU.64 UR4, c[0x0][0x380] ;  /* 0x00007000ff0477ac */ /* 0x000e220008000a00 */
[----:B------:R-:W-:Y:S01]  /*1550*/  IADD3 R5, PT, PT, R9, -R8, RZ ;  /* 0x8000000809057210 */ /* 0x000fe20007ffe0ff */
[----:B------:R-:W-:Y:S01]  /*1560*/  BSSY.RECONVERGENT B2, `(.L_x_249) ;  /* 0x000003b000027945 */ /* 0x000fe20003800200 */
[CC--:B------:R-:W-:Y:S02]  /*1570*/  IADD3 R3, P0, PT, R8.reuse, R23.reuse, RZ ;  /* 0x0000001708037210 */ /* 0x0c0fe40007f1e0ff */
[----:B------:R-:W-:Y:S02]  /*1580*/  ISETP.GT.AND P1, PT, R5, 0xc00, PT ;  /* 0x00000c000500780c */ /* 0x000fe40003f24270 */
[----:B------:R-:W-:Y:S02]  /*1590*/  IADD3.X R4, PT, PT, RZ, RZ, RZ, P0, !PT ;  /* 0x000000ffff047210 */ /* 0x000fe400007fe4ff */
[----:B------:R-:W-:Y:S02]  /*15a0*/  IADD3 R11, PT, PT, R8, R23, RZ ;  /* 0x00000017080b7210 */ /* 0x000fe40007ffe0ff */
[----:B0-----:R-:W-:-:S04]  /*15b0*/  LEA R2, P0, R3, UR4, 0x2 ;  /* 0x0000000403027c11 */ /* 0x001fc8000f8010ff */
[----:B------:R-:W-:Y:S02]  /*15c0*/  LEA.HI.X R3, R3, UR5, R4, 0x2, P0 ;  /* 0x0000000503037c11 */ /* 0x000fe400080f1404 */
[----:B------:R-:W-:-:S05]  /*15d0*/  IADD3 R2, P0, PT, R2, 0x800, RZ ;  /* 0x0000080002027810 */ /* 0x000fca0007f1e0ff */
[----:B------:R-:W-:Y:S01]  /*15e0*/  IMAD.X R3, RZ, RZ, R3, P0 ;  /* 0x000000ffff037224 */ /* 0x000fe200000e0603 */
[----:B------:R-:W-:Y:S01]  /*15f0*/  PLOP3.LUT P0, PT, PT, PT, PT, 0x80, 0x8 ;  /* 0x000000000008781c */ /* 0x000fe20003f0f070 */
[----:B------:R-:W-:-:S12]  /*1600*/  @!P1 BRA `(.L_x_250) ;  /* 0x0000000000c09947 */ /* 0x000fd80003800000 */
[----:B------:R-:W-:Y:S02]  /*1610*/  PLOP3.LUT P0, PT, PT, PT, PT, 0x8, 0x80 ;  /* 0x000000000080781c */ /* 0x000fe40003f0e170 */
[----:B------:R-:W-:-:S11]  /*1620*/  IADD3 R13, PT, PT, R9, -0xc00, RZ ;  /* 0xfffff400090d7810 */ /* 0x000fd60007ffe0ff */
.L_x_251:
[----:B------:R-:W0:Y:S01]  /*1630*/  LDC.64 R4, c[0x0][0x380] ;  /* 0x0000e000ff047b82 */ /* 0x000e220000000a00 */
[----:B------:R-:W2:Y:S01]  /*1640*/  LDG.E.CONSTANT R10, desc[UR6][R2.64+-0x400] ;  /* 0xfffc0006020a7981 */ /* 0x000ea2000c1e9900 */
[----:B------:R-:W-:-:S03]  /*1650*/  IADD3 R25, PT, PT, R11, 0x400, RZ ;  /* 0x000004000b197810 */ /* 0x000fc60007ffe0ff */
[----:B------:R-:W3:Y:S04]  /*1660*/  LDG.E.CONSTANT R19, desc[UR6][R2.64] ;  /* 0x0000000602137981 */ /* 0x000ee8000c1e9900 */
[----:B------:R-:W4:Y:S01]  /*1670*/  LDG.E.CONSTANT R18, desc[UR6][R2.64+0x400] ;  /* 0x0004000602127981 */ /* 0x000f22000c1e9900 */
[----:B------:R-:W-:-:S03]  /*1680*/  IADD3 R7, PT, PT, R11, 0x800, RZ ;  /* 0x000008000b077810 */ /* 0x000fc60007ffe0ff */
[----:B------:R-:W5:Y:S04]  /*1690*/  LDG.E.CONSTANT R16, desc[UR6][R2.64+0xc00] ;  /* 0x000c000602107981 */ /* 0x000f68000c1e9900 */
[----:B------:R-:W5:Y:S04]  /*16a0*/  LDG.E.CONSTANT R15, desc[UR6][R2.64+0x1000] ;  /* 0x00100006020f7981 */ /* 0x000f68000c1e9900 */
[----:B------:R-:W5:Y:S01]  /*16b0*/  LDG.E.CONSTANT R14, desc[UR6][R2.64+0x1400] ;  /* 0x00140006020e7981 */ /* 0x000f62000c1e9900 */
[----:B0-----:R-:W-:-:S03]  /*16c0*/  IMAD.WIDE.U32 R22, R11, 0x4, R4 ;  /* 0x000000040b167825 */ /* 0x001fc600078e0004 */
[----:B------:R-:W5:Y:S04]  /*16d0*/  LDG.E.CONSTANT R20, desc[UR6][R2.64+0x2000] ;  /* 0x0020000602147981 */ /* 0x000f68000c1e9900 */
[----:B------:R0:W2:Y:S01]  /*16e0*/  LDG.E.CONSTANT R12, desc[UR6][R22.64] ;  /* 0x00000006160c7981 */ /* 0x0000a2000c1e9900 */
[----:B------:R-:W-:-:S03]  /*16f0*/  IMAD.WIDE.U32 R24, R25, 0x4, R4 ;  /* 0x0000000419187825 */ /* 0x000fc600078e0004 */
[----:B------:R-:W5:Y:S04]  /*1700*/  LDG.E.CONSTANT R26, desc[UR6][R2.64+0x3000] ;  /* 0x00300006021a7981 */ /* 0x000f68000c1e9900 */
[----:B------:R-:W5:Y:S01]  /*1710*/  LDG.E.CONSTANT R17, desc[UR6][R24.64] ;  /* 0x0000000618117981 */ /* 0x000f62000c1e9900 */
[--C-:B------:R-:W-:Y:S01]  /*1720*/  IMAD.WIDE.U32 R6, R7, 0x4, R4.reuse ;  /* 0x0000000407067825 */ /* 0x100fe200078e0004 */
[----:B0-----:R-:W-:Y:S02]  /*1730*/  IADD3 R23, PT, PT, R11, 0xc00, RZ ;  /* 0x00000c000b177810 */ /* 0x001fe40007ffe0ff */
[----:B------:R-:W5:Y:S04]  /*1740*/  LDG.E.CONSTANT R22, desc[UR6][R2.64+0x1c00] ;  /* 0x001c000602167981 */ /* 0x000f68000c1e9900 */
[----:B------:R-:W5:Y:S01]  /*1750*/  LDG.E.CONSTANT R6, desc[UR6][R6.64] ;  /* 0x0000000606067981 */ /* 0x000f62000c1e9900 */
[----:B------:R-:W-:-:S03]  /*1760*/  IMAD.WIDE.U32 R4, R23, 0x4, R4 ;  /* 0x0000000417047825 */ /* 0x000fc600078e0004 */
[----:B------:R-:W5:Y:S04]  /*1770*/  LDG.E.CONSTANT R23, desc[UR6][R2.64+0x2400] ;  /* 0x0024000602177981 */ /* 0x000f68000c1e9900 */
[----:B------:R-:W5:Y:S04]  /*1780*/  LDG.E.CONSTANT R4, desc[UR6][R4.64] ;  /* 0x0000000604047981 */ /* 0x000f68000c1e9900 */
[----:B------:R-:W5:Y:S04]  /*1790*/  LDG.E.CONSTANT R24, desc[UR6][R2.64+0x2c00] ;  /* 0x002c000602187981 */ /* 0x000f68000c1e9900 */
[----:B------:R0:W5:Y:S01]  /*17a0*/  LDG.E.CONSTANT R25, desc[UR6][R2.64+0x3400] ;  /* 0x0034000602197981 */ /* 0x000162000c1e9900 */
[----:B------:R-:W-:-:S04]  /*17b0*/  IADD3 R8, PT, PT, R8, 0x1000, RZ ;  /* 0x0000100008087810 */ /* 0x000fc80007ffe0ff */
[----:B------:R-:W-:Y:S02]  /*17c0*/  ISETP.GE.AND P1, PT, R8, R13, PT ;  /* 0x0000000d0800720c */ /* 0x000fe40003f26270 */
[----:B0-----:R-:W-:Y:S02]  /*17d0*/  IADD3 R2, P2, PT, R2, 0x4000, RZ ;  /* 0x0000400002027810 */ /* 0x001fe40007f5e0ff */
[----:B------:R-:W-:Y:S02]  /*17e0*/  IADD3 R11, PT, PT, R11, 0x1000, RZ ;  /* 0x000010000b0b7810 */ /* 0x000fe40007ffe0ff */
[----:B------:R-:W-:Y:S01]  /*17f0*/  IADD3.X R3, PT, PT, RZ, R3, RZ, P2, !PT ;  /* 0x00000003ff037210 */ /* 0x000fe200017fe4ff */
[----:B--2---:R-:W-:-:S04]  /*1800*/  FADD R21, R12, R21 ;  /* 0x000000150c157221 */ /* 0x004fc80000000000 */
[----:B------:R-:W-:-:S04]  /*1810*/  FADD R10, R21, R10 ;  /* 0x0000000a150a7221 */ /* 0x000fc80000000000 */
[----:B---3--:R-:W-:-:S04]  /*1820*/  FADD R19, R10, R19 ;  /* 0x000000130a137221 */ /* 0x008fc80000000000 */
[----:B----4-:R-:W-:-:S04]  /*1830*/  FADD R18, R19, R18 ;  /* 0x0000001213127221 */ /* 0x010fc80000000000 */
[----:B-----5:R-:W-:-:S04]  /*1840*/  FADD R17, R18, R17 ;  /* 0x0000001112117221 */ /* 0x020fc80000000000 */
        /* <DEDUP_REMOVED lines=12> */
.L_x_250:
[----:B------:R-:W-:Y:S05]  /*1910*/  BSYNC.RECONVERGENT B2 ;  /* 0x0000000000027941 */ /* 0x000fea0003800200 */
.L_x_249:
[----:B------:R-:W-:Y:S01]  /*1920*/  IADD3 R4, PT, PT, R9, -R8, RZ ;  /* 0x8000000809047210 */ /* 0x000fe20007ffe0ff */
[----:B------:R-:W-:Y:S03]  /*1930*/  BSSY.RECONVERGENT B2, `(.L_x_252) ;  /* 0x000001e000027945 */ /* 0x000fe60003800200 */
[----:B------:R-:W-:-:S13]  /*1940*/  ISETP.GT.AND P1, PT, R4, 0x400, PT ;  /* 0x000004000400780c */ /* 0x000fda0003f24270 */
[----:B------:R-:W-:Y:S05]  /*1950*/  @!P1 BRA `(.L_x_253) ;  /* 0x00000000006c9947 */ /* 0x000fea0003800000 */
[----:B------:R-:W0:Y:S01]  /*1960*/  LDC.64 R6, c[0x0][0x380] ;  /* 0x0000e000ff067b82 */ /* 0x000e220000000a00 */
[----:B------:R-:W2:Y:S01]  /*1970*/  LDG.E.CONSTANT R10, desc[UR6][R2.64+-0x400] ;  /* 0xfffc0006020a7981 */ /* 0x000ea2000c1e9900 */
[----:B------:R-:W-:-:S03]  /*1980*/  VIADD R15, R11, 0x400 ;  /* 0x000004000b0f7836 */ /* 0x000fc60000000000 */
[----:B------:R-:W3:Y:S04]  /*1990*/  LDG.E.CONSTANT R13, desc[UR6][R2.64] ;  /* 0x00000006020d7981 */ /* 0x000ee8000c1e9900 */
[----:B------:R-:W4:Y:S04]  /*19a0*/  LDG.E.CONSTANT R17, desc[UR6][R2.64+0xc00] ;  /* 0x000c000602117981 */ /* 0x000f28000c1e9900 */
[----:B------:R-:W5:Y:S04]  /*19b0*/  LDG.E.CONSTANT R19, desc[UR6][R2.64+0x1000] ;  /* 0x0010000602137981 */ /* 0x000f68000c1e9900 */
[----:B------:R1:W5:Y:S01]  /*19c0*/  LDG.E.CONSTANT R23, desc[UR6][R2.64+0x1400] ;  /* 0x0014000602177981 */ /* 0x000362000c1e9900 */
[----:B0-----:R-:W-:-:S06]  /*19d0*/  IMAD.WIDE.U32 R4, R11, 0x4, R6 ;  /* 0x000000040b047825 */ /* 0x001fcc00078e0006 */
[----:B------:R-:W2:Y:S01]  /*19e0*/  LDG.E.CONSTANT R4, desc[UR6][R4.64] ;  /* 0x0000000604047981 */ /* 0x000ea2000c1e9900 */
[----:B------:R-:W-:-:S03]  /*19f0*/  IMAD.WIDE.U32 R6, R15, 0x4, R6 ;  /* 0x000000040f067825 */ /* 0x000fc600078e0006 */
[----:B------:R-:W4:Y:S04]  /*1a00*/  LDG.E.CONSTANT R15, desc[UR6][R2.64+0x400] ;  /* 0x00040006020f7981 */ /* 0x000f28000c1e9900 */
[----:B------:R-:W5:Y:S01]  /*1a10*/  LDG.E.CONSTANT R7, desc[UR6][R6.64] ;  /* 0x0000000606077981 */ /* 0x000f62000c1e9900 */
[----:B------:R-:W-:Y:S02]  /*1a20*/  PLOP3.LUT P0, PT, PT, PT, PT, 0x8, 0x80 ;  /* 0x000000000080781c */ /* 0x000fe40003f0e170 */
[----:B------:R-:W-:Y:S02]  /*1a30*/  IADD3 R8, PT, PT, R8, 0x800, RZ ;  /* 0x0000080008087810 */ /* 0x000fe40007ffe0ff */
[----:B------:R-:W-:Y:S01]  /*1a40*/  IADD3 R11, PT, PT, R11, 0x800, RZ ;  /* 0x000008000b0b7810 */ /* 0x000fe20007ffe0ff */
[----:B--2---:R-:W-:-:S04]  /*1a50*/  FADD R21, R21, R4 ;  /* 0x0000000415157221 */ /* 0x004fc80000000000 */
[----:B------:R-:W-:-:S04]  /*1a60*/  FADD R10, R21, R10 ;  /* 0x0000000a150a7221 */ /* 0x000fc80000000000 */
[----:B---3--:R-:W-:-:S04]  /*1a70*/  FADD R10, R10, R13 ;  /* 0x0000000d0a0a7221 */ /* 0x008fc80000000000 */
[----:B----4-:R-:W-:-:S04]  /*1a80*/  FADD R10, R10, R15 ;  /* 0x0000000f0a0a7221 */ /* 0x010fc80000000000 */
[----:B-----5:R-:W-:Y:S01]  /*1a90*/  FADD R10, R10, R7 ;  /* 0x000000070a0a7221 */ /* 0x020fe20000000000 */
[----:B------:R-:W-:-:S03]  /*1aa0*/  IADD3 R4, P1, PT, R2, 0x2000, RZ ;  /* 0x0000200002047810 */ /* 0x000fc60007f3e0ff */
[----:B------:R-:W-:Y:S01]  /*1ab0*/  FADD R10, R10, R17 ;  /* 0x000000110a0a7221 */ /* 0x000fe20000000000 */
[----:B------:R-:W-:-:S03]  /*1ac0*/  IADD3.X R5, PT, PT, RZ, R3, RZ, P1, !PT ;  /* 0x00000003ff057210 */ /* 0x000fc60000ffe4ff */
[----:B------:R-:W-:Y:S01]  /*1ad0*/  FADD R10, R10, R19 ;  /* 0x000000130a0a7221 */ /* 0x000fe20000000000 */
[----:B-1----:R-:W-:Y:S02]  /*1ae0*/  MOV R2, R4 ;  /* 0x0000000400027202 */ /* 0x002fe40000000f00 */
[----:B------:R-:W-:Y:S01]  /*1af0*/  MOV R3, R5 ;  /* 0x0000000500037202 */ /* 0x000fe20000000f00 */
[----:B------:R-:W-:-:S07]  /*1b00*/  FADD R21, R10, R23 ;  /* 0x000000170a157221 */ /* 0x000fce0000000000 */
.L_x_253:
[----:B------:R-:W-:Y:S05]  /*1b10*/  BSYNC.RECONVERGENT B2 ;  /* 0x0000000000027941 */ /* 0x000fea0003800200 */
.L_x_252:
[----:B------:R-:W-:-:S13]  /*1b20*/  ISETP.LT.OR P0, PT, R8, R9, P0 ;  /* 0x000000090800720c */ /* 0x000fda0000701670 */
[----:B------:R-:W-:Y:S05]  /*1b30*/  @!P0 BRA `(.L_x_245) ;  /* 0x0000000000288947 */ /* 0x000fea0003800000 */
[----:B------:R-:W0:Y:S01]  /*1b40*/  LDC.64 R4, c[0x0][0x380] ;  /* 0x0000e000ff047b82 */ /* 0x000e220000000a00 */
[----:B------:R-:W2:Y:S04]  /*1b50*/  LDG.E.CONSTANT R6, desc[UR6][R2.64+-0x400] ;  /* 0xfffc000602067981 */ /* 0x000ea8000c1e9900 */
[----:B------:R-:W3:Y:S04]  /*1b60*/  LDG.E.CONSTANT R7, desc[UR6][R2.64] ;  /* 0x0000000602077981 */ /* 0x000ee8000c1e9900 */
[----:B------:R-:W4:Y:S01]  /*1b70*/  LDG.E.CONSTANT R9, desc[UR6][R2.64+0x400] ;  /* 0x0004000602097981 */ /* 0x000f22000c1e9900 */
[----:B0-----:R-:W-:-:S06]  /*1b80*/  IMAD.WIDE.U32 R4, R11, 0x4, R4 ;  /* 0x000000040b047825 */ /* 0x001fcc00078e0004 */
[----:B------:R-:W5:Y:S02]  /*1b90*/  LDG.E.CONSTANT R4, desc[UR6][R4.64] ;  /* 0x0000000604047981 */ /* 0x000f64000c1e9900 */
[----:B-----5:R-:W-:-:S04]  /*1ba0*/  FADD R21, R21, R4 ;  /* 0x0000000415157221 */ /* 0x020fc80000000000 */
[----:B--2---:R-:W-:-:S04]  /*1bb0*/  FADD R6, R21, R6 ;  /* 0x0000000615067221 */ /* 0x004fc80000000000 */
[----:B---3--:R-:W-:-:S04]  /*1bc0*/  FADD R6, R6, R7 ;  /* 0x0000000706067221 */ /* 0x008fc80000000000 */
[----:B----4-:R-:W-:-:S07]  /*1bd0*/  FADD R21, R6, R9 ;  /* 0x0000000906157221 */ /* 0x010fce0000000000 */
.L_x_245:
[----:B------:R-:W-:Y:S05]  /*1be0*/  BSYNC.RECONVERGENT B1 ;  /* 0x0000000000017941 */ /* 0x000fea0003800200 */
.L_x_243:
[----:B------:R-:W0:Y:S01]  /*1bf0*/  S2R R6, SR_LANEID ;  /* 0x0000000000067919 */ /* 0x000e220000000000 */
[----:B------:R-:W1:Y:S01]  /*1c00*/  SHFL.DOWN PT, R2, R21, 0x1, 0x1f ;  /* 0x08201f0015027f89 */ /* 0x000e6200000e0000 */
[C---:B0-----:R-:W-:Y:S02]  /*1c10*/  ISETP.GT.AND P0, PT, R6.reuse, 0x1e, PT ;  /* 0x0000001e0600780c */ /* 0x041fe40003f04270 */
[----:B------:R-:W-:-:S11]  /*1c20*/  ISETP.NE.AND P1, PT, R6, RZ, PT ;  /* 0x000000ff0600720c */ /* 0x000fd60003f25270 */
[----:B-1----:R-:W-:Y:S01]  /*1c30*/  @!P0 FADD R21, R2, R21 ;  /* 0x0000001502158221 */ /* 0x002fe20000000000 */
[----:B------:R-:W-:Y:S01]  /*1c40*/  ISETP.GT.AND P0, PT, R6, 0x1d, PT ;  /* 0x0000001d0600780c */ /* 0x000fe20003f04270 */
[----:B------:R-:W0:Y:S01]  /*1c50*/  @!P1 S2R R5, SR_CgaCtaId ;  /* 0x0000000000059919 */ /* 0x000e220000008800 */
[----:B------:R-:W-:Y:S02]  /*1c60*/  @!P1 MOV R4, 0x400 ;  /* 0x0000040000049802 */ /* 0x000fe40000000f00 */
[----:B------:R-:W-:Y:S01]  /*1c70*/  @!P1 SHF.R.U32.HI R3, RZ, 0x3, R0 ;  /* 0x00000003ff039819 */ /* 0x000fe20000011600 */
[----:B------:R-:W1:Y:S03]  /*1c80*/  SHFL.DOWN PT, R2, R21, 0x2, 0x1f ;  /* 0x08401f0015027f89 */ /* 0x000e6600000e0000 */
[----:B------:R-:W-:-:S05]  /*1c90*/  @!P1 LOP3.LUT R3, R3, 0x7c, RZ, 0xc0, !PT ;  /* 0x0000007c03039812 */ /* 0x000fca00078ec0ff */
[----:B-1----:R-:W-:Y:S01]  /*1ca0*/  @!P0 FADD R21, R21, R2 ;  /* 0x0000000215158221 */ /* 0x002fe20000000000 */
[----:B------:R-:W-:Y:S02]  /*1cb0*/  ISETP.GT.AND P0, PT, R6, 0x1b, PT ;  /* 0x0000001b0600780c */ /* 0x000fe40003f04270 */
[----:B0-----:R-:W-:Y:S02]  /*1cc0*/  @!P1 LEA R4, R5, R4, 0x18 ;  /* 0x0000000405049211 */ /* 0x001fe400078ec0ff */
[----:B------:R-:W0:Y:S02]  /*1cd0*/  SHFL.DOWN PT, R2, R21, 0x4, 0x1f ;  /* 0x08801f0015027f89 */ /* 0x000e2400000e0000 */
[----:B------:R-:W-:-:S07]  /*1ce0*/  @!P1 IADD3 R3, PT, PT, R3, R4, RZ ;  /* 0x0000000403039210 */ /* 0x000fce0007ffe0ff */
        /* <DEDUP_REMOVED lines=12> */
[----:B------:R-:W0:Y:S01]  /*1db0*/  S2UR UR5, SR_CgaCtaId ;  /* 0x00000000000579c3 */ /* 0x000e220000008800 */
[----:B------:R-:W-:Y:S02]  /*1dc0*/  UMOV UR4, 0x400 ;  /* 0x0000040000047882 */ /* 0x000fe40000000000 */
[----:B0-----:R-:W-:-:S09]  /*1dd0*/  ULEA UR4, UR5, UR4, 0x18 ;  /* 0x0000000405047291 */ /* 0x001fd2000f8ec0ff */
[----:B---3--:R-:W0:Y:S04]  /*1de0*/  LDS R3, [UR4+0xc] ;  /* 0x00000c04ff037984 */ /* 0x008e280008000800 */
        /* <DEDUP_REMOVED lines=10> */
.L_x_226:
        /* <DEDUP_REMOVED lines=12> */
.L_x_256:
[----:B------:R-:W-:Y:S05]  /*1f50*/  BSYNC.RECONVERGENT B1 ;  /* 0x0000000000017941 */ /* 0x000fea0003800200 */
.L_x_255:
[----:B------:R-:W-:Y:S01]  /*1f60*/  ISETP.GE.AND P0, PT, R11, R20, PT ;  /* 0x000000140b00720c */ /* 0x000fe20003f06270 */
[----:B------:R-:W-:-:S12]  /*1f70*/  BSSY.RECONVERGENT B1, `(.L_x_257) ;  /* 0x0000074000017945 */ /* 0x000fd80003800200 */
[----:B------:R-:W-:Y:S05]  /*1f80*/  @P0 BRA `(.L_x_258) ;  /* 0x0000000400c80947 */ /* 0x000fea0003800000 */
[----:B0-----:R-:W-:Y:S01]  /*1f90*/  LOP3.LUT R3, RZ, R11, RZ, 0x33, !PT ;  /* 0x0000000bff037212 */ /* 0x001fe200078e33ff */
[----:B------:R-:W-:Y:S04]  /*1fa0*/  BSSY.RECONVERGENT B2, `(.L_x_259) ;  /* 0x0000015000027945 */ /* 0x000fe80003800200 */
[----:B------:R-:W-:-:S05]  /*1fb0*/  IMAD.IADD R4, R3, 0x1, R20 ;  /* 0x0000000103047824 */ /* 0x000fca00078e0214 */
        /* <DEDUP_REMOVED lines=10> */
.L_x_261:
[----:B------:R-:W-:-:S06]  /*2060*/  MOV R3, R5 ;  /* 0x0000000500037202 */ /* 0x000fcc0000000f00 */
[----:B------:R0:W2:Y:S01]  /*2070*/  LDG.E.CONSTANT R3, desc[UR6][R2.64] ;  /* 0x0000000602037981 */ /* 0x0000a2000c1e9900 */
[----:B------:R-:W-:Y:S02]  /*2080*/  IADD3 R4, PT, PT, R4, 0x1, RZ ;  /* 0x0000000104047810 */ /* 0x000fe40007ffe0ff */
[----:B------:R-:W-:Y:S02]  /*2090*/  IADD3 R11, PT, PT, R11, 0x100, RZ ;  /* 0x000001000b0b7810 */ /* 0x000fe40007ffe0ff */
[----:B------:R-:W-:Y:S02]  /*20a0*/  ISETP.NE.AND P0, PT, R4, RZ, PT ;  /* 0x000000ff0400720c */ /* 0x000fe40003f05270 */
[----:B0-----:R-:W-:-:S04]  /*20b0*/  IADD3 R2, P2, PT, R2, 0x400, RZ ;  /* 0x0000040002027810 */ /* 0x001fc80007f5e0ff */
[----:B------:R-:W-:Y:S01]  /*20c0*/  IADD3.X R5, PT, PT, RZ, R5, RZ, P2, !PT ;  /* 0x00000005ff057210 */ /* 0x000fe200017fe4ff */
[----:B--2--5:R-:W-:-:S06]  /*20d0*/  FADD R0, R3, R0 ;  /* 0x0000000003007221 */ /* 0x024fcc0000000000 */
[----:B------:R-:W-:Y:S05]  /*20e0*/  @P0 BRA `(.L_x_261) ;  /* 0xfffffffc00dc0947 */ /* 0x000fea000383ffff */
.L_x_260:
[----:B------:R-:W-:Y:S05]  /*20f0*/  BSYNC.RECONVERGENT B2 ;  /* 0x0000000000027941 */ /* 0x000fea0003800200 */
.L_x_259:
        /* <DEDUP_REMOVED lines=8> */
.L_x_264:
        /* <DEDUP_REMOVED lines=9> */
[----:B------:R-:W-:-:S03]  /*2210*/  VIADD R3, R11, 0x800 ;  /* 0x000008000b037836 */ /* 0x000fc60000000000 */
[----:B------:R-:W4:Y:S01]  /*2220*/  LDG.E.CONSTANT R15, desc[UR6][R4.64+0x400] ;  /* 0x00040006040f7981 */ /* 0x000f22000c1e9900 */
        /* <DEDUP_REMOVED lines=32> */
.L_x_263:
[----:B------:R-:W-:Y:S05]  /*2430*/  BSYNC.RECONVERGENT B2 ;  /* 0x0000000000027941 */ /* 0x000fea0003800200 */
.L_x_262:
[----:B------:R-:W-:Y:S01]  /*2440*/  IADD3 R2, PT, PT, -R11, R20, RZ ;  /* 0x000000140b027210 */ /* 0x000fe20007ffe1ff */
[----:B------:R-:W-:Y:S03]  /*2450*/  BSSY.RECONVERGENT B2, `(.L_x_265) ;  /* 0x0000019000027945 */ /* 0x000fe60003800200 */
[----:B------:R-:W-:-:S13]  /*2460*/  ISETP.GT.AND P1, PT, R2, 0x400, PT ;  /* 0x000004000200780c */ /* 0x000fda0003f24270 */
[----:B------:R-:W-:Y:S05]  /*2470*/  @!P1 BRA `(.L_x_266) ;  /* 0x0000000000589947 */ /* 0x000fea0003800000 */
        /* <DEDUP_REMOVED lines=22> */
.L_x_266:
[----:B------:R-:W-:Y:S05]  /*25e0*/  BSYNC.RECONVERGENT B2 ;  /* 0x0000000000027941 */ /* 0x000fea0003800200 */
.L_x_265:
        /* <DEDUP_REMOVED lines=12> */
.L_x_258:
[----:B------:R-:W-:Y:S05]  /*26b0*/  BSYNC.RECONVERGENT B1 ;  /* 0x0000000000017941 */ /* 0x000fea0003800200 */
.L_x_257:
        /* <DEDUP_REMOVED lines=35> */
[----:B--2---:R-:W0:Y:S04]  /*28f0*/  LDS R3, [UR4+0xc] ;  /* 0x00000c04ff037984 */ /* 0x004e280008000800 */
        /* <DEDUP_REMOVED lines=10> */
.L_x_267:
[----:B0-----:R-:W0:Y:S01]  /*29a0*/  S2R R2, SR_LANEID ;  /* 0x0000000000027919 */ /* 0x001e220000000000 */
[----:B------:R-:W-:-:S04]  /*29b0*/  LOP3.LUT R0, R9, 0x3e0, RZ, 0xc0, !PT ;  /* 0x000003e009007812 */ /* 0x000fc800078ec0ff */
[----:B------:R-:W-:Y:S02]  /*29c0*/  IADD3 R3, PT, PT, R0, 0x20, RZ ;  /* 0x0000002000037810 */ /* 0x000fe40007ffe0ff */
[----:B------:R-:W-:Y:S02]  /*29d0*/  LOP3.LUT R7, RZ, R0, RZ, 0x33, !PT ;  /* 0x00000000ff077212 */ /* 0x000fe400078e33ff */
[-C--:B------:R-:W-:Y:S02]  /*29e0*/  ISETP.GT.AND P0, PT, R3, R20.reuse, PT ;  /* 0x000000140300720c */ /* 0x080fe40003f04270 */
[----:B------:R-:W-:-:S04]  /*29f0*/  IADD3 R7, PT, PT, R7, R20, RZ ;  /* 0x0000001407077210 */ /* 0x000fc80007ffe0ff */
[----:B------:R-:W-:-:S05]  /*2a00*/  SEL R4, R7, 0x1f, P0 ;  /* 0x0000001f07047807 */ /* 0x000fca0000000000 */
[----:B------:R-:W1:Y:S01]  /*2a10*/  SHFL.DOWN PT, R0, R5, 0x1, R4 ;  /* 0x0820000005007989 */ /* 0x000e6200000e0004 */
[C---:B0-----:R-:W-:Y:S01]  /*2a20*/  ISETP.GE.AND P0, PT, R2.reuse, R4, PT ;  /* 0x000000040200720c */ /* 0x041fe20003f06270 */
[C---:B------:R-:W-:Y:S01]  /*2a30*/  VIADD R3, R2.reuse, 0x2 ;  /* 0x0000000202037836 */ /* 0x040fe20000000000 */
[----:B------:R-:W-:-:S11]  /*2a40*/  ISETP.NE.AND P1, PT, R2, RZ, PT ;  /* 0x000000ff0200720c */ /* 0x000fd60003f25270 */
[----:B-1----:R-:W-:Y:S01]  /*2a50*/  @!P0 FADD R5, R0, R5 ;  /* 0x0000000500058221 */ /* 0x002fe20000000000 */
[-C--:B------:R-:W-:Y:S01]  /*2a60*/  ISETP.GT.AND P0, PT, R3, R4.reuse, PT ;  /* 0x000000040300720c */ /* 0x080fe20003f04270 */
[----:B------:R-:W0:Y:S01]  /*2a70*/  @!P1 S2R R6, SR_CgaCtaId ;  /* 0x0000000000069919 */ /* 0x000e220000008800 */
[----:B------:R-:W-:Y:S02]  /*2a80*/  IADD3 R3, PT, PT, R2, 0x4, RZ ;  /* 0x0000000402037810 */ /* 0x000fe40007ffe0ff */
[----:B------:R-:W1:Y:S09]  /*2a90*/  SHFL.DOWN PT, R0, R5, 0x2, R4 ;  /* 0x0840000005007989 */ /* 0x000e7200000e0004 */
[----:B-1----:R-:W-:Y:S01]  /*2aa0*/  @!P0 FADD R5, R5, R0 ;  /* 0x0000000005058221 */ /* 0x002fe20000000000 */
[----:B------:R-:W-:-:S02]  /*2ab0*/  ISETP.GT.AND P0, PT, R3, R4, PT ;  /* 0x000000040300720c */ /* 0x000fc40003f04270 */
[----:B------:R-:W-:Y:S02]  /*2ac0*/  IADD3 R3, PT, PT, R2, 0x8, RZ ;  /* 0x0000000802037810 */ /* 0x000fe40007ffe0ff */
[----:B------:R-:W1:Y:S09]  /*2ad0*/  SHFL.DOWN PT, R0, R5, 0x4, R4 ;  /* 0x0880000005007989 */ /* 0x000e7200000e0004 */
[----:B-1----:R-:W-:Y:S01]  /*2ae0*/  @!P0 FADD R5, R5, R0 ;  /* 0x0000000005058221 */ /* 0x002fe20000000000 */
[----:B------:R-:W-:-:S02]  /*2af0*/  ISETP.GT.AND P0, PT, R3, R4, PT ;  /* 0x000000040300720c */ /* 0x000fc40003f04270 */
[----:B------:R-:W-:Y:S02]  /*2b00*/  IADD3 R3, PT, PT, R2, 0x10, RZ ;  /* 0x0000001002037810 */ /* 0x000fe40007ffe0ff */
[----:B------:R-:W1:Y:S01]  /*2b10*/  SHFL.DOWN PT, R0, R5, 0x8, R4 ;  /* 0x0900000005007989 */ /* 0x000e6200000e0004 */
[----:B------:R-:W-:-:S04]  /*2b20*/  @!P1 SHF.R.U32.HI R2, RZ, 0x3, R9 ;  /* 0x00000003ff029819 */ /* 0x000fc80000011609 */
[----:B------:R-:W-:-:S04]  /*2b30*/  @!P1 LOP3.LUT R2, R2, 0x7c, RZ, 0xc0, !PT ;  /* 0x0000007c02029812 */ /* 0x000fc800078ec0ff */
[----:B-1----:R-:W-:Y:S01]  /*2b40*/  @!P0 FADD R5, R5, R0 ;  /* 0x0000000005058221 */ /* 0x002fe20000000000 */
[----:B------:R-:W-:Y:S02]  /*2b50*/  ISETP.GT.AND P0, PT, R3, R4, PT ;  /* 0x000000040300720c */ /* 0x000fe40003f04270 */
[----:B------:R-:W-:Y:S02]  /*2b60*/  @!P1 MOV R3, 0x400 ;  /* 0x0000040000039802 */ /* 0x000fe40000000f00 */
[----:B------:R-:W1:Y:S02]  /*2b70*/  SHFL.DOWN PT, R0, R5, 0x10, R4 ;  /* 0x0a00000005007989 */ /* 0x000e6400000e0004 */
[----:B0-----:R-:W-:-:S04]  /*2b80*/  @!P1 LEA R3, R6, R3, 0x18 ;  /* 0x0000000306039211 */ /* 0x001fc800078ec0ff */
[----:B------:R-:W-:-:S03]  /*2b90*/  @!P1 IADD3 R3, PT, PT, R2, R3, RZ ;  /* 0x0000000302039210 */ /* 0x000fc60007ffe0ff */
[----:B-1----:R-:W-:Y:S01]  /*2ba0*/  @!P0 FADD R5, R5, R0 ;  /* 0x0000000005058221 */ /* 0x002fe20000000000 */
        /* <DEDUP_REMOVED lines=12> */
[----:B-1----:R-:W0:Y:S04]  /*2c70*/  LDS R3, [UR4+0xc] ;  /* 0x00000c04ff037984 */ /* 0x002e280008000800 */
        /* <DEDUP_REMOVED lines=13> */
.L_x_254:
[----:B------:R-:W0:Y:S01]  /*2d50*/  S2R R8, SR_TID.X ;  /* 0x0000000000087919 */ /* 0x000e220000002100 */
[----:B------:R-:W0:Y:S02]  /*2d60*/  LDC.64 R2, c[0x0][0x380] ;  /* 0x0000e000ff027b82 */ /* 0x000e240000000a00 */
[----:B0-----:R-:W-:-:S05]  /*2d70*/  IMAD.WIDE.U32 R2, R8, 0x4, R2 ;  /* 0x0000000408027825 */ /* 0x001fca00078e0002 */
[----:B------:R-:W2:Y:S04]  /*2d80*/  LDG.E.CONSTANT R19, desc[UR6][R2.64] ;  /* 0x0000000602137981 */ /* 0x000ea8000c1e9900 */
[----:B------:R-:W2:Y:S04]  /*2d90*/  LDG.E.CONSTANT R0, desc[UR6][R2.64+0x400] ;  /* 0x0004000602007981 */ /* 0x000ea8000c1e9900 */
[----:B------:R-:W3:Y:S04]  /*2da0*/  LDG.E.CONSTANT R4, desc[UR6][R2.64+0x800] ;  /* 0x0008000602047981 */ /* 0x000ee8000c1e9900 */
[----:B------:R-:W3:Y:S04]  /*2db0*/  LDG.E.CONSTANT R5, desc[UR6][R2.64+0xc00] ;  /* 0x000c000602057981 */ /* 0x000ee8000c1e9900 */
[----:B------:R-:W4:Y:S04]  /*2dc0*/  LDG.E.CONSTANT R6, desc[UR6][R2.64+0x1000] ;  /* 0x0010000602067981 */ /* 0x000f28000c1e9900 */
[----:B------:R-:W4:Y:S04]  /*2dd0*/  LDG.E.CONSTANT R7, desc[UR6][R2.64+0x1400] ;  /* 0x0014000602077981 */ /* 0x000f28000c1e9900 */
[----:B------:R-:W5:Y:S04]  /*2de0*/  LDG.E.CONSTANT R9, desc[UR6][R2.64+0x1800] ;  /* 0x0018000602097981 */ /* 0x000f68000c1e9900 */
        /* <DEDUP_REMOVED lines=8> */
[----:B------:R-:W5:Y:S01]  /*2e70*/  LDG.E.CONSTANT R18, desc[UR6][R2.64+0x3c00] ;  /* 0x003c000602127981 */ /* 0x000f62000c1e9900 */
[----:B------:R-:W-:Y:S01]  /*2e80*/  ISETP.GE.U32.AND P0, PT, R20, 0x2000, PT ;  /* 0x000020001400780c */ /* 0x000fe20003f06070 */
[----:B--2---:R-:W-:Y:S01]  /*2e90*/  FADD R0, R19, R0 ;  /* 0x0000000013007221 */ /* 0x004fe20000000000 */
[----:B---3--:R-:W-:-:S04]  /*2ea0*/  FADD R5, R4, R5 ;  /* 0x0000000504057221 */ /* 0x008fc80000000000 */
[----:B------:R-:W-:Y:S01]  /*2eb0*/  FADD R0, R0, R5 ;  /* 0x0000000500007221 */ /* 0x000fe20000000000 */
[----:B----4-:R-:W-:Y:S01]  /*2ec0*/  FADD R6, R6, R7 ;  /* 0x0000000706067221 */ /* 0x010fe20000000000 */
[----:B-----5:R-:W-:-:S04]  /*2ed0*/  FADD R9, R9, R10 ;  /* 0x0000000a09097221 */ /* 0x020fc80000000000 */
[----:B------:R-:W-:Y:S01]  /*2ee0*/  FADD R9, R6, R9 ;  /* 0x0000000906097221 */ /* 0x000fe20000000000 */
[----:B------:R-:W-:-:S03]  /*2ef0*/  FADD R11, R11, R12 ;  /* 0x0000000c0b0b7221 */ /* 0x000fc60000000000 */
[----:B------:R-:W-:Y:S01]  /*2f00*/  FADD R0, R0, R9 ;  /* 0x0000000900007221 */ /* 0x000fe20000000000 */
[----:B------:R-:W-:-:S04]  /*2f10*/  FADD R14, R13, R14 ;  /* 0x0000000e0d0e7221 */ /* 0x000fc80000000000 */
[----:B------:R-:W-:Y:S01]  /*2f20*/  FADD R11, R11, R14 ;  /* 0x0000000e0b0b7221 */ /* 0x000fe20000000000 */
[----:B------:R-:W-:Y:S01]  /*2f30*/  FADD R15, R15, R16 ;  /* 0x000000100f0f7221 */ /* 0x000fe20000000000 */
[----:B------:R-:W-:-:S04]  /*2f40*/  FADD R18, R17, R18 ;  /* 0x0000001211127221 */ /* 0x000fc80000000000 */
[----:B------:R-:W-:-:S04]  /*2f50*/  FADD R18, R15, R18 ;  /* 0x000000120f127221 */ /* 0x000fc80000000000 */
[----:B------:R-:W-:Y:S01]  /*2f60*/  FADD R5, R11, R18 ;  /* 0x000000120b057221 */ /* 0x000fe20000000000 */
[----:B------:R-:W-:-:S03]  /*2f70*/  HFMA2 R11, -RZ, RZ, 0, 0.00048828125 ;  /* 0x00001000ff0b7431 */ /* 0x000fc600000001ff */
[----:B------:R-:W-:Y:S01]  /*2f80*/  FADD R0, R0, R5 ;  /* 0x0000000500007221 */ /* 0x000fe20000000000 */
[----:B------:R-:W-:Y:S06]  /*2f90*/  @!P0 BRA `(.L_x_268) ;  /* 0x0000000000ac8947 */ /* 0x000fec0003800000 */
[----:B------:R-:W0:Y:S01]  /*2fa0*/  LDC R7, c[0x0][0x390] ;  /* 0x0000e400ff077b82 */ /* 0x000e220000000800 */
[----:B------:R-:W-:Y:S02]  /*2fb0*/  IADD3 R6, PT, PT, R20, -0x1000, RZ ;  /* 0xfffff00014067810 */ /* 0x000fe40007ffe0ff */
[----:B------:R-:W-:-:S07]  /*2fc0*/  MOV R11, 0x1000 ;  /* 0x00001000000b7802 */ /* 0x000fce0000000f00 */
.L_x_270:
[----:B------:R-:W-:-:S05]  /*2fd0*/  IMAD.WIDE R4, R11, 0x4, R2 ;  /* 0x000000040b047825 */ /* 0x000fca00078e0202 */
[----:B------:R-:W2:Y:S04]  /*2fe0*/  LDG.E.CONSTANT R20, desc[UR6][R4.64+0x400] ;  /* 0x0004000604147981 */ /* 0x000ea8000c1e9900 */
[----:B------:R-:W2:Y:S04]  /*2ff0*/  LDG.E.CONSTANT R21, desc[UR6][R4.64+0x800] ;  /* 0x0008000604157981 */ /* 0x000ea8000c1e9900 */
        /* <DEDUP_REMOVED lines=13> */
[----:B------:R1:W5:Y:S01]  /*30d0*/  LDG.E.CONSTANT R18, desc[UR6][R4.64+0x3c00] ;  /* 0x003c000604127981 */ /* 0x000362000c1e9900 */
[----:B--2---:R-:W-:Y:S01]  /*30e0*/  FADD R21, R20, R21 ;  /* 0x0000001514157221 */ /* 0x004fe20000000000 */
[----:B0-----:R-:W-:-:S05]  /*30f0*/  MOV R20, R7 ;  /* 0x0000000700147202 */ /* 0x001fca0000000f00 */
[----:B-1----:R-:W-:Y:S02]  /*3100*/  IMAD.IADD R4, R20, 0x1, -R11 ;  /* 0x0000000114047824 */ /* 0x002fe400078e0a0b */
[----:B---3--:R-:W-:-:S03]  /*3110*/  FADD R0, R19, R0 ;  /* 0x0000000013007221 */ /* 0x008fc60000000000 */
[----:B------:R-:W-:Y:S01]  /*3120*/  ISETP.GE.AND P0, PT, R4, 0x1000, PT ;  /* 0x000010000400780c */ /* 0x000fe20003f06270 */
[----:B----4-:R-:W-:Y:S01]  /*3130*/  FADD R22, R22, R23 ;  /* 0x0000001716167221 */ /* 0x010fe20000000000 */
[----:B------:R-:W-:Y:S01]  /*3140*/  FADD R0, R0, R21 ;  /* 0x0000001500007221 */ /* 0x000fe20000000000 */
[----:B-----5:R-:W-:-:S04]  /*3150*/  FADD R25, R24, R25 ;  /* 0x0000001918197221 */ /* 0x020fc80000000000 */
[----:B------:R-:W-:Y:S01]  /*3160*/  FADD R25, R22, R25 ;  /* 0x0000001916197221 */ /* 0x000fe20000000000 */
[----:B------:R-:W-:Y:S01]  /*3170*/  FADD R16, R16, R17 ;  /* 0x0000001110107221 */ /* 0x000fe20000000000 */
[----:B------:R-:W-:-:S04]  /*3180*/  FADD R15, R15, R10 ;  /* 0x0000000a0f0f7221 */ /* 0x000fc80000000000 */
[----:B------:R-:W-:Y:S01]  /*3190*/  FADD R15, R16, R15 ;  /* 0x0000000f100f7221 */ /* 0x000fe20000000000 */
[----:B------:R-:W-:Y:S01]  /*31a0*/  FADD R9, R14, R9 ;  /* 0x000000090e097221 */ /* 0x000fe20000000000 */
[----:B------:R-:W-:-:S04]  /*31b0*/  FADD R12, R13, R12 ;  /* 0x0000000c0d0c7221 */ /* 0x000fc80000000000 */
[----:B------:R-:W-:Y:S01]  /*31c0*/  FADD R12, R9, R12 ;  /* 0x0000000c090c7221 */ /* 0x000fe20000000000 */
[----:B------:R-:W-:-:S03]  /*31d0*/  FADD R0, R0, R25 ;  /* 0x0000001900007221 */ /* 0x000fc60000000000 */
[----:B------:R-:W-:-:S04]  /*31e0*/  FADD R15, R15, R12 ;  /* 0x0000000c0f0f7221 */ /* 0x000fc80000000000 */
[----:B------:R-:W-:-:S04]  /*31f0*/  FADD R15, R0, R15 ;  /* 0x0000000f000f7221 */ /* 0x000fc80000000000 */
[----:B------:R-:W-:Y:S01]  /*3200*/  FADD R0, R18, R15 ;  /* 0x0000000f12007221 */ /* 0x000fe20000000000 */
[----:B------:R-:W-:Y:S06]  /*3210*/  @!P0 BRA `(.L_x_269) ;  /* 0x0000000800308947 */ /* 0x000fec0003800000 */
[----:B------:R-:W-:-:S04]  /*3220*/  IADD3 R11, PT, PT, R11, 0x1000, RZ ;  /* 0x000010000b0b7810 */ /* 0x000fc80007ffe0ff */
[----:B------:R-:W-:-:S13]  /*3230*/  ISETP.GT.AND P0, PT, R11, R6, PT ;  /* 0x000000060b00720c */ /* 0x000fda0003f04270 */
[----:B------:R-:W-:Y:S05]  /*3240*/  @!P0 BRA `(.L_x_270) ;  /* 0xfffffffc00608947 */ /* 0x000fea000383ffff */
.L_x_268:
[----:B------:R-:W-:-:S13]  /*3250*/  ISETP.GE.AND P0, PT, R11, R20, PT ;  /* 0x000000140b00720c */ /* 0x000fda0003f06270 */
[----:B------:R-:W-:Y:S05]  /*3260*/  @P0 BRA `(.L_x_269) ;  /* 0x00000008001c0947 */ /* 0x000fea0003800000 */
[----:B------:R-:W-:Y:S01]  /*3270*/  IADD3 R9, PT, PT, -R11, R20, RZ ;  /* 0x000000140b097210 */ /* 0x000fe20007ffe1ff */
[----:B------:R-:W-:Y:S03]  /*3280*/  BSSY.RECONVERGENT B1, `(.L_x_269) ;  /* 0x0000085000017945 */ /* 0x000fe60003800200 */
        /* <DEDUP_REMOVED lines=16> */
.L_x_274:
        /* <DEDUP_REMOVED lines=8> */
.L_x_273:
[----:B------:R-:W-:Y:S05]  /*3410*/  BSYNC.RECONVERGENT B2 ;  /* 0x0000000000027941 */ /* 0x000fea0003800200 */
.L_x_272:
[----:B------:R-:W-:Y:S05]  /*3420*/  @!P1 BRA `(.L_x_271) ;  /* 0x0000000400a89947 */ /* 0x000fea0003800000 */
[----:B------:R-:W0:Y:S01]  /*3430*/  LDCU.64 UR4, c[0x0][0x380] ;  /* 0x00007000ff0477ac */ /* 0x000e220008000a00 */
[----:B------:R-:W-:Y:S01]  /*3440*/  IADD3 R5, PT, PT, R9, -R10, RZ ;  /* 0x8000000a09057210 */ /* 0x000fe20007ffe0ff */
[----:B------:R-:W-:Y:S01]  /*3450*/  BSSY.RECONVERGENT B2, `(.L_x_275) ;  /* 0x000003b000027945 */ /* 0x000fe20003800200 */
[CC--:B------:R-:W-:Y:S02]  /*3460*/  IADD3 R3, P0, PT, R10.reuse, R11.reuse, RZ ;  /* 0x0000000b0a037210 */ /* 0x0c0fe40007f1e0ff */
[----:B------:R-:W-:Y:S02]  /*3470*/  ISETP.GT.AND P1, PT, R5, 0xc00, PT ;  /* 0x00000c000500780c */ /* 0x000fe40003f24270 */
[----:B------:R-:W-:Y:S01]  /*3480*/  IADD3 R11, PT, PT, R10, R11, RZ ;  /* 0x0000000b0a0b7210 */ /* 0x000fe20007ffe0ff */
[----:B------:R-:W-:Y:S01]  /*3490*/  IMAD.X R4, RZ, RZ, RZ, P0 ;  /* 0x000000ffff047224 */ /* 0x000fe200000e06ff */
[----:B0-----:R-:W-:-:S04]  /*34a0*/  LEA R2, P0, R3, UR4, 0x2 ;  /* 0x0000000403027c11 */ /* 0x001fc8000f8010ff */
[----:B------:R-:W-:Y:S02]  /*34b0*/  LEA.HI.X R3, R3, UR5, R4, 0x2, P0 ;  /* 0x0000000503037c11 */ /* 0x000fe400080f1404 */
[----:B------:R-:W-:-:S04]  /*34c0*/  IADD3 R2, P0, PT, R2, 0x800, RZ ;  /* 0x0000080002027810 */ /* 0x000fc80007f1e0ff */
[----:B------:R-:W-:Y:S02]  /*34d0*/  IADD3.X R3, PT, PT, RZ, R3, RZ, P0, !PT ;  /* 0x00000003ff037210 */ /* 0x000fe400007fe4ff */
[----:B------:R-:W-:Y:S01]  /*34e0*/  PLOP3.LUT P0, PT, PT, PT, PT, 0x80, 0x8 ;  /* 0x000000000008781c */ /* 0x000fe20003f0f070 */
[----:B------:R-:W-:-:S12]  /*34f0*/  @!P1 BRA `(.L_x_276) ;  /* 0x0000000000c09947 */ /* 0x000fd80003800000 */
[----:B------:R-:W-:Y:S02]  /*3500*/  PLOP3.LUT P0, PT, PT, PT, PT, 0x8, 0x80 ;  /* 0x000000000080781c */ /* 0x000fe40003f0e170 */
[----:B------:R-:W-:-:S11]  /*3510*/  IADD3 R13, PT, PT, R9, -0xc00, RZ ;  /* 0xfffff400090d7810 */ /* 0x000fd60007ffe0ff */
.L_x_277:
[----:B------:R-:W0:Y:S01]  /*3520*/  LDC.64 R4, c[0x0][0x380] ;  /* 0x0000e000ff047b82 */ /* 0x000e220000000a00 */
[----:B------:R-:W2:Y:S01]  /*3530*/  LDG.E.CONSTANT R12, desc[UR6][R2.64+-0x400] ;  /* 0xfffc0006020c7981 */ /* 0x000ea2000c1e9900 */
[----:B------:R-:W-:-:S03]  /*3540*/  IADD3 R25, PT, PT, R11, 0x400, RZ ;  /* 0x000004000b197810 */ /* 0x000fc60007ffe0ff */
[----:B------:R-:W3:Y:S04]  /*3550*/  LDG.E.CONSTANT R20, desc[UR6][R2.64] ;  /* 0x0000000602147981 */ /* 0x000ee8000c1e9900 */
[----:B------:R-:W4:Y:S01]  /*3560*/  LDG.E.CONSTANT R19, desc[UR6][R2.64+0x400] ;  /* 0x0004000602137981 */ /* 0x000f22000c1e9900 */
[----:B------:R-:W-:-:S03]  /*3570*/  IADD3 R7, PT, PT, R11, 0x800, RZ ;  /* 0x000008000b077810 */ /* 0x000fc60007ffe0ff */
[----:B------:R-:W5:Y:S04]  /*3580*/  LDG.E.CONSTANT R17, desc[UR6][R2.64+0xc00] ;  /* 0x000c000602117981 */ /* 0x000f68000c1e9900 */
[----:B------:R-:W5:Y:S01]  /*3590*/  LDG.E.CONSTANT R16, desc[UR6][R2.64+0x1000] ;  /* 0x0010000602107981 */ /* 0x000f62000c1e9900 */
[----:B------:R-:W-:-:S03]  /*35a0*/  IADD3 R23, PT, PT, R11, 0xc00, RZ ;  /* 0x00000c000b177810 */ /* 0x000fc60007ffe0ff */
[----:B------:R-:W5:Y:S01]  /*35b0*/  LDG.E.CONSTANT R22, desc[UR6][R2.64+0x1c00] ;  /* 0x001c000602167981 */ /* 0x000f62000c1e9900 */
[----:B0-----:R-:W-:-:S03]  /*35c0*/  IMAD.WIDE.U32 R14, R11, 0x4, R4 ;  /* 0x000000040b0e7825 */ /* 0x001fc600078e0004 */
[----:B------:R-:W5:Y:S04]  /*35d0*/  LDG.E.CONSTANT R21, desc[UR6][R2.64+0x2000] ;  /* 0x0020000602157981 */ /* 0x000f68000c1e9900 */
[----:B------:R-:W5:Y:S04]  /*35e0*/  LDG.E.CONSTANT R26, desc[UR6][R2.64+0x3000] ;  /* 0x00300006021a7981 */ /* 0x000f68000c1e9900 */
[----:B------:R-:W2:Y:S01]  /*35f0*/  LDG.E.CONSTANT R15, desc[UR6][R14.64] ;  /* 0x000000060e0f7981 */ /* 0x000ea2000c1e9900 */
[----:B------:R-:W-:-:S05]  /*3600*/  IMAD.WIDE.U32 R24, R25, 0x4, R4 ;  /* 0x0000000419187825 */ /* 0x000fca00078e0004 */
[----:B------:R-:W5:Y:S01]  /*3610*/  LDG.E.CONSTANT R18, desc[UR6][R24.64] ;  /* 0x0000000618127981 */ /* 0x000f62000c1e9900 */
[----:B------:R-:W-:-:S03]  /*3620*/  IMAD.WIDE.U32 R6, R7, 0x4, R4 ;  /* 0x0000000407067825 */ /* 0x000fc600078e0004 */
        /* <DEDUP_REMOVED lines=8> */
[----:B------:R-:W-:Y:S01]  /*36b0*/  ISETP.GE.AND P1, PT, R10, R13, PT ;  /* 0x0000000d0a00720c */ /* 0x000fe20003f26270 */
[----:B------:R-:W-:Y:S01]  /*36c0*/  VIADD R11, R11, 0x1000 ;  /* 0x000010000b0b7836 */ /* 0x000fe20000000000 */
[----:B0-----:R-:W-:-:S04]  /*36d0*/  IADD3 R2, P2, PT, R2, 0x4000, RZ ;  /* 0x0000400002027810 */ /* 0x001fc80007f5e0ff */
        /* <DEDUP_REMOVED lines=18> */
.L_x_276:
[----:B------:R-:W-:Y:S05]  /*3800*/  BSYNC.RECONVERGENT B2 ;  /* 0x0000000000027941 */ /* 0x000fea0003800200 */
.L_x_275:
[----:B------:R-:W-:Y:S01]  /*3810*/  IADD3 R4, PT, PT, R9, -R10, RZ ;  /* 0x8000000a09047210 */ /* 0x000fe20007ffe0ff */
[----:B------:R-:W-:Y:S03]  /*3820*/  BSSY.RECONVERGENT B2, `(.L_x_278) ;  /* 0x000001e000027945 */ /* 0x000fe60003800200 */
[----:B------:R-:W-:-:S13]  /*3830*/  ISETP.GT.AND P1, PT, R4, 0x400, PT ;  /* 0x000004000400780c */ /* 0x000fda0003f24270 */
[----:B------:R-:W-:Y:S05]  /*3840*/  @!P1 BRA `(.L_x_279) ;  /* 0x00000000006c9947 */ /* 0x000fea0003800000 */
[----:B------:R-:W0:Y:S01]  /*3850*/  LDC.64 R6, c[0x0][0x380] ;  /* 0x0000e000ff067b82 */ /* 0x000e220000000a00 */
[----:B------:R-:W2:Y:S01]  /*3860*/  LDG.E.CONSTANT R13, desc[UR6][R2.64+-0x400] ;  /* 0xfffc0006020d7981 */ /* 0x000ea2000c1e9900 */
[----:B------:R-:W-:-:S03]  /*3870*/  IADD3 R17, PT, PT, R11, 0x400, RZ ;  /* 0x000004000b117810 */ /* 0x000fc60007ffe0ff */
[----:B------:R-:W3:Y:S04]  /*3880*/  LDG.E.CONSTANT R15, desc[UR6][R2.64] ;  /* 0x00000006020f7981 */ /* 0x000ee8000c1e9900 */
[----:B------:R-:W4:Y:S04]  /*3890*/  LDG.E.CONSTANT R19, desc[UR6][R2.64+0xc00] ;  /* 0x000c000602137981 */ /* 0x000f28000c1e9900 */
[----:B------:R-:W5:Y:S04]  /*38a0*/  LDG.E.CONSTANT R21, desc[UR6][R2.64+0x1000] ;  /* 0x0010000602157981 */ /* 0x000f68000c1e9900 */
[----:B------:R-:W5:Y:S01]  /*38b0*/  LDG.E.CONSTANT R23, desc[UR6][R2.64+0x1400] ;  /* 0x0014000602177981 */ /* 0x000f62000c1e9900 */
[----:B0-----:R-:W-:-:S06]  /*38c0*/  IMAD.WIDE.U32 R4, R11, 0x4, R6 ;  /* 0x000000040b047825 */ /* 0x001fcc00078e0006 */
[----:B------:R0:W2:Y:S01]  /*38d0*/  LDG.E.CONSTANT R5, desc[UR6][R4.64] ;  /* 0x0000000604057981 */ /* 0x0000a2000c1e9900 */
[----:B------:R-:W-:-:S03]  /*38e0*/  IMAD.WIDE.U32 R6, R17, 0x4, R6 ;  /* 0x0000000411067825 */ /* 0x000fc600078e0006 */
[----:B------:R1:W4:Y:S04]  /*38f0*/  LDG.E.CONSTANT R17, desc[UR6][R2.64+0x400] ;  /* 0x0004000602117981 */ /* 0x000328000c1e9900 */
[----:B------:R-:W5:Y:S01]  /*3900*/  LDG.E.CONSTANT R7, desc[UR6][R6.64] ;  /* 0x0000000606077981 */ /* 0x000f62000c1e9900 */
[----:B0-----:R-:W-:Y:S02]  /*3910*/  IADD3 R4, P1, PT, R2, 0x2000, RZ ;  /* 0x0000200002047810 */ /* 0x001fe40007f3e0ff */
[----:B------:R-:W-:Y:S02]  /*3920*/  PLOP3.LUT P0, PT, PT, PT, PT, 0x8, 0x80 ;  /* 0x000000000080781c */ /* 0x000fe40003f0e170 */
[----:B------:R-:W-:Y:S02]  /*3930*/  IADD3 R10, PT, PT, R10, 0x800, RZ ;  /* 0x000008000a0a7810 */ /* 0x000fe40007ffe0ff */
[----:B------:R-:W-:-:S02]  /*3940*/  IADD3 R11, PT, PT, R11, 0x800, RZ ;  /* 0x000008000b0b7810 */ /* 0x000fc40007ffe0ff */
[----:B-1----:R-:W-:Y:S01]  /*3950*/  MOV R2, R4 ;  /* 0x0000000400027202 */ /* 0x002fe20000000f00 */
[----:B--2---:R-:W-:-:S04]  /*3960*/  FADD R0, R0, R5 ;  /* 0x0000000500007221 */ /* 0x004fc80000000000 */
[----:B------:R-:W-:-:S04]  /*3970*/  FADD R0, R0, R13 ;  /* 0x0000000d00007221 */ /* 0x000fc80000000000 */
[----:B---3--:R-:W-:-:S04]  /*3980*/  FADD R0, R0, R15 ;  /* 0x0000000f00007221 */ /* 0x008fc80000000000 */
[----:B----4-:R-:W-:-:S04]  /*3990*/  FADD R0, R0, R17 ;  /* 0x0000001100007221 */ /* 0x010fc80000000000 */
[----:B-----5:R-:W-:-:S04]  /*39a0*/  FADD R0, R0, R7 ;  /* 0x0000000700007221 */ /* 0x020fc80000000000 */
[----:B------:R-:W-:Y:S01]  /*39b0*/  FADD R0, R0, R19 ;  /* 0x0000001300007221 */ /* 0x000fe20000000000 */
[----:B------:R-:W-:-:S03]  /*39c0*/  IADD3.X R5, PT, PT, RZ, R3, RZ, P1, !PT ;  /* 0x00000003ff057210 */ /* 0x000fc60000ffe4ff */
[----:B------:R-:W-:Y:S01]  /*39d0*/  FADD R0, R0, R21 ;  /* 0x0000001500007221 */ /* 0x000fe20000000000 */
[----:B------:R-:W-:-:S03]  /*39e0*/  MOV R3, R5 ;  /* 0x0000000500037202 */ /* 0x000fc60000000f00 */
[----:B------:R-:W-:-:S07]  /*39f0*/  FADD R0, R0, R23 ;  /* 0x0000001700007221 */ /* 0x000fce0000000000 */
.L_x_279:
[----:B------:R-:W-:Y:S05]  /*3a00*/  BSYNC.RECONVERGENT B2 ;  /* 0x0000000000027941 */ /* 0x000fea0003800200 */
.L_x_278:
[----:B------:R-:W-:-:S13]  /*3a10*/  ISETP.LT.OR P0, PT, R10, R9, P0 ;  /* 0x000000090a00720c */ /* 0x000fda0000701670 */
[----:B------:R-:W-:Y:S05]  /*3a20*/  @!P0 BRA `(.L_x_271) ;  /* 0x0000000000288947 */ /* 0x000fea0003800000 */
[----:B------:R-:W0:Y:S01]  /*3a30*/  LDC.64 R4, c[0x0][0x380] ;  /* 0x0000e000ff047b82 */ /* 0x000e220000000a00 */
[----:B------:R-:W2:Y:S04]  /*3a40*/  LDG.E.CONSTANT R7, desc[UR6][R2.64+-0x400] ;  /* 0xfffc000602077981 */ /* 0x000ea8000c1e9900 */
[----:B------:R-:W3:Y:S01]  /*3a50*/  LDG.E.CONSTANT R9, desc[UR6][R2.64] ;  /* 0x0000000602097981 */ /* 0x000ee2000c1e9900 */
[----:B0-----:R-:W-:-:S03]  /*3a60*/  IMAD.WIDE.U32 R4, R11, 0x4, R4 ;  /* 0x000000040b047825 */ /* 0x001fc600078e0004 */
[----:B------:R-:W4:Y:S04]  /*3a70*/  LDG.E.CONSTANT R11, desc[UR6][R2.64+0x400] ;  /* 0x00040006020b7981 */ /* 0x000f28000c1e9900 */
[----:B------:R-:W5:Y:S02]  /*3a80*/  LDG.E.CONSTANT R5, desc[UR6][R4.64] ;  /* 0x0000000604057981 */ /* 0x000f64000c1e9900 */
[----:B-----5:R-:W-:-:S04]  /*3a90*/  FADD R0, R0, R5 ;  /* 0x0000000500007221 */ /* 0x020fc80000000000 */
[----:B--2---:R-:W-:-:S04]  /*3aa0*/  FADD R0, R0, R7 ;  /* 0x0000000700007221 */ /* 0x004fc80000000000 */
[----:B---3--:R-:W-:-:S04]  /*3ab0*/  FADD R0, R0, R9 ;  /* 0x0000000900007221 */ /* 0x008fc80000000000 */
[----:B----4-:R-:W-:-:S07]  /*3ac0*/  FADD R0, R0, R11 ;  /* 0x0000000b00007221 */ /* 0x010fce0000000000 */
.L_x_271:
[----:B------:R-:W-:Y:S05]  /*3ad0*/  BSYNC.RECONVERGENT B1 ;  /* 0x0000000000017941 */ /* 0x000fea0003800200 */
.L_x_269:
[----:B------:R-:W0:Y:S01]  /*3ae0*/  S2R R6, SR_LANEID ;  /* 0x0000000000067919 */ /* 0x000e220000000000 */
[----:B------:R-:W-:-:S05]  /*3af0*/  MOV R3, R0 ;  /* 0x0000000000037202 */ /* 0x000fca0000000f00 */
        /* <DEDUP_REMOVED lines=30> */
[----:B------:R-:W1:Y:S04]  /*3ce0*/  LDS R3, [UR4+0xc] ;  /* 0x00000c04ff037984 */ /* 0x000e680008000800 */
[----:B0-----:R-:W0:Y:S04]  /*3cf0*/  LDS.128 R4, [UR4+0x10] ;  /* 0x00001004ff047984 */ /* 0x001e280008000c00 */
[----:B------:R-:W2:Y:S01]  /*3d00*/  LDS.64 R8, [UR4+0x20] ;  /* 0x00002004ff087984 */ /* 0x000ea20008000a00 */
[----:B-1----:R-:W-:-:S04]  /*3d10*/  FADD R3, R0, R3 ;  /* 0x0000000300037221 */ /* 0x002fc80000000000 */
[----:B0-----:R-:W-:-:S04]  /*3d20*/  FADD R4, R3, R4 ;  /* 0x0000000403047221 */ /* 0x001fc80000000000 */
[----:B------:R-:W-:-:S04]  /*3d30*/  FADD R5, R4, R5 ;  /* 0x0000000504057221 */ /* 0x000fc80000000000 */
[----:B------:R-:W-:-:S04]  /*3d40*/  FADD R6, R5, R6 ;  /* 0x0000000605067221 */ /* 0x000fc80000000000 */
[----:B------:R-:W-:-:S04]  /*3d50*/  FADD R7, R6, R7 ;  /* 0x0000000706077221 */ /* 0x000fc80000000000 */
[----:B--2---:R-:W-:-:S04]  /*3d60*/  FADD R8, R7, R8 ;  /* 0x0000000807087221 */ /* 0x004fc80000000000 */
[----:B------:R-:W-:-:S07]  /*3d70*/  FADD R0, R8, R9 ;  /* 0x0000000908007221 */ /* 0x000fce0000000000 */
.L_x_241:
[----:B------:R-:W-:Y:S05]  /*3d80*/  BSYNC.RECONVERGENT B0 ;  /* 0x0000000000007941 */ /* 0x000fea0003800200 */
.L_x_225:
[----:B------:R-:W-:Y:S05]  /*3d90*/  @P0 EXIT ;  /* 0x000000000000094d */ /* 0x000fea0003800000 */
[----:B01234-:R-:W0:Y:S01]  /*3da0*/  LDC.64 R2, c[0x0][0x388] ;  /* 0x0000e200ff027b82 */ /* 0x01fe220000000a00 */
[----:B------:R-:W1:Y:S02]  /*3db0*/  LDCU UR4, c[0x0][0x398] ;  /* 0x00007300ff0477ac */ /* 0x000e640008000800 */
[----:B-1----:R-:W-:-:S05]  /*3dc0*/  FADD R5, R0, UR4 ;  /* 0x0000000400057e21 */ /* 0x002fca0008000000 */
[----:B0-----:R-:W-:Y:S01]  /*3dd0*/  STG.E desc[UR6][R2.64], R5 ;  /* 0x0000000502007986 */ /* 0x001fe2000c101906 */
[----:B------:R-:W-:Y:S05]  /*3de0*/  EXIT ;  /* 0x000000000000794d */ /* 0x000fea0003800000 */
.L_x_280:
        /* <DEDUP_REMOVED lines=9> */
.L_x_737:


//--------------------- .text._ZN3cub18CUB_300001_SM_10006detail6reduce18DeviceReduceKernelINS2_10policy_hubIfyN4cuda3std3__44plusIfEEE10Policy1000EN6thrust24THRUST_300001_SM_1000_NS6detail15normal_iteratorINSD_10device_ptrIfEEEEyS9_fNS7_10__identityEEEvT0_PT3_T1_NS0_13GridEvenShareISN_EET2_T4_ --------------------------
	.section	.text._ZN3cub18CUB_300001_SM_10006detail6reduce18DeviceReduceKernelINS2_10policy_hubIfyN4cuda3std3__44plusIfEEE10Policy1000EN6thrust24THRUST_300001_SM_1000_NS6detail15normal_iteratorINSD_10device_ptrIfEEEEyS9_fNS7_10__identityEEEvT0_PT3_T1_NS0_13GridEvenShareISN_EET2_T4_,"ax",@progbits
	.align	128
        .global         _ZN3cub18CUB_300001_SM_10006detail6reduce18DeviceReduceKernelINS2_10policy_hubIfyN4cuda3std3__44plusIfEEE10Policy1000EN6thrust24THRUST_300001_SM_1000_NS6detail15normal_iteratorINSD_10device_ptrIfEEEEyS9_fNS7_10__identityEEEvT0_PT3_T1_NS0_13GridEvenShareISN_EET2_T4_
        .type           _ZN3cub18CUB_300001_SM_10006detail6reduce18DeviceReduceKernelINS2_10policy_hubIfyN4cuda3std3__44plusIfEEE10Policy1000EN6thrust24THRUST_300001_SM_1000_NS6detail15normal_iteratorINSD_10device_ptrIfEEEEyS9_fNS7_10__identityEEEvT0_PT3_T1_NS0_13GridEvenShareISN_EET2_T4_,@function
        .size           _ZN3cub18CUB_300001_SM_10006detail6reduce18DeviceReduceKernelINS2_10policy_hubIfyN4cuda3std3__44plusIfEEE10Policy1000EN6thrust24THRUST_300001_SM_1000_NS6detail15normal_iteratorINSD_10device_ptrIfEEEEyS9_fNS7_10__identityEEEvT0_PT3_T1_NS0_13GridEvenShareISN_EET2_T4_,(.L_x_738 - _ZN3cub18CUB_300001_SM_10006detail6reduce18DeviceReduceKernelINS2_10policy_hubIfyN4cuda3std3__44plusIfEEE10Policy1000EN6thrust24THRUST_300001_SM_1000_NS6detail15normal_iteratorINSD_10device_ptrIfEEEEyS9_fNS7_10__identityEEEvT0_PT3_T1_NS0_13GridEvenShareISN_EET2_T4_)
        .other          _ZN3cub18CUB_300001_SM_10006detail6reduce18DeviceReduceKernelINS2_10policy_hubIfyN4cuda3std3__44plusIfEEE10Policy1000EN6thrust24THRUST_300001_SM_1000_NS6detail15normal_iteratorINSD_10device_ptrIfEEEEyS9_fNS7_10__identityEEEvT0_PT3_T1_NS0_13GridEvenShareISN_EET2_T4_,@"STO_CUDA_ENTRY STV_DEFAULT"
_ZN3cub18CUB_300001_SM_10006detail6reduce18DeviceReduceKernelINS2_10policy_hubIfyN4cuda3std3__44plusIfEEE10Policy1000EN6thrust24THRUST_300001_SM_1000_NS6detail15normal_iteratorINSD_10device_ptrIfEEEEyS9_fNS7_10__identityEEEvT0_PT3_T1_NS0_13GridEvenShareISN_EET2_T4_:
.text._ZN3cub18CUB_300001_SM_10006detail6reduce18DeviceReduceKernelINS2_10policy_hubIfyN4cuda3std3__44plusIfEEE10Policy1000EN6thrust24THRUST_300001_SM_1000_NS6detail15normal_iteratorINSD_10device_ptrIfEEEEyS9_fNS7_10__identityEEEvT0_PT3_T1_NS0_13GridEvenShareISN_EET2_T4_:
[----:B------:R-:W-:Y:S08]  /*0000*/  LDC R1, c[0x0][0x37c] ;  /* 0x0000df00ff017b82 */ /* 0x000ff00000000800 */
[----:B------:R-:W0:Y:S01]  /*0010*/  S2UR UR16, SR_CTAID.X ;  /* 0x00000000001079c3 */ /* 0x000e220000002500 */
[----:B------:R-:W1:Y:S01]  /*0020*/  LDCU.64 UR8, c[0x0][0x3b8] ;  /* 0x00007700ff0877ac */ /* 0x000e620008000a00 */
[----:B------:R-:W-:Y:S01]  /*0030*/  BSSY.RECONVERGENT B0, `(.L_x_281) ;  /* 0x0000229000007945 */ /* 0x000fe20003800200 */
[----:B------:R-:W2:Y:S01]  /*0040*/  LDCU UR5, c[0x0][0x3c0] ;  /* 0x00007800ff0577ac */ /* 0x000ea20008000800 */
[----:B------:R-:W3:Y:S01]  /*0050*/  LDCU.64 UR14, c[0x0][0x358] ;  /* 0x00006b00ff0e77ac */ /* 0x000ee20008000a00 */
[----:B-1----:R-:W-:-:S02]  /*0060*/  IMAD.U32 R2, RZ, RZ, UR8 ;  /* 0x00000008ff027e24 */ /* 0x002fc4000f8e00ff */
[----:B------:R-:W-:Y:S01]  /*0070*/  IMAD.U32 R3, RZ, RZ, UR9 ;  /* 0x00000009ff037e24 */ /* 0x000fe2000f8e00ff */
[----:B--2---:R-:W-:Y:S02]  /*0080*/  USHF.L.U32 UR5, UR5, 0xc, URZ ;  /* 0x0000000c05057899 */ /* 0x004fe400080006ff */
[----:B0-----:R-:W-:Y:S02]  /*0090*/  USHF.L.U32 UR7, UR16, 0xc, URZ ;  /* 0x0000000c10077899 */ /* 0x001fe400080006ff */
[----:B------:R-:W-:-:S04]  /*00a0*/  USHF.R.S32.HI UR4, URZ, 0x1f, UR5 ;  /* 0x0000001fff047899 */ /* 0x000fc80008011405 */
[----:B------:R-:W-:-:S04]  /*00b0*/  IADD3 R23, P1, PT, R2, -UR7, RZ ;  /* 0x8000000702177c10 */ /* 0x000fc8000ff3e0ff */
[----:B------:R-:W-:Y:S02]  /*00c0*/  ISETP.GT.U32.AND P0, PT, R23, 0xfff, PT ;  /* 0x00000fff1700780c */ /* 0x000fe40003f04070 */
[----:B------:R-:W-:-:S04]  /*00d0*/  IADD3.X R22, PT, PT, R3, -0x1, RZ, P1, !PT ;  /* 0xffffffff03167810 */ /* 0x000fc80000ffe4ff */
[----:B------:R-:W-:-:S13]  /*00e0*/  ISETP.GT.U32.AND.EX P0, PT, R22, RZ, PT, P0 ;  /* 0x000000ff1600720c */ /* 0x000fda0003f04100 */
[----:B---3--:R-:W-:Y:S05]  /*00f0*/  @P0 BRA `(.L_x_282) ;  /* 0x0000000c00c40947 */ /* 0x008fea0003800000 */
[----:B------:R-:W0:Y:S01]  /*0100*/  S2R R0, SR_TID.X ;  /* 0x0000000000007919 */ /* 0x000e220000002100 */
[----:B------:R-:W-:Y:S01]  /*0110*/  IADD3 R5, PT, PT, R2, -UR7, RZ ;  /* 0x8000000702057c10 */ /* 0x000fe2000fffe0ff */
[----:B------:R-:W-:Y:S01]  /*0120*/  BSSY.RECONVERGENT B1, `(.L_x_283) ;  /* 0x000000a000017945 */ /* 0x000fe20003800200 */
[----:B------:R-:W-:Y:S02]  /*0130*/  IMAD.MOV.U32 R4, RZ, RZ, RZ ;  /* 0x000000ffff047224 */ /* 0x000fe400078e00ff */
[----:B0-----:R-:W-:Y:S02]  /*0140*/  ISETP.GE.AND P0, PT, R0, R5, PT ;  /* 0x000000050000720c */ /* 0x001fe40003f06270 */
[----:B------:R-:W-:-:S11]  /*0150*/  MOV R6, R0 ;  /* 0x0000000000067202 */ /* 0x000fd60000000f00 */
[----:B------:R-:W-:Y:S05]  /*0160*/  @P0 BRA `(.L_x_284) ;  /* 0x0000000000140947 */ /* 0x000fea0003800000 */
[----:B------:R-:W0:Y:S01]  /*0170*/  LDC.64 R8, c[0x0][0x380] ;  /* 0x0000e000ff087b82 */ /* 0x000e220000000a00 */
[----:B------:R-:W-:-:S04]  /*0180*/  VIADD R3, R0, UR7 ;  /* 0x0000000700037c36 */ /* 0x000fc80008000000 */
[----:B0-----:R-:W-:-:S05]  /*0190*/  IMAD.WIDE.U32 R8, R3, 0x4, R8 ;  /* 0x0000000403087825 */ /* 0x001fca00078e0008 */
[----:B------:R0:W5:Y:S01]  /*01a0*/  LDG.E R4, desc[UR14][R8.64] ;  /* 0x0000000e08047981 */ /* 0x000162000c1e1900 */
[----:B------:R-:W-:-:S07]  /*01b0*/  IADD3 R6, PT, PT, R0, 0x100, RZ ;  /* 0x0000010000067810 */ /* 0x000fce0007ffe0ff */
.L_x_284:
[----:B------:R-:W-:Y:S05]  /*01c0*/  BSYNC.RECONVERGENT B1 ;  /* 0x0000000000017941 */ /* 0x000fea0003800200 */
.L_x_283:
[----:B------:R-:W-:Y:S01]  /*01d0*/  ISETP.GE.AND P0, PT, R6, R5, PT ;  /* 0x000000050600720c */ /* 0x000fe20003f06270 */
[----:B------:R-:W-:-:S12]  /*01e0*/  BSSY.RECONVERGENT B1, `(.L_x_285) ;  /* 0x0000079000017945 */ /* 0x000fd80003800200 */
[----:B------:R-:W-:Y:S05]  /*01f0*/  @P0 BRA `(.L_x_286) ;  /* 0x0000000400dc0947 */ /* 0x000fea0003800000 */
[----:B------:R-:W-:Y:S01]  /*0200*/  LOP3.LUT R3, RZ, R6, RZ, 0x33, !PT ;  /* 0x00000006ff037212 */ /* 0x000fe200078e33ff */
[----:B------:R-:W-:Y:S03]  /*0210*/  BSSY.RECONVERGENT B2, `(.L_x_287) ;  /* 0x0000037000027945 */ /* 0x000fe60003800200 */
[----:B------:R-:W-:-:S04]  /*0220*/  IADD3 R3, PT, PT, R2, -UR7, R3 ;  /* 0x8000000702037c10 */ /* 0x000fc8000fffe003 */
[C---:B------:R-:W-:Y:S02]  /*0230*/  ISETP.GE.U32.AND P1, PT, R3.reuse, 0xf00, PT ;  /* 0x00000f000300780c */ /* 0x040fe40003f26070 */
[----:B------:R-:W-:-:S04]  /*0240*/  LEA.HI R7, R3, 0x1, RZ, 0x18 ;  /* 0x0000000103077811 */ /* 0x000fc800078fc0ff */
[----:B------:R-:W-:-:S04]  /*0250*/  LOP3.LUT R22, R7, 0xf, RZ, 0xc0, !PT ;  /* 0x0000000f07167812 */ /* 0x000fc800078ec0ff */
[----:B------:R-:W-:-:S03]  /*0260*/  ISETP.NE.AND P0, PT, R22, RZ, PT ;  /* 0x000000ff1600720c */ /* 0x000fc60003f05270 */
[----:B------:R-:W-:Y:S10]  /*0270*/  @!P1 BRA `(.L_x_288) ;  /* 0x0000000000c09947 */ /* 0x000ff40003800000 */
[----:B------:R-:W1:Y:S01]  /*0280*/  LDCU.64 UR8, c[0x0][0x380] ;  /* 0x00007000ff0877ac */ /* 0x000e620008000a00 */
[----:B------:R-:W-:Y:S01]  /*0290*/  IMAD.WIDE.U32 R2, R6, 0x4, RZ ;  /* 0x0000000406027825 */ /* 0x000fe200078e00ff */
[----:B------:R-:W-:Y:S01]  /*02a0*/  LOP3.LUT R11, R7, 0x1fffff0, RZ, 0xc0, !PT ;  /* 0x01fffff0070b7812 */ /* 0x000fe200078ec0ff */
[----:B------:R-:W-:-:S04]  /*02b0*/  UIMAD.WIDE.U32 UR4, UR16, 0x4000, URZ ;  /* 0x00004000100478a5 */ /* 0x000fc8000f8e00ff */
[----:B------:R-:W-:Y:S02]  /*02c0*/  IMAD.MOV R11, RZ, RZ, -R11 ;  /* 0x000000ffff0b7224 */ /* 0x000fe400078e0a0b */
[----:B------:R-:W-:Y:S02]  /*02d0*/  LOP3.LUT R2, R2, UR4, RZ, 0xfc, !PT ;  /* 0x0000000402027c12 */ /* 0x000fe4000f8efcff */
[----:B------:R-:W-:Y:S02]  /*02e0*/  LOP3.LUT R3, R3, UR5, RZ, 0xfc, !PT ;  /* 0x0000000503037c12 */ /* 0x000fe4000f8efcff */
[----:B-1----:R-:W-:-:S04]  /*02f0*/  IADD3 R2, P1, PT, R2, UR8, RZ ;  /* 0x0000000802027c10 */ /* 0x002fc8000ff3e0ff */
[----:B------:R-:W-:-:S04]  /*0300*/  IADD3 R2, P2, PT, R2, 0x2000, RZ ;  /* 0x0000200002027810 */ /* 0x000fc80007f5e0ff */
[----:B------:R-:W-:-:S09]  /*0310*/  IADD3.X R3, PT, PT, RZ, UR9, R3, P2, P1 ;  /* 0x00000009ff037c10 */ /* 0x000fd200097e2403 */
.L_x_289:
[----:B------:R-:W2:Y:S04]  /*0320*/  LDG.E R21, desc[UR14][R2.64+-0x2000] ;  /* 0xffe0000e02157981 */ /* 0x000ea8000c1e1900 */
[----:B------:R-:W3:Y:S04]  /*0330*/  LDG.E R20, desc[UR14][R2.64+-0x1c00] ;  /* 0xffe4000e02147981 */ /* 0x000ee8000c1e1900 */
[----:B------:R-:W4:Y:S04]  /*0340*/  LDG.E R23, desc[UR14][R2.64+-0x1800] ;  /* 0xffe8000e02177981 */ /* 0x000f28000c1e1900 */
        /* <DEDUP_REMOVED lines=11> */
[----:B0-----:R-:W4:Y:S04]  /*0400*/  LDG.E R9, desc[UR14][R2.64+0x1800] ;  /* 0x0018000e02097981 */ /* 0x001f28000c1e1900 */
[----:B------:R0:W4:Y:S01]  /*0410*/  LDG.E R8, desc[UR14][R2.64+0x1c00] ;  /* 0x001c000e02087981 */ /* 0x000122000c1e1900 */
[----:B------:R-:W-:-:S02]  /*0420*/  IADD3 R11, PT, PT, R11, 0x10, RZ ;  /* 0x000000100b0b7810 */ /* 0x000fc40007ffe0ff */
[----:B------:R-:W-:Y:S02]  /*0430*/  IADD3 R6, PT, PT, R6, 0x1000, RZ ;  /* 0x0000100006067810 */ /* 0x000fe40007ffe0ff */
[----:B------:R-:W-:Y:S02]  /*0440*/  ISETP.NE.AND P1, PT, R11, RZ, PT ;  /* 0x000000ff0b00720c */ /* 0x000fe40003f25270 */
[----:B0-----:R-:W-:-:S05]  /*0450*/  IADD3 R2, P2, PT, R2, 0x4000, RZ ;  /* 0x0000400002027810 */ /* 0x001fca0007f5e0ff */
[----:B------:R-:W-:Y:S02]  /*0460*/  IMAD.X R3, RZ, RZ, R3, P2 ;  /* 0x000000ffff037224 */ /* 0x000fe400010e0603 */
        /* <DEDUP_REMOVED lines=16> */
[----:B------:R-:W-:Y:S06]  /*0570*/  @P1 BRA `(.L_x_289) ;  /* 0xfffffffc00681947 */ /* 0x000fec000383ffff */
.L_x_288:
[----:B------:R-:W-:Y:S05]  /*0580*/  BSYNC.RECONVERGENT B2 ;  /* 0x0000000000027941 */ /* 0x000fea0003800200 */
.L_x_287:
[----:B------:R-:W-:Y:S05]  /*0590*/  @!P0 BRA `(.L_x_286) ;  /* 0x0000000000f48947 */ /* 0x000fea0003800000 */
[----:B------:R-:W-:Y:S01]  /*05a0*/  ISETP.GE.U32.AND P0, PT, R22, 0x8, PT ;  /* 0x000000081600780c */ /* 0x000fe20003f06070 */
[----:B------:R-:W-:Y:S01]  /*05b0*/  BSSY.RECONVERGENT B2, `(.L_x_290) ;  /* 0x000001a000027945 */ /* 0x000fe20003800200 */
[----:B------:R-:W-:-:S04]  /*05c0*/  LOP3.LUT R10, R7, 0x7, RZ, 0xc0, !PT ;  /* 0x00000007070a7812 */ /* 0x000fc800078ec0ff */
[----:B------:R-:W-:-:S07]  /*05d0*/  ISETP.NE.AND P1, PT, R10, RZ, PT ;  /* 0x000000ff0a00720c */ /* 0x000fce0003f25270 */
[----:B------:R-:W-:Y:S06]  /*05e0*/  @!P0 BRA `(.L_x_291) ;  /* 0x0000000000588947 */ /* 0x000fec0003800000 */
[----:B------:R-:W1:Y:S01]  /*05f0*/  LDCU.64 UR4, c[0x0][0x380] ;  /* 0x00007000ff0477ac */ /* 0x000e620008000a00 */
[----:B------:R-:W-:-:S04]  /*0600*/  IADD3 R3, P0, PT, R6, UR7, RZ ;  /* 0x0000000706037c10 */ /* 0x000fc8000ff1e0ff */
[----:B0-----:R-:W-:Y:S02]  /*0610*/  LEA.HI.X.SX32 R8, R6, RZ, 0x1, P0 ;  /* 0x000000ff06087211 */ /* 0x001fe400000f0eff */
[----:B-1----:R-:W-:-:S04]  /*0620*/  LEA R2, P0, R3, UR4, 0x2 ;  /* 0x0000000403027c11 */ /* 0x002fc8000f8010ff */
[----:B------:R-:W-:-:S05]  /*0630*/  LEA.HI.X R3, R3, UR5, R8, 0x2, P0 ;  /* 0x0000000503037c11 */ /* 0x000fca00080f1408 */
[----:B------:R-:W2:Y:S04]  /*0640*/  LDG.E R9, desc[UR14][R2.64] ;  /* 0x0000000e02097981 */ /* 0x000ea8000c1e1900 */
[----:B------:R-:W3:Y:S04]  /*0650*/  LDG.E R8, desc[UR14][R2.64+0x400] ;  /* 0x0004000e02087981 */ /* 0x000ee8000c1e1900 */
[----:B------:R-:W4:Y:S04]  /*0660*/  LDG.E R11, desc[UR14][R2.64+0x800] ;  /* 0x0008000e020b7981 */ /* 0x000f28000c1e1900 */
[----:B------:R-:W4:Y:S04]  /*0670*/  LDG.E R13, desc[UR14][R2.64+0xc00] ;  /* 0x000c000e020d7981 */ /* 0x000f28000c1e1900 */
[----:B------:R-:W4:Y:S04]  /*0680*/  LDG.E R15, desc[UR14][R2.64+0x1000] ;  /* 0x0010000e020f7981 */ /* 0x000f28000c1e1900 */
[----:B------:R-:W4:Y:S04]  /*0690*/  LDG.E R17, desc[UR14][R2.64+0x1400] ;  /* 0x0014000e02117981 */ /* 0x000f28000c1e1900 */
[----:B------:R-:W4:Y:S04]  /*06a0*/  LDG.E R19, desc[UR14][R2.64+0x1800] ;  /* 0x0018000e02137981 */ /* 0x000f28000c1e1900 */
[----:B------:R-:W4:Y:S01]  /*06b0*/  LDG.E R21, desc[UR14][R2.64+0x1c00] ;  /* 0x001c000e02157981 */ /* 0x000f22000c1e1900 */
[----:B------:R-:W-:-:S02]  /*06c0*/  VIADD R6, R6, 0x800 ;  /* 0x0000080006067836 */ /* 0x000fc40000000000 */
        /* <DEDUP_REMOVED lines=8> */
.L_x_291:
[----:B------:R-:W-:Y:S05]  /*0750*/  BSYNC.RECONVERGENT B2 ;  /* 0x0000000000027941 */ /* 0x000fea0003800200 */
.L_x_290:
        /* <DEDUP_REMOVED lines=14> */
[----:B------:R-:W4:Y:S01]  /*0840*/  LDG.E R13, desc[UR14][R2.64+0xc00] ;  /* 0x000c000e020d7981 */ /* 0x000f22000c1e1900 */
[----:B------:R-:W-:Y:S01]  /*0850*/  IADD3 R6, PT, PT, R6, 0x400, RZ ;  /* 0x0000040006067810 */ /* 0x000fe20007ffe0ff */
[----:B--2--5:R-:W-:-:S04]  /*0860*/  FADD R9, R4, R9 ;  /* 0x0000000904097221 */ /* 0x024fc80000000000 */
[----:B---3--:R-:W-:-:S04]  /*0870*/  FADD R8, R9, R8 ;  /* 0x0000000809087221 */ /* 0x008fc80000000000 */
[----:B----4-:R-:W-:-:S04]  /*0880*/  FADD R8, R8, R11 ;  /* 0x0000000b08087221 */ /* 0x010fc80000000000 */
[----:B------:R-:W-:-:S07]  /*0890*/  FADD R4, R8, R13 ;  /* 0x0000000d08047221 */ /* 0x000fce0000000000 */
.L_x_293:
[----:B------:R-:W-:Y:S05]  /*08a0*/  BSYNC.RECONVERGENT B2 ;  /* 0x0000000000027941 */ /* 0x000fea0003800200 */
.L_x_292:
[----:B------:R-:W-:Y:S05]  /*08b0*/  @!P1 BRA `(.L_x_286) ;  /* 0x00000000002c9947 */ /* 0x000fea0003800000 */
[----:B------:R-:W1:Y:S01]  /*08c0*/  LDC.64 R2, c[0x0][0x380] ;  /* 0x0000e000ff027b82 */ /* 0x000e620000000a00 */
[----:B0-----:R-:W-:Y:S01]  /*08d0*/  IMAD.U32 R9, RZ, RZ, UR16 ;  /* 0x00000010ff097e24 */ /* 0x001fe2000f8e00ff */
[----:B------:R-:W-:-:S03]  /*08e0*/  IADD3 R7, PT, PT, -R7, RZ, RZ ;  /* 0x000000ff07077210 */ /* 0x000fc60007ffe1ff */
[----:B-1----:R-:W-:-:S07]  /*08f0*/  IMAD.WIDE.U32 R2, R9, 0x4000, R2 ;  /* 0x0000400009027825 */ /* 0x002fce00078e0002 */
.L_x_294:
[----:B------:R-:W-:-:S06]  /*0900*/  IMAD.WIDE R8, R6, 0x4, R2 ;  /* 0x0000000406087825 */ /* 0x000fcc00078e0202 */
[----:B------:R-:W2:Y:S01]  /*0910*/  LDG.E R9, desc[UR14][R8.64] ;  /* 0x0000000e08097981 */ /* 0x000ea2000c1e1900 */
[----:B------:R-:W-:Y:S01]  /*0920*/  VIADD R7, R7, 0x1 ;  /* 0x0000000107077836 */ /* 0x000fe20000000000 */
[----:B------:R-:W-:-:S04]  /*0930*/  IADD3 R6, PT, PT, R6, 0x100, RZ ;  /* 0x0000010006067810 */ /* 0x000fc80007ffe0ff */
[----:B------:R-:W-:Y:S01]  /*0940*/  ISETP.NE.AND P0, PT, R7, RZ, PT ;  /* 0x000000ff0700720c */ /* 0x000fe20003f05270 */
[----:B--2--5:R-:W-:-:S12]  /*0950*/  FADD R4, R9, R4 ;  /* 0x0000000409047221 */ /* 0x024fd80000000000 */
[----:B------:R-:W-:Y:S05]  /*0960*/  @P0 BRA `(.L_x_294) ;  /* 0xfffffffc00e40947 */ /* 0x000fea000383ffff */
.L_x_286:
[----:B------:R-:W-:Y:S05]  /*0970*/  BSYNC.RECONVERGENT B1 ;  /* 0x0000000000017941 */ /* 0x000fea0003800200 */
.L_x_285:
[----:B------:R-:W-:Y:S01]  /*0980*/  ISETP.GE.AND P0, PT, R5, 0x100, PT ;  /* 0x000001000500780c */ /* 0x000fe20003f06270 */
[----:B-----5:R-:W-:-:S12]  /*0990*/  IMAD.MOV.U32 R11, RZ, RZ, R4 ;  /* 0x000000ffff0b7224 */ /* 0x020fd800078e0004 */
[----:B------:R-:W-:Y:S05]  /*09a0*/  @!P0 BRA `(.L_x_295) ;  /* 0x0000000000ac8947 */ /* 0x000fea0003800000 */
[----:B------:R-:W1:Y:S01]  /*09b0*/  S2R R7, SR_LANEID ;  /* 0x0000000000077919 */ /* 0x000e620000000000 */
[----:B------:R-:W2:Y:S02]  /*09c0*/  SHFL.DOWN PT, R2, R11, 0x1, 0x1f ;  /* 0x08201f000b027f89 */ /* 0x000ea400000e0000 */
[----:B--2---:R-:W-:Y:S01]  /*09d0*/  FADD R2, R2, R11 ;  /* 0x0000000b02027221 */ /* 0x004fe20000000000 */
[C---:B-1----:R-:W-:Y:S02]  /*09e0*/  ISETP.GT.AND P0, PT, R7.reuse, 0x1e, PT ;  /* 0x0000001e0700780c */ /* 0x042fe40003f04270 */
[----:B------:R-:W-:Y:S02]  /*09f0*/  ISETP.NE.AND P1, PT, R7, RZ, PT ;  /* 0x000000ff0700720c */ /* 0x000fe40003f25270 */
[----:B------:R-:W-:Y:S02]  /*0a00*/  FSEL R2, R11, R2, P0 ;  /* 0x000000020b027208 */ /* 0x000fe40000000000 */
[----:B------:R-:W-:-:S03]  /*0a10*/  ISETP.GT.AND P0, PT, R7, 0x1d, PT ;  /* 0x0000001d0700780c */ /* 0x000fc60003f04270 */
[----:B------:R-:W1:Y:S06]  /*0a20*/  SHFL.DOWN PT, R3, R2, 0x2, 0x1f ;  /* 0x08401f0002037f89 */ /* 0x000e6c00000e0000 */
[----:B------:R-:W2:Y:S01]  /*0a30*/  @!P1 S2R R6, SR_CgaCtaId ;  /* 0x0000000000069919 */ /* 0x000ea20000008800 */
[----:B------:R-:W-:Y:S02]  /*0a40*/  @!P1 MOV R5, 0x400 ;  /* 0x0000040000059802 */ /* 0x000fe40000000f00 */
[----:B------:R-:W-:-:S04]  /*0a50*/  @!P1 SHF.R.U32.HI R4, RZ, 0x3, R0 ;  /* 0x00000003ff049819 */ /* 0x000fc80000011600 */
[----:B------:R-:W-:Y:S01]  /*0a60*/  @!P1 LOP3.LUT R4, R4, 0x7c, RZ, 0xc0, !PT ;  /* 0x0000007c04049812 */ /* 0x000fe200078ec0ff */
[----:B-1----:R-:W-:Y:S01]  /*0a70*/  @!P0 FADD R2, R2, R3 ;  /* 0x0000000302028221 */ /* 0x002fe20000000000 */
[----:B------:R-:W-:-:S04]  /*0a80*/  ISETP.GT.AND P0, PT, R7, 0x1b, PT ;  /* 0x0000001b0700780c */ /* 0x000fc80003f04270 */
[----:B------:R-:W1:Y:S01]  /*0a90*/  SHFL.DOWN PT, R3, R2, 0x4, 0x1f ;  /* 0x08801f0002037f89 */ /* 0x000e6200000e0000 */
[----:B--2---:R-:W-:-:S04]  /*0aa0*/  @!P1 LEA R5, R6, R5, 0x18 ;  /* 0x0000000506059211 */ /* 0x004fc800078ec0ff */
[----:B------:R-:W-:-:S04]  /*0ab0*/  @!P1 IADD3 R4, PT, PT, R4, R5, RZ ;  /* 0x0000000504049210 */ /* 0x000fc80007ffe0ff */
[----:B-1----:R-:W-:Y:S01]  /*0ac0*/  @!P0 FADD R2, R2, R3 ;  /* 0x0000000302028221 */ /* 0x002fe20000000000 */
[----:B------:R-:W-:-:S04]  /*0ad0*/  ISETP.GT.AND P0, PT, R7, 0x17, PT ;  /* 0x000000170700780c */ /* 0x000fc80003f04270 */
[----:B------:R-:W1:Y:S09]  /*0ae0*/  SHFL.DOWN PT, R3, R2, 0x8, 0x1f ;  /* 0x09001f0002037f89 */ /* 0x000e7200000e0000 */
[----:B-1----:R-:W-:Y:S01]  /*0af0*/  @!P0 FADD R2, R2, R3 ;  /* 0x0000000302028221 */ /* 0x002fe20000000000 */
[----:B------:R-:W-:-:S04]  /*0b00*/  ISETP.NE.AND P0, PT, R0, RZ, PT ;  /* 0x000000ff0000720c */ /* 0x000fc80003f05270 */
[----:B------:R-:W1:Y:S02]  /*0b10*/  SHFL.DOWN PT, R3, R2, 0x10, 0x1f ;  /* 0x0a001f0002037f89 */ /* 0x000e6400000e0000 */
[----:B-1----:R-:W-:-:S05]  /*0b20*/  FADD R3, R2, R3 ;  /* 0x0000000302037221 */ /* 0x002fca0000000000 */
[----:B------:R2:W-:Y:S01]  /*0b30*/  @!P1 STS [R4+0x8], R3 ;  /* 0x0000080304009388 */ /* 0x0005e20000000800 */
[----:B------:R-:W-:Y:S01]  /*0b40*/  BAR.SYNC.DEFER_BLOCKING 0x0 ;  /* 0x0000000000007b1d */ /* 0x000fe20000010000 */
[----:B------:R-:W-:-:S04]  /*0b50*/  ISETP.GT.AND P1, PT, R7, 0xf, PT ;  /* 0x0000000f0700780c */ /* 0x000fc80003f24270 */
[----:B0-----:R-:W-:Y:S01]  /*0b60*/  FSEL R9, R2, R3, P1 ;  /* 0x0000000302097208 */ /* 0x001fe20000800000 */
[----:B------:R-:W-:Y:S08]  /*0b70*/  @P0 BRA `(.L_x_296) ;  /* 0x0000001400d00947 */ /* 0x000ff00003800000 */
[----:B------:R-:W0:Y:S01]  /*0b80*/  S2UR UR5, SR_CgaCtaId ;  /* 0x00000000000579c3 */ /* 0x000e220000008800 */
[----:B------:R-:W-:Y:S02]  /*0b90*/  UMOV UR4, 0x400 ;  /* 0x0000040000047882 */ /* 0x000fe40000000000 */
[----:B0-----:R-:W-:-:S09]  /*0ba0*/  ULEA UR4, UR5, UR4, 0x18 ;  /* 0x0000000405047291 */ /* 0x001fd2000f8ec0ff */
[----:B------:R-:W0:Y:S04]  /*0bb0*/  LDS R0, [UR4+0xc] ;  /* 0x00000c04ff007984 */ /* 0x000e280008000800 */
[----:B--2---:R-:W1:Y:S04]  /*0bc0*/  LDS.128 R4, [UR4+0x10] ;  /* 0x00001004ff047984 */ /* 0x004e680008000c00 */
        /* <DEDUP_REMOVED lines=9> */
.L_x_295:
[----:B0-----:R-:W0:Y:S01]  /*0c60*/  S2R R9, SR_LANEID ;  /* 0x0000000000097919 */ /* 0x001e220000000000 */
[----:B------:R-:W-:-:S05]  /*0c70*/  LOP3.LUT R2, R0, 0x3e0, RZ, 0xc0, !PT ;  /* 0x000003e000027812 */ /* 0x000fca00078ec0ff */
[----:B------:R-:W-:Y:S01]  /*0c80*/  VIADD R4, R2, 0x20 ;  /* 0x0000002002047836 */ /* 0x000fe20000000000 */
[----:B------:R-:W-:-:S04]  /*0c90*/  LOP3.LUT R2, RZ, R2, RZ, 0x33, !PT ;  /* 0x00000002ff027212 */ /* 0x000fc800078e33ff */
[----:B------:R-:W-:Y:S02]  /*0ca0*/  ISETP.GT.AND P0, PT, R4, R5, PT ;  /* 0x000000050400720c */ /* 0x000fe40003f04270 */
[----:B------:R-:W-:-:S04]  /*0cb0*/  IADD3 R2, PT, PT, R5, R2, RZ ;  /* 0x0000000205027210 */ /* 0x000fc80007ffe0ff */
[----:B------:R-:W-:-:S05]  /*0cc0*/  SEL R2, R2, 0x1f, P0 ;  /* 0x0000001f02027807 */ /* 0x000fca0000000000 */
[----:B------:R-:W1:Y:S01]  /*0cd0*/  SHFL.DOWN PT, R3, R11, 0x1, R2 ;  /* 0x082000000b037989 */ /* 0x000e6200000e0002 */
[C---:B0-----:R-:W-:Y:S01]  /*0ce0*/  ISETP.GE.AND P0, PT, R9.reuse, R2, PT ;  /* 0x000000020900720c */ /* 0x041fe20003f06270 */
[C---:B------:R-:W-:Y:S01]  /*0cf0*/  VIADD R7, R9.reuse, 0x2 ;  /* 0x0000000209077836 */ /* 0x040fe20000000000 */
[----:B------:R-:W-:-:S11]  /*0d00*/  ISETP.NE.AND P1, PT, R9, RZ, PT ;  /* 0x000000ff0900720c */ /* 0x000fd60003f25270 */
[----:B-1----:R-:W-:Y:S01]  /*0d10*/  @!P0 FADD R11, R3, R11 ;  /* 0x0000000b030b8221 */ /* 0x002fe20000000000 */
[----:B------:R-:W-:Y:S01]  /*0d20*/  ISETP.GT.AND P0, PT, R7, R2, PT ;  /* 0x000000020700720c */ /* 0x000fe20003f04270 */
[----:B------:R-:W0:Y:S01]  /*0d30*/  @!P1 S2R R13, SR_CgaCtaId ;  /* 0x00000000000d9919 */ /* 0x000e220000008800 */
[----:B------:R-:W-:Y:S02]  /*0d40*/  IADD3 R7, PT, PT, R9, 0x4, RZ ;  /* 0x0000000409077810 */ /* 0x000fe40007ffe0ff */
[----:B------:R-:W-:Y:S01]  /*0d50*/  @!P1 MOV R6, 0x400 ;  /* 0x0000040000069802 */ /* 0x000fe20000000f00 */
[----:B------:R-:W1:Y:S01]  /*0d60*/  SHFL.DOWN PT, R3, R11, 0x2, R2 ;  /* 0x084000000b037989 */ /* 0x000e6200000e0002 */
[----:B------:R-:W-:-:S04]  /*0d70*/  @!P1 SHF.R.U32.HI R4, RZ, 0x3, R0 ;  /* 0x00000003ff049819 */ /* 0x000fc80000011600 */
[----:B------:R-:W-:-:S03]  /*0d80*/  @!P1 LOP3.LUT R4, R4, 0x7c, RZ, 0xc0, !PT ;  /* 0x0000007c04049812 */ /* 0x000fc600078ec0ff */
[----:B-1----:R-:W-:Y:S01]  /*0d90*/  @!P0 FADD R11, R11, R3 ;  /* 0x000000030b0b8221 */ /* 0x002fe20000000000 */
[----:B------:R-:W-:Y:S01]  /*0da0*/  ISETP.GT.AND P0, PT, R7, R2, PT ;  /* 0x000000020700720c */ /* 0x000fe20003f04270 */
[----:B------:R-:W-:Y:S01]  /*0db0*/  VIADD R7, R9, 0x8 ;  /* 0x0000000809077836 */ /* 0x000fe20000000000 */
[----:B0-----:R-:W-:Y:S02]  /*0dc0*/  @!P1 LEA R13, R13, R6, 0x18 ;  /* 0x000000060d0d9211 */ /* 0x001fe400078ec0ff */
[----:B------:R-:W0:Y:S03]  /*0dd0*/  SHFL.DOWN PT, R3, R11, 0x4, R2 ;  /* 0x088000000b037989 */ /* 0x000e2600000e0002 */
[----:B------:R-:W-:-:S06]  /*0de0*/  @!P1 IMAD.IADD R4, R4, 0x1, R13 ;  /* 0x0000000104049824 */ /* 0x000fcc00078e020d */
[----:B0-----:R-:W-:Y:S01]  /*0df0*/  @!P0 FADD R11, R11, R3 ;  /* 0x000000030b0b8221 */ /* 0x001fe20000000000 */
[-C--:B------:R-:W-:Y:S02]  /*0e00*/  ISETP.GT.AND P0, PT, R7, R2.reuse, PT ;  /* 0x000000020700720c */ /* 0x080fe40003f04270 */
[----:B------:R-:W-:Y:S02]  /*0e10*/  IADD3 R7, PT, PT, R9, 0x10, RZ ;  /* 0x0000001009077810 */ /* 0x000fe40007ffe0ff */
[----:B------:R-:W0:Y:S09]  /*0e20*/  SHFL.DOWN PT, R3, R11, 0x8, R2 ;  /* 0x090000000b037989 */ /* 0x000e3200000e0002 */
[----:B0-----:R-:W-:Y:S01]  /*0e30*/  @!P0 FADD R11, R11, R3 ;  /* 0x000000030b0b8221 */ /* 0x001fe20000000000 */
[----:B------:R-:W-:-:S04]  /*0e40*/  ISETP.GT.AND P0, PT, R7, R2, PT ;  /* 0x000000020700720c */ /* 0x000fc80003f04270 */
[----:B------:R-:W0:Y:S09]  /*0e50*/  SHFL.DOWN PT, R3, R11, 0x10, R2 ;  /* 0x0a0000000b037989 */ /* 0x000e3200000e0002 */
        /* <DEDUP_REMOVED lines=13> */
[----:B------:R-:W1:Y:S04]  /*0f30*/  LDS R0, [UR4+0xc] ;  /* 0x00000c04ff007984 */ /* 0x000e680008000800 */
[----:B------:R-:W0:Y:S04]  /*0f40*/  LDS.128 R12, [UR4+0x10] ;  /* 0x00001004ff0c7984 */ /* 0x000e280008000c00 */
[----:B------:R-:W2:Y:S01]  /*0f50*/  LDS.64 R2, [UR4+0x20] ;  /* 0x00002004ff027984 */ /* 0x000ea20008000a00 */
[----:B-1----:R-:W-:Y:S01]  /*0f60*/  @P2 FADD R9, R9, R0 ;  /* 0x0000000009092221 */ /* 0x002fe20000000000 */
[----:B------:R-:W-:-:S03]  /*0f70*/  ISETP.GT.AND P2, PT, R5, 0xa0, PT ;  /* 0x000000a00500780c */ /* 0x000fc60003f44270 */
[----:B0-----:R-:W-:Y:S01]  /*0f80*/  @P4 FADD R9, R9, R12 ;  /* 0x0000000c09094221 */ /* 0x001fe20000000000 */
        /* <DEDUP_REMOVED lines=8> */
.L_x_282:
[----:B------:R-:W0:Y:S01]  /*1010*/  S2R R0, SR_TID.X ;  /* 0x0000000000007919 */ /* 0x000e220000002100 */
[----:B------:R-:W1:Y:S01]  /*1020*/  LDC.64 R4, c[0x0][0x380] ;  /* 0x0000e000ff047b82 */ /* 0x000e620000000a00 */
[----:B0-----:R-:W-:-:S04]  /*1030*/  VIADD R7, R0, UR7 ;  /* 0x0000000700077c36 */ /* 0x001fc80008000000 */
[----:B-1----:R-:W-:-:S05]  /*1040*/  IMAD.WIDE.U32 R4, R7, 0x4, R4 ;  /* 0x0000000407047825 */ /* 0x002fca00078e0004 */
[----:B------:R-:W2:Y:S04]  /*1050*/  LDG.E R7, desc[UR14][R4.64] ;  /* 0x0000000e04077981 */ /* 0x000ea8000c1e1900 */
[----:B------:R-:W2:Y:S04]  /*1060*/  LDG.E R8, desc[UR14][R4.64+0x400] ;  /* 0x0004000e04087981 */ /* 0x000ea8000c1e1900 */
[----:B------:R-:W3:Y:S04]  /*1070*/  LDG.E R9, desc[UR14][R4.64+0x800] ;  /* 0x0008000e04097981 */ /* 0x000ee8000c1e1900 */
[----:B------:R-:W3:Y:S04]  /*1080*/  LDG.E R10, desc[UR14][R4.64+0xc00] ;  /* 0x000c000e040a7981 */ /* 0x000ee8000c1e1900 */
[----:B------:R-:W4:Y:S04]  /*1090*/  LDG.E R11, desc[UR14][R4.64+0x1000] ;  /* 0x0010000e040b7981 */ /* 0x000f28000c1e1900 */
[----:B------:R-:W4:Y:S04]  /*10a0*/  LDG.E R12, desc[UR14][R4.64+0x1400] ;  /* 0x0014000e040c7981 */ /* 0x000f28000c1e1900 */
[----:B------:R-:W5:Y:S04]  /*10b0*/  LDG.E R13, desc[UR14][R4.64+0x1800] ;  /* 0x0018000e040d7981 */ /* 0x000f68000c1e1900 */
        /* <DEDUP_REMOVED lines=8> */
[----:B------:R-:W5:Y:S01]  /*1140*/  LDG.E R21, desc[UR14][R4.64+0x3c00] ;  /* 0x003c000e04157981 */ /* 0x000f62000c1e1900 */
[----:B------:R-:W-:-:S04]  /*1150*/  ISETP.GE.U32.AND P0, PT, R23, UR5, PT ;  /* 0x0000000517007c0c */ /* 0x000fc8000bf06070 */
[----:B------:R-:W-:Y:S01]  /*1160*/  ISETP.GE.U32.AND.EX P0, PT, R22, UR4, PT, P0 ;  /* 0x0000000416007c0c */ /* 0x000fe2000bf06100 */
        /* <DEDUP_REMOVED lines=13> */
[----:B------:R-:W-:-:S04]  /*1240*/  FADD R6, R15, R6 ;  /* 0x000000060f067221 */ /* 0x000fc80000000000 */
[----:B------:R-:W-:Y:S01]  /*1250*/  FADD R7, R7, R6 ;  /* 0x0000000607077221 */ /* 0x000fe20000000000 */
[----:B------:R-:W-:Y:S06]  /*1260*/  @!P0 BRA `(.L_x_297) ;  /* 0x0000000c006c8947 */ /* 0x000fec0003800000 */
[----:B------:R-:W-:Y:S01]  /*1270*/  UIADD3 UR8, UP0, UPT, UR5, UR7, URZ ;  /* 0x0000000705087290 */ /* 0x000fe2000ff1e0ff */
[----:B------:R-:W-:Y:S01]  /*1280*/  IADD3 R23, P2, PT, R2, -0x1000, RZ ;  /* 0xfffff00002177810 */ /* 0x000fe20007f5e0ff */
[----:B------:R-:W0:Y:S01]  /*1290*/  LDCU.64 UR12, c[0x0][0x380] ;  /* 0x00007000ff0c77ac */ /* 0x000e220008000a00 */
[----:B------:R-:W-:Y:S02]  /*12a0*/  LOP3.LUT R5, RZ, R0, RZ, 0x33, !PT ;  /* 0x00000000ff057212 */ /* 0x000fe400078e33ff */
[----:B------:R-:W-:Y:S01]  /*12b0*/  IADD3.X R8, PT, PT, R3, -0x1, RZ, P2, !PT ;  /* 0xffffffff03087810 */ /* 0x000fe200017fe4ff */
[----:B------:R-:W-:Y:S01]  /*12c0*/  UIADD3.X UR9, UPT, UPT, URZ, UR4, URZ, UP0, !UPT ;  /* 0x00000004ff097290 */ /* 0x000fe200087fe4ff */
[----:B------:R-:W-:Y:S01]  /*12d0*/  ISETP.LT.U32.AND P0, PT, R23, UR8, PT ;  /* 0x0000000817007c0c */ /* 0x000fe2000bf01070 */
[----:B------:R-:W-:Y:S01]  /*12e0*/  UMOV UR6, UR5 ;  /* 0x0000000500067c82 */ /* 0x000fe20008000000 */
[----:B------:R-:W-:Y:S01]  /*12f0*/  IADD3 R9, P1, PT, R0, UR8, RZ ;  /* 0x0000000800097c10 */ /* 0x000fe2000ff3e0ff */
[----:B------:R-:W-:Y:S01]  /*1300*/  UMOV UR4, URZ ;  /* 0x000000ff00047c82 */ /* 0x000fe20008000000 */
[----:B------:R-:W-:Y:S01]  /*1310*/  IADD3 R5, PT, PT, R2, -UR5, R5 ;  /* 0x8000000502057c10 */ /* 0x000fe2000fffe005 */
[----:B------:R-:W-:Y:S01]  /*1320*/  UMOV UR10, UR8 ;  /* 0x00000008000a7c82 */ /* 0x000fe20008000000 */
[----:B------:R-:W-:Y:S01]  /*1330*/  MOV R11, UR9 ;  /* 0x00000009000b7c02 */ /* 0x000fe20008000f00 */
[----:B------:R-:W-:-:S03]  /*1340*/  IMAD.X R0, RZ, RZ, UR9, P1 ;  /* 0x00000009ff007e24 */ /* 0x000fc600088e06ff */
[----:B------:R-:W-:Y:S02]  /*1350*/  ISETP.GT.U32.AND.EX P0, PT, R11, R8, PT, P0 ;  /* 0x000000080b00720c */ /* 0x000fe40003f04100 */
[----:B0-----:R-:W-:-:S04]  /*1360*/  LEA R6, P2, R9, UR12, 0x2 ;  /* 0x0000000c09067c11 */ /* 0x001fc8000f8410ff */
[----:B------:R-:W-:Y:S02]  /*1370*/  IADD3 R6, P1, PT, R6, 0x2000, RZ ;  /* 0x0000200006067810 */ /* 0x000fe40007f3e0ff */
[----:B------:R-:W-:Y:S02]  /*1380*/  LEA.HI.X R9, R9, UR13, R0, 0x2, P2 ;  /* 0x0000000d09097c11 */ /* 0x000fe400090f1400 */
[----:B------:R-:W-:Y:S01]  /*1390*/  IADD3 R0, PT, PT, R5, -UR7, RZ ;  /* 0x8000000705007c10 */ /* 0x000fe2000fffe0ff */
[----:B------:R-:W-:Y:S02]  /*13a0*/  UMOV UR7, UR9 ;  /* 0x0000000900077c82 */ /* 0x000fe40008000000 */
[----:B------:R-:W-:Y:S01]  /*13b0*/  IMAD.X R9, RZ, RZ, R9, P1 ;  /* 0x000000ffff097224 */ /* 0x000fe200008e0609 */
[----:B------:R-:W-:Y:S06]  /*13c0*/  @P0 BRA `(.L_x_298) ;  /* 0x0000000400000947 */ /* 0x000fec0003800000 */
[----:B------:R-:W0:Y:S01]  /*13d0*/  LDC.64 R2, c[0x0][0x3b8] ;  /* 0x0000ee00ff027b82 */ /* 0x000e220000000a00 */
[----:B------:R-:W1:Y:S01]  /*13e0*/  LDCU.64 UR12, c[0x0][0x380] ;  /* 0x00007000ff0c77ac */ /* 0x000e620008000a00 */
[----:B------:R-:W-:Y:S01]  /*13f0*/  NOP ;  /* 0x0000000000007918 */ /* 0x000fe20000000000 */
.L_x_299:
[----:B------:R-:W2:Y:S02]  /*1400*/  S2R R5, SR_TID.X ;  /* 0x0000000000057919 */ /* 0x000ea40000002100 */
[----:B--2---:R-:W-:-:S04]  /*1410*/  IADD3 R5, P0, PT, R5, UR8, RZ ;  /* 0x0000000805057c10 */ /* 0x004fc8000ff1e0ff */
[----:B------:R-:W-:Y:S02]  /*1420*/  IADD3.X R10, PT, PT, RZ, UR9, RZ, P0, !PT ;  /* 0x00000009ff0a7c10 */ /* 0x000fe400087fe4ff */
[----:B-1----:R-:W-:-:S04]  /*1430*/  LEA R4, P0, R5, UR12, 0x2 ;  /* 0x0000000c05047c11 */ /* 0x002fc8000f8010ff */
[----:B------:R-:W-:-:S05]  /*1440*/  LEA.HI.X R5, R5, UR13, R10, 0x2, P0 ;  /* 0x0000000d05057c11 */ /* 0x000fca00080f140a */
        /* <DEDUP_REMOVED lines=15> */
[----:B------:R1:W5:Y:S01]  /*1540*/  LDG.E R22, desc[UR14][R4.64+0x3c00] ;  /* 0x003c000e04167981 */ /* 0x000362000c1e1900 */
[----:B------:R-:W-:-:S02]  /*1550*/  USHF.R.S32.HI UR11, URZ, 0x1f, UR5 ;  /* 0x0000001fff0b7899 */ /* 0x000fc40008011405 */
[----:B------:R-:W-:-:S04]  /*1560*/  UIADD3 UR6, UP0, UPT, UR5, UR10, URZ ;  /* 0x0000000a05067290 */ /* 0x000fc8000ff1e0ff */
[----:B------:R-:W-:Y:S01]  /*1570*/  UIADD3.X UR7, UPT, UPT, UR11, UR7, URZ, UP0, !UPT ;  /* 0x000000070b077290 */ /* 0x000fe200087fe4ff */
[----:B--2---:R-:W-:Y:S01]  /*1580*/  FADD R7, R24, R7 ;  /* 0x0000000718077221 */ /* 0x004fe20000000000 */
[----:B0-----:R-:W-:-:S04]  /*1590*/  IADD3 R24, P1, PT, R2, -UR8, RZ ;  /* 0x8000000802187c10 */ /* 0x001fc8000ff3e0ff */
[----:B------:R-:W-:Y:S02]  /*15a0*/  ISETP.GE.U32.AND P0, PT, R24, UR5, PT ;  /* 0x0000000518007c0c */ /* 0x000fe4000bf06070 */
[----:B-1----:R-:W-:Y:S01]  /*15b0*/  IADD3.X R4, PT, PT, R3, ~UR9, RZ, P1, !PT ;  /* 0x8000000903047c10 */ /* 0x002fe20008ffe4ff */
[----:B---3--:R-:W-:-:S03]  /*15c0*/  FADD R26, R25, R26 ;  /* 0x0000001a191a7221 */ /* 0x008fc60000000000 */
[----:B------:R-:W-:Y:S01]  /*15d0*/  ISETP.GE.U32.AND.EX P0, PT, R4, UR11, PT, P0 ;  /* 0x0000000b04007c0c */ /* 0x000fe2000bf06100 */
        /* <DEDUP_REMOVED lines=12> */
[----:B------:R-:W-:-:S04]  /*16a0*/  FADD R7, R7, R10 ;  /* 0x0000000a07077221 */ /* 0x000fc80000000000 */
[----:B------:R-:W-:Y:S01]  /*16b0*/  FADD R7, R22, R7 ;  /* 0x0000000716077221 */ /* 0x000fe20000000000 */
[----:B------:R-:W-:Y:S06]  /*16c0*/  @!P0 BRA `(.L_x_297) ;  /* 0x0000000800548947 */ /* 0x000fec0003800000 */
[----:B------:R-:W-:Y:S01]  /*16d0*/  UIADD3 UR8, UP0, UPT, UR5, UR8, URZ ;  /* 0x0000000805087290 */ /* 0x000fe2000ff1e0ff */
[----:B------:R-:W-:Y:S01]  /*16e0*/  MOV R5, R9 ;  /* 0x0000000900057202 */ /* 0x000fe20000000f00 */
[----:B------:R-:W-:Y:S01]  /*16f0*/  IMAD.U32 R11, RZ, RZ, UR5 ;  /* 0x00000005ff0b7e24 */ /* 0x000fe2000f8e00ff */
[----:B------:R-:W-:Y:S01]  /*1700*/  UIADD3 UR4, UPT, UPT, UR4, 0x1, URZ ;  /* 0x0000000104047890 */ /* 0x000fe2000fffe0ff */
[----:B------:R-:W-:Y:S01]  /*1710*/  IMAD.MOV.U32 R4, RZ, RZ, R6 ;  /* 0x000000ffff047224 */ /* 0x000fe200078e0006 */
[----:B------:R-:W-:Y:S01]  /*1720*/  UIADD3.X UR9, UPT, UPT, UR11, UR9, URZ, UP0, !UPT ;  /* 0x000000090b097290 */ /* 0x000fe200087fe4ff */
[----:B------:R-:W-:Y:S01]  /*1730*/  ISETP.LT.U32.AND P0, PT, R23, UR8, PT ;  /* 0x0000000817007c0c */ /* 0x000fe2000bf01070 */
[----:B------:R-:W-:Y:S01]  /*1740*/  VIADD R0, R0, -UR5 ;  /* 0x8000000500007c36 */ /* 0x000fe20008000000 */
[----:B------:R-:W-:Y:S01]  /*1750*/  UMOV UR10, UR6 ;  /* 0x00000006000a7c82 */ /* 0x000fe20008000000 */
[----:B------:R-:W-:Y:S02]  /*1760*/  IMAD.WIDE R4, R11, 0x4, R4 ;  /* 0x000000040b047825 */ /* 0x000fe400078e0204 */
[----:B------:R-:W-:-:S02]  /*1770*/  MOV R13, UR9 ;  /* 0x00000009000d7c02 */ /* 0x000fc40008000f00 */
[----:B------:R-:W-:Y:S01]  /*1780*/  IMAD.MOV.U32 R6, RZ, RZ, R4 ;  /* 0x000000ffff067224 */ /* 0x000fe200078e0004 */
[----:B------:R-:W-:Y:S02]  /*1790*/  MOV R9, R5 ;  /* 0x0000000500097202 */ /* 0x000fe40000000f00 */
[----:B------:R-:W-:-:S13]  /*17a0*/  ISETP.GT.U32.AND.EX P0, PT, R13, R8, PT, P0 ;  /* 0x000000080d00720c */ /* 0x000fda0003f04100 */
[----:B------:R-:W-:Y:S05]  /*17b0*/  @!P0 BRA `(.L_x_299) ;  /* 0xfffffffc00108947 */ /* 0x000fea000383ffff */
[----:B------:R-:W-:-:S05]  /*17c0*/  UMOV UR6, UR5 ;  /* 0x0000000500067c82 */ /* 0x000fca0008000000 */
.L_x_298:
[----:B------:R-:W0:Y:S01]  /*17d0*/  S2R R5, SR_TID.X ;  /* 0x0000000000057919 */ /* 0x000e220000002100 */
[C---:B------:R-:W-:Y:S01]  /*17e0*/  IADD3 R4, PT, PT, R2.reuse, -UR8, RZ ;  /* 0x8000000802047c10 */ /* 0x040fe2000fffe0ff */
[----:B------:R-:W-:Y:S01]  /*17f0*/  IMAD.U32 R8, RZ, RZ, UR9 ;  /* 0x00000009ff087e24 */ /* 0x000fe2000f8e00ff */
[----:B------:R-:W-:Y:S01]  /*1800*/  ISETP.LE.U32.AND P1, PT, R2, UR8, PT ;  /* 0x0000000802007c0c */ /* 0x000fe2000bf23070 */
[----:B------:R-:W-:Y:S01]  /*1810*/  BSSY.RECONVERGENT B1, `(.L_x_297) ;  /* 0x0000080000017945 */ /* 0x000fe20003800200 */
[----:B0-----:R-:W-:-:S04]  /*1820*/  ISETP.GE.AND P0, PT, R5, R4, PT ;  /* 0x000000040500720c */ /* 0x001fc80003f06270 */
[----:B------:R-:W-:-:S13]  /*1830*/  ISETP.GE.U32.OR.EX P0, PT, R8, R3, P0, P1 ;  /* 0x000000030800720c */ /* 0x000fda0000706510 */
[----:B------:R-:W-:Y:S05]  /*1840*/  @P0 BRA `(.L_x_300) ;  /* 0x0000000400f00947 */ /* 0x000fea0003800000 */
[----:B------:R-:W0:Y:S01]  /*1850*/  LDC R4, c[0x0][0x3c0] ;  /* 0x0000f000ff047b82 */ /* 0x000e220000000800 */
[----:B------:R-:W-:Y:S01]  /*1860*/  USHF.L.U32 UR5, UR16, 0xc, URZ ;  /* 0x0000000c10057899 */ /* 0x000fe200080006ff */
[----:B------:R-:W-:Y:S01]  /*1870*/  LOP3.LUT R3, RZ, R5, RZ, 0x33, !PT ;  /* 0x00000005ff037212 */ /* 0x000fe200078e33ff */
[----:B------:R-:W-:Y:S02]  /*1880*/  BSSY.RECONVERGENT B2, `(.L_x_301) ;  /* 0x0000037000027945 */ /* 0x000fe40003800200 */
[----:B------:R-:W-:-:S06]  /*1890*/  UIADD3 UR5, UPT, UPT, UR5, UR6, URZ ;  /* 0x0000000605057290 */ /* 0x000fcc000fffe0ff */
[----:B------:R-:W-:Y:S01]  /*18a0*/  IADD3 R2, PT, PT, R2, -UR5, R3 ;  /* 0x8000000502027c10 */ /* 0x000fe2000fffe003 */
[----:B0-----:R-:W-:Y:S01]  /*18b0*/  IMAD R3, R4, UR4, RZ ;  /* 0x0000000404037c24 */ /* 0x001fe2000f8e02ff */
[----:B------:R-:W-:-:S03]  /*18c0*/  MOV R4, R5 ;  /* 0x0000000500047202 */ /* 0x000fc60000000f00 */
[----:B------:R-:W-:-:S05]  /*18d0*/  IMAD R2, R3, -0x1000, R2 ;  /* 0xfffff00003027824 */ /* 0x000fca00078e0202 */
[C---:B------:R-:W-:Y:S02]  /*18e0*/  ISETP.GE.U32.AND P0, PT, R2.reuse, 0xf00, PT ;  /* 0x00000f000200780c */ /* 0x040fe40003f06070 */
[----:B------:R-:W-:-:S04]  /*18f0*/  LEA.HI R19, R2, 0x1, RZ, 0x18 ;  /* 0x0000000102137811 */ /* 0x000fc800078fc0ff */
[----:B------:R-:W-:-:S04]  /*1900*/  LOP3.LUT R21, R19, 0xf, RZ, 0xc0, !PT ;  /* 0x0000000f13157812 */ /* 0x000fc800078ec0ff */
[----:B------:R-:W-:-:S03]  /*1910*/  ISETP.NE.AND P1, PT, R21, RZ, PT ;  /* 0x000000ff1500720c */ /* 0x000fc60003f25270 */
[----:B------:R-:W-:Y:S10]  /*1920*/  @!P0 BRA `(.L_x_302) ;  /* 0x0000000000b08947 */ /* 0x000ff40003800000 */
[----:B------:R-:W-:Y:S01]  /*1930*/  LEA.HI R2, R0, 0x1, RZ, 0x18 ;  /* 0x0000000100027811 */ /* 0x000fe200078fc0ff */
[----:B------:R-:W-:-:S03]  /*1940*/  IMAD.MOV.U32 R4, RZ, RZ, R5 ;  /* 0x000000ffff047224 */ /* 0x000fc600078e0005 */
[----:B------:R-:W-:-:S04]  /*1950*/  LOP3.LUT R2, R2, 0x1fffff0, RZ, 0xc0, !PT ;  /* 0x01fffff002027812 */ /* 0x000fc800078ec0ff */
[----:B------:R-:W-:-:S07]  /*1960*/  IADD3 R8, PT, PT, -R2, RZ, RZ ;  /* 0x000000ff02087210 */ /* 0x000fce0007ffe1ff */
.L_x_303:
[----:B------:R-:W-:Y:S01]  /*1970*/  IMAD.MOV.U32 R2, RZ, RZ, R6 ;  /* 0x000000ffff027224 */ /* 0x000fe200078e0006 */
[----:B------:R-:W-:-:S05]  /*1980*/  MOV R3, R9 ;  /* 0x0000000900037202 */ /* 0x000fca0000000f00 */
[----:B------:R-:W2:Y:S04]  /*1990*/  LDG.E R18, desc[UR14][R2.64+-0x2000] ;  /* 0xffe0000e02127981 */ /* 0x000ea8000c1e1900 */
[----:B------:R-:W3:Y:S04]  /*19a0*/  LDG.E R17, desc[UR14][R2.64+-0x1c00] ;  /* 0xffe4000e02117981 */ /* 0x000ee8000c1e1900 */
        /* <DEDUP_REMOVED lines=14> */
[----:B------:R-:W-:-:S02]  /*1a90*/  VIADD R8, R8, 0x10 ;  /* 0x0000001008087836 */ /* 0x000fc40000000000 */
[----:B------:R-:W-:-:S03]  /*1aa0*/  VIADD R4, R4, 0x1000 ;  /* 0x0000100004047836 */ /* 0x000fc60000000000 */
[----:B------:R-:W-:Y:S01]  /*1ab0*/  ISETP.NE.AND P0, PT, R8, RZ, PT ;  /* 0x000000ff0800720c */ /* 0x000fe20003f05270 */
[----:B--2---:R-:W-:-:S04]  /*1ac0*/  FADD R18, R18, R7 ;  /* 0x0000000712127221 */ /* 0x004fc80000000000 */
        /* <DEDUP_REMOVED lines=13> */
[----:B------:R-:W-:-:S03]  /*1ba0*/  IADD3 R6, P2, PT, R2, 0x4000, RZ ;  /* 0x0000400002067810 */ /* 0x000fc60007f5e0ff */
[----:B------:R-:W-:Y:S01]  /*1bb0*/  FADD R10, R10, R9 ;  /* 0x000000090a0a7221 */ /* 0x000fe20000000000 */
[----:B------:R-:W-:-:S03]  /*1bc0*/  IADD3.X R9, PT, PT, RZ, R3, RZ, P2, !PT ;  /* 0x00000003ff097210 */ /* 0x000fc600017fe4ff */
[----:B------:R-:W-:Y:S01]  /*1bd0*/  FADD R7, R10, R5 ;  /* 0x000000050a077221 */ /* 0x000fe20000000000 */
[----:B------:R-:W-:Y:S06]  /*1be0*/  @P0 BRA `(.L_x_303) ;  /* 0xfffffffc00600947 */ /* 0x000fec000383ffff */
.L_x_302:
[----:B------:R-:W-:Y:S05]  /*1bf0*/  BSYNC.RECONVERGENT B2 ;  /* 0x0000000000027941 */ /* 0x000fea0003800200 */
.L_x_301:
[----:B------:R-:W-:Y:S05]  /*1c00*/  @!P1 BRA `(.L_x_300) ;  /* 0x0000000400009947 */ /* 0x000fea0003800000 */
[----:B------:R-:W-:Y:S01]  /*1c10*/  ISETP.GE.U32.AND P0, PT, R21, 0x8, PT ;  /* 0x000000081500780c */ /* 0x000fe20003f06070 */
[----:B------:R-:W-:Y:S01]  /*1c20*/  BSSY.RECONVERGENT B2, `(.L_x_304) ;  /* 0x0000019000027945 */ /* 0x000fe20003800200 */
[----:B------:R-:W-:-:S04]  /*1c30*/  LOP3.LUT R9, R19, 0x7, RZ, 0xc0, !PT ;  /* 0x0000000713097812 */ /* 0x000fc800078ec0ff */
[----:B------:R-:W-:-:S07]  /*1c40*/  ISETP.NE.AND P1, PT, R9, RZ, PT ;  /* 0x000000ff0900720c */ /* 0x000fce0003f25270 */
[----:B------:R-:W-:Y:S06]  /*1c50*/  @!P0 BRA `(.L_x_305) ;  /* 0x0000000000548947 */ /* 0x000fec0003800000 */
[----:B------:R-:W-:-:S04]  /*1c60*/  IADD3 R3, P0, PT, R4, UR8, RZ ;  /* 0x0000000804037c10 */ /* 0x000fc8000ff1e0ff */
[----:B------:R-:W-:Y:S02]  /*1c70*/  IADD3.X R6, PT, PT, RZ, UR9, RZ, P0, !PT ;  /* 0x00000009ff067c10 */ /* 0x000fe400087fe4ff */
[----:B------:R-:W-:-:S04]  /*1c80*/  LEA R2, P0, R3, UR12, 0x2 ;  /* 0x0000000c03027c11 */ /* 0x000fc8000f8010ff */
[----:B------:R-:W-:-:S05]  /*1c90*/  LEA.HI.X R3, R3, UR13, R6, 0x2, P0 ;  /* 0x0000000d03037c11 */ /* 0x000fca00080f1406 */
[----:B------:R-:W2:Y:S04]  /*1ca0*/  LDG.E R6, desc[UR14][R2.64] ;  /* 0x0000000e02067981 */ /* 0x000ea8000c1e1900 */
[----:B------:R-:W3:Y:S04]  /*1cb0*/  LDG.E R5, desc[UR14][R2.64+0x400] ;  /* 0x0004000e02057981 */ /* 0x000ee8000c1e1900 */
[----:B------:R-:W4:Y:S04]  /*1cc0*/  LDG.E R8, desc[UR14][R2.64+0x800] ;  /* 0x0008000e02087981 */ /* 0x000f28000c1e1900 */
[----:B------:R-:W5:Y:S04]  /*1cd0*/  LDG.E R10, desc[UR14][R2.64+0xc00] ;  /* 0x000c000e020a7981 */ /* 0x000f68000c1e1900 */
[----:B------:R-:W5:Y:S04]  /*1ce0*/  LDG.E R12, desc[UR14][R2.64+0x1000] ;  /* 0x0010000e020c7981 */ /* 0x000f68000c1e1900 */
[----:B------:R-:W5:Y:S04]  /*1cf0*/  LDG.E R14, desc[UR14][R2.64+0x1400] ;  /* 0x0014000e020e7981 */ /* 0x000f68000c1e1900 */
[----:B------:R-:W5:Y:S04]  /*1d00*/  LDG.E R16, desc[UR14][R2.64+0x1800] ;  /* 0x0018000e02107981 */ /* 0x000f68000c1e1900 */
[----:B------:R-:W5:Y:S01]  /*1d10*/  LDG.E R18, desc[UR14][R2.64+0x1c00] ;  /* 0x001c000e02127981 */ /* 0x000f62000c1e1900 */
[----:B------:R-:W-:-:S02]  /*1d20*/  VIADD R4, R4, 0x800 ;  /* 0x0000080004047836 */ /* 0x000fc40000000000 */
[----:B--2---:R-:W-:-:S04]  /*1d30*/  FADD R6, R7, R6 ;  /* 0x0000000607067221 */ /* 0x004fc80000000000 */
[----:B---3--:R-:W-:-:S04]  /*1d40*/  FADD R5, R6, R5 ;  /* 0x0000000506057221 */ /* 0x008fc80000000000 */
[----:B----4-:R-:W-:-:S04]  /*1d50*/  FADD R5, R5, R8 ;  /* 0x0000000805057221 */ /* 0x010fc80000000000 */
[----:B-----5:R-:W-:-:S04]  /*1d60*/  FADD R5, R5, R10 ;  /* 0x0000000a05057221 */ /* 0x020fc80000000000 */
[----:B------:R-:W-:-:S04]  /*1d70*/  FADD R5, R5, R12 ;  /* 0x0000000c05057221 */ /* 0x000fc80000000000 */
[----:B------:R-:W-:-:S04]  /*1d80*/  FADD R5, R5, R14 ;  /* 0x0000000e05057221 */ /* 0x000fc80000000000 */
[----:B------:R-:W-:-:S04]  /*1d90*/  FADD R5, R5, R16 ;  /* 0x0000001005057221 */ /* 0x000fc80000000000 */
[----:B------:R-:W-:-:S07]  /*1da0*/  FADD R7, R5, R18 ;  /* 0x0000001205077221 */ /* 0x000fce0000000000 */
.L_x_305:
[----:B------:R-:W-:Y:S05]  /*1db0*/  BSYNC.RECONVERGENT B2 ;  /* 0x0000000000027941 */ /* 0x000fea0003800200 */
.L_x_304:
[----:B------:R-:W-:Y:S05]  /*1dc0*/  @!P1 BRA `(.L_x_300) ;  /* 0x0000000000909947 */ /* 0x000fea0003800000 */
[----:B------:R-:W-:Y:S01]  /*1dd0*/  ISETP.GE.U32.AND P0, PT, R9, 0x4, PT ;  /* 0x000000040900780c */ /* 0x000fe20003f06070 */
[----:B------:R-:W-:Y:S01]  /*1de0*/  BSSY.RECONVERGENT B2, `(.L_x_306) ;  /* 0x0000010000027945 */ /* 0x000fe20003800200 */
[----:B------:R-:W-:-:S11]  /*1df0*/  LOP3.LUT P1, RZ, R19, 0x3, RZ, 0xc0, !PT ;  /* 0x0000000313ff7812 */ /* 0x000fd6000782c0ff */
[----:B------:R-:W-:Y:S05]  /*1e00*/  @!P0 BRA `(.L_x_307) ;  /* 0x0000000000348947 */ /* 0x000fea0003800000 */
[----:B------:R-:W-:-:S04]  /*1e10*/  IADD3 R3, P0, PT, R4, UR8, RZ ;  /* 0x0000000804037c10 */ /* 0x000fc8000ff1e0ff */
[----:B------:R-:W-:Y:S02]  /*1e20*/  IADD3.X R6, PT, PT, RZ, UR9, RZ, P0, !PT ;  /* 0x00000009ff067c10 */ /* 0x000fe400087fe4ff */
[----:B------:R-:W-:-:S04]  /*1e30*/  LEA R2, P0, R3, UR12, 0x2 ;  /* 0x0000000c03027c11 */ /* 0x000fc8000f8010ff */
[----:B------:R-:W-:-:S05]  /*1e40*/  LEA.HI.X R3, R3, UR13, R6, 0x2, P0 ;  /* 0x0000000d03037c11 */ /* 0x000fca00080f1406 */
[----:B------:R-:W2:Y:S04]  /*1e50*/  LDG.E R6, desc[UR14][R2.64] ;  /* 0x0000000e02067981 */ /* 0x000ea8000c1e1900 */
[----:B------:R-:W3:Y:S04]  /*1e60*/  LDG.E R5, desc[UR14][R2.64+0x400] ;  /* 0x0004000e02057981 */ /* 0x000ee8000c1e1900 */
[----:B------:R-:W4:Y:S04]  /*1e70*/  LDG.E R8, desc[UR14][R2.64+0x800] ;  /* 0x0008000e02087981 */ /* 0x000f28000c1e1900 */
[----:B------:R-:W5:Y:S01]  /*1e80*/  LDG.E R10, desc[UR14][R2.64+0xc00] ;  /* 0x000c000e020a7981 */ /* 0x000f62000c1e1900 */
[----:B------:R-:W-:-:S02]  /*1e90*/  VIADD R4, R4, 0x400 ;  /* 0x0000040004047836 */ /* 0x000fc40000000000 */
[----:B--2---:R-:W-:-:S04]  /*1ea0*/  FADD R6, R7, R6 ;  /* 0x0000000607067221 */ /* 0x004fc80000000000 */
[----:B---3--:R-:W-:-:S04]  /*1eb0*/  FADD R5, R6, R5 ;  /* 0x0000000506057221 */ /* 0x008fc80000000000 */
[----:B----4-:R-:W-:-:S04]  /*1ec0*/  FADD R5, R5, R8 ;  /* 0x0000000805057221 */ /* 0x010fc80000000000 */
[----:B-----5:R-:W-:-:S07]  /*1ed0*/  FADD R7, R5, R10 ;  /* 0x0000000a05077221 */ /* 0x020fce0000000000 */
.L_x_307:
[----:B------:R-:W-:Y:S05]  /*1ee0*/  BSYNC.RECONVERGENT B2 ;  /* 0x0000000000027941 */ /* 0x000fea0003800200 */
.L_x_306:
[----:B------:R-:W-:Y:S05]  /*1ef0*/  @!P1 BRA `(.L_x_300) ;  /* 0x0000000000449947 */ /* 0x000fea0003800000 */
[----:B------:R-:W-:Y:S02]  /*1f00*/  LOP3.LUT R0, R0, 0xffff, RZ, 0xc0, !PT ;  /* 0x0000ffff00007812 */ /* 0x000fe400078ec0ff */
[----:B------:R-:W-:Y:S02]  /*1f10*/  IADD3 R5, P0, PT, R4, UR10, RZ ;  /* 0x0000000a04057c10 */ /* 0x000fe4000ff1e0ff */
[----:B------:R-:W-:Y:S02]  /*1f20*/  LEA.HI R0, R0, 0x1, RZ, 0x18 ;  /* 0x0000000100007811 */ /* 0x000fe400078fc0ff */
[----:B------:R-:W-:Y:S02]  /*1f30*/  LEA R4, P1, R5, UR12, 0x2 ;  /* 0x0000000c05047c11 */ /* 0x000fe4000f8210ff */
[----:B------:R-:W-:Y:S02]  /*1f40*/  LOP3.LUT R0, R0, 0x3, RZ, 0xc0, !PT ;  /* 0x0000000300007812 */ /* 0x000fe400078ec0ff */
[----:B------:R-:W-:-:S03]  /*1f50*/  IADD3.X R2, PT, PT, RZ, UR7, RZ, P0, !PT ;  /* 0x00000007ff027c10 */ /* 0x000fc600087fe4ff */
[----:B------:R-:W-:Y:S01]  /*1f60*/  IMAD.MOV R0, RZ, RZ, -R0 ;  /* 0x000000ffff007224 */ /* 0x000fe200078e0a00 */
[----:B------:R-:W-:-:S07]  /*1f70*/  LEA.HI.X R5, R5, UR13, R2, 0x2, P1 ;  /* 0x0000000d05057c11 */ /* 0x000fce00088f1402 */
.L_x_308:
[----:B------:R-:W-:Y:S01]  /*1f80*/  MOV R2, R4 ;  /* 0x0000000400027202 */ /* 0x000fe20000000f00 */
[----:B------:R-:W-:-:S05]  /*1f90*/  IMAD.MOV.U32 R3, RZ, RZ, R5 ;  /* 0x000000ffff037224 */ /* 0x000fca00078e0005 */
[----:B------:R-:W2:Y:S01]  /*1fa0*/  LDG.E R2, desc[UR14][R2.64] ;  /* 0x0000000e02027981 */ /* 0x000ea2000c1e1900 */
[----:B------:R-:W-:Y:S02]  /*1fb0*/  IADD3 R0, PT, PT, R0, 0x1, RZ ;  /* 0x0000000100007810 */ /* 0x000fe40007ffe0ff */
[----:B------:R-:W-:Y:S02]  /*1fc0*/  IADD3 R4, P1, PT, R4, 0x400, RZ ;  /* 0x0000040004047810 */ /* 0x000fe40007f3e0ff */
[----:B------:R-:W-:-:S03]  /*1fd0*/  ISETP.NE.AND P0, PT, R0, RZ, PT ;  /* 0x000000ff0000720c */ /* 0x000fc60003f05270 */
[----:B------:R-:W-:Y:S02]  /*1fe0*/  IMAD.X R5, RZ, RZ, R5, P1 ;  /* 0x000000ffff057224 */ /* 0x000fe400008e0605 */
[----:B--2---:R-:W-:-:S08]  /*1ff0*/  FADD R7, R2, R7 ;  /* 0x0000000702077221 */ /* 0x004fd00000000000 */
[----:B------:R-:W-:Y:S05]  /*2000*/  @P0 BRA `(.L_x_308) ;  /* 0xfffffffc00dc0947 */ /* 0x000fea000383ffff */
.L_x_300:
[----:B------:R-:W-:Y:S05]  /*2010*/  BSYNC.RECONVERGENT B1 ;  /* 0x0000000000017941 */ /* 0x000fea0003800200 */
.L_x_297:
[----:B------:R-:W0:Y:S01]  /*2020*/  S2R R6, SR_LANEID ;  /* 0x0000000000067919 */ /* 0x000e220000000000 */
[----:B------:R-:W1:Y:S01]  /*2030*/  SHFL.DOWN PT, R0, R7, 0x1, 0x1f ;  /* 0x08201f0007007f89 */ /* 0x000e6200000e0000 */
[----:B------:R-:W2:Y:S01]  /*2040*/  S2R R5, SR_TID.X ;  /* 0x0000000000057919 */ /* 0x000ea20000002100 */
[C---:B0-----:R-:W-:Y:S02]  /*2050*/  ISETP.GT.AND P0, PT, R6.reuse, 0x1e, PT ;  /* 0x0000001e0600780c */ /* 0x041fe40003f04270 */
[----:B------:R-:W-:-:S11]  /*2060*/  ISETP.NE.AND P1, PT, R6, RZ, PT ;  /* 0x000000ff0600720c */ /* 0x000fd60003f25270 */
[----:B-1----:R-:W-:Y:S01]  /*2070*/  @!P0 FADD R7, R0, R7 ;  /* 0x0000000700078221 */ /* 0x002fe20000000000 */
[----:B------:R-:W-:Y:S01]  /*2080*/  ISETP.GT.AND P0, PT, R6, 0x1d, PT ;  /* 0x0000001d0600780c */ /* 0x000fe20003f04270 */
[----:B------:R-:W0:Y:S01]  /*2090*/  @!P1 S2R R4, SR_CgaCtaId ;  /* 0x0000000000049919 */ /* 0x000e220000008800 */
[----:B------:R-:W-:Y:S02]  /*20a0*/  @!P1 MOV R3, 0x400 ;  /* 0x0000040000039802 */ /* 0x000fe40000000f00 */
[----:B--2---:R-:W-:Y:S01]  /*20b0*/  @!P1 SHF.R.U32.HI R2, RZ, 0x3, R5 ;  /* 0x00000003ff029819 */ /* 0x004fe20000011605 */
        /* <DEDUP_REMOVED lines=31> */
[----:B------:R-:W-:-:S07]  /*22b0*/  FADD R9, R2, R3 ;  /* 0x0000000302097221 */ /* 0x000fce0000000000 */
.L_x_296:
[----:B------:R-:W-:Y:S05]  /*22c0*/  BSYNC.RECONVERGENT B0 ;  /* 0x0000000000007941 */ /* 0x000fea0003800200 */
.L_x_281:
[----:B------:R-:W-:Y:S05]  /*22d0*/  @P0 EXIT ;  /* 0x000000000000094d */ /* 0x000fea0003800000 */
[----:B------:R-:W3:Y:S02]  /*22e0*/  LDCU.64 UR4, c[0x0][0x388] ;  /* 0x00007100ff0477ac */ /* 0x000ee40008000a00 */
[----:B---3--:R-:W-:-:S06]  /*22f0*/  UIMAD.WIDE.U32 UR4, UR16, 0x4, UR4 ;  /* 0x00000004100478a5 */ /* 0x008fcc000f8e0004 */
[----:B------:R-:W-:Y:S01]  /*2300*/  IMAD.U32 R2, RZ, RZ, UR4 ;  /* 0x00000004ff027e24 */ /* 0x000fe2000f8e00ff */
[----:B0-2---:R-:W-:-:S05]  /*2310*/  MOV R3, UR5 ;  /* 0x0000000500037c02 */ /* 0x005fca0008000f00 */
[----:B------:R-:W-:Y:S01]  /*2320*/  STG.E desc[UR14][R2.64], R9 ;  /* 0x0000000902007986 */ /* 0x000fe2000c10190e */
[----:B------:R-:W-:Y:S05]  /*2330*/  EXIT ;  /* 0x000000000000794d */ /* 0x000fea0003800000 */
.L_x_309:
        /* <DEDUP_REMOVED lines=12> */
.L_x_738:


//--------------------- .text._ZN3cub18CUB_300001_SM_10006detail6reduce28DeviceReduceSingleTileKernelINS2_10policy_hubIfyN4cuda3std3__44plusIfEEE10Policy1000EN6thrust24THRUST_300001_SM_1000_NS6detail15normal_iteratorINSD_10device_ptrIfEEEEPfyS9_ffNS7_10__identityEEEvT0_T1_T2_T3_T4_T6_ --------------------------
	.section	.text._ZN3cub18CUB_300001_SM_10006detail6reduce28DeviceReduceSingleTileKernelINS2_10policy_hubIfyN4cuda3std3__44plusIfEEE10Policy1000EN6thrust24THRUST_300001_SM_1000_NS6detail15normal_iteratorINSD_10device_ptrIfEEEEPfyS9_ffNS7_10__identityEEEvT0_T1_T2_T3_T4_T6_,"ax",@progbits
	.align	128
        .global         _ZN3cub18CUB_300001_SM_10006detail6reduce28DeviceReduceSingleTileKernelINS2_10policy_hubIfyN4cuda3std3__44plusIfEEE10Policy1000EN6thrust24THRUST_300001_SM_1000_NS6detail15normal_iteratorINSD_10device_ptrIfEEEEPfyS9_ffNS7_10__identityEEEvT0_T1_T2_T3_T4_T6_
        .type           _ZN3cub18CUB_300001_SM_10006detail6reduce28DeviceReduceSingleTileKernelINS2_10policy_hubIfyN4cuda3std3__44plusIfEEE10Policy1000EN6thrust24THRUST_300001_SM_1000_NS6detail15normal_iteratorINSD_10device_ptrIfEEEEPfyS9_ffNS7_10__identityEEEvT0_T1_T2_T3_T4_T6_,@function
        .size           _ZN3cub18CUB_300001_SM_10006detail6reduce28DeviceReduceSingleTileKernelINS2_10policy_hubIfyN4cuda3std3__44plusIfEEE10Policy1000EN6thrust24THRUST_300001_SM_1000_NS6detail15normal_iteratorINSD_10device_ptrIfEEEEPfyS9_ffNS7_10__identityEEEvT0_T1_T2_T3_T4_T6_,(.L_x_739 - _ZN3cub18CUB_300001_SM_10006detail6reduce28DeviceReduceSingleTileKernelINS2_10policy_hubIfyN4cuda3std3__44plusIfEEE10Policy1000EN6thrust24THRUST_300001_SM_1000_NS6detail15normal_iteratorINSD_10device_ptrIfEEEEPfyS9_ffNS7_10__identityEEEvT0_T1_T2_T3_T4_T6_)
        .other          _ZN3cub18CUB_300001_SM_10006detail6reduce28DeviceReduceSingleTileKernelINS2_10policy_hubIfyN4cuda3std3__44plusIfEEE10Policy1000EN6thrust24THRUST_300001_SM_1000_NS6detail15normal_iteratorINSD_10device_ptrIfEEEEPfyS9_ffNS7_10__identityEEEvT0_T1_T2_T3_T4_T6_,@"STO_CUDA_ENTRY STV_DEFAULT"
_ZN3cub18CUB_300001_SM_10006detail6reduce28DeviceReduceSingleTileKernelINS2_10policy_hubIfyN4cuda3std3__44plusIfEEE10Policy1000EN6thrust24THRUST_300001_SM_1000_NS6detail15normal_iteratorINSD_10device_ptrIfEEEEPfyS9_ffNS7_10__identityEEEvT0_T1_T2_T3_T4_T6_:
.text._ZN3cub18CUB_300001_SM_10006detail6reduce28DeviceReduceSingleTileKernelINS2_10policy_hubIfyN4cuda3std3__44plusIfEEE10Policy1000EN6thrust24THRUST_300001_SM_1000_NS6detail15normal_iteratorINSD_10device_ptrIfEEEEPfyS9_ffNS7_10__identityEEEvT0_T1_T2_T3_T4_T6_:
[----:B------:R-:W-:Y:S01]  /*0000*/  LDC R1, c[0x0][0x37c] ;  /* 0x0000df00ff017b82 */ /* 0x000fe20000000800 */
[----:B------:R-:W0:Y:S01]  /*0010*/  LDCU.64 UR4, c[0x0][0x390] ;  /* 0x00007200ff0477ac */ /* 0x000e220008000a00 */
[----:B------:R-:W1:Y:S01]  /*0020*/  LDCU.64 UR6, c[0x0][0x358] ;  /* 0x00006b00ff0677ac */ /* 0x000e620008000a00 */
[----:B0-----:R-:W-:Y:S01]  /*0030*/  MOV R4, UR4 ;  /* 0x0000000400047c02 */ /* 0x001fe20008000f00 */
[----:B------:R-:W-:-:S03]  /*0040*/  IMAD.U32 R0, RZ, RZ, UR5 ;  /* 0x00000005ff007e24 */ /* 0x000fc6000f8e00ff */
[----:B------:R-:W-:-:S04]  /*0050*/  ISETP.NE.U32.AND P0, PT, R4, RZ, PT ;  /* 0x000000ff0400720c */ /* 0x000fc80003f05070 */
[----:B------:R-:W-:-:S13]  /*0060*/  ISETP.NE.AND.EX P0, PT, R0, RZ, PT, P0 ;  /* 0x000000ff0000720c */ /* 0x000fda0003f05300 */
        /* <DEDUP_REMOVED lines=8> */
.L_x_310:
[----:B------:R-:W-:Y:S01]  /*00f0*/  ISETP.GT.U32.AND P0, PT, R4, 0xfff, PT ;  /* 0x00000fff0400780c */ /* 0x000fe20003f04070 */
[----:B------:R-:W-:Y:S03]  /*0100*/  BSSY.RECONVERGENT B0, `(.L_x_311) ;  /* 0x00001f3000007945 */ /* 0x000fe60003800200 */
[----:B------:R-:W-:-:S13]  /*0110*/  ISETP.GT.U32.AND.EX P0, PT, R0, RZ, PT, P0 ;  /* 0x000000ff0000720c */ /* 0x000fda0003f04100 */
[----:B------:R-:W-:Y:S05]  /*0120*/  @P0 BRA `(.L_x_312) ;  /* 0x0000000c00ac0947 */ /* 0x000fea0003800000 */
[----:B------:R-:W0:Y:S01]  /*0130*/  S2R R5, SR_TID.X ;  /* 0x0000000000057919 */ /* 0x000e220000002100 */
[----:B------:R-:W-:Y:S01]  /*0140*/  BSSY.RECONVERGENT B1, `(.L_x_313) ;  /* 0x0000009000017945 */ /* 0x000fe20003800200 */
[----:B------:R-:W-:Y:S01]  /*0150*/  HFMA2 R6, -RZ, RZ, 0, 0 ;  /* 0x00000000ff067431 */ /* 0x000fe200000001ff */
[----:B0-----:R-:W-:Y:S01]  /*0160*/  ISETP.GE.U32.AND P0, PT, R5, R4, PT ;  /* 0x000000040500720c */ /* 0x001fe20003f06070 */
[----:B------:R-:W-:-:S12]  /*0170*/  IMAD.MOV.U32 R7, RZ, RZ, R5 ;  /* 0x000000ffff077224 */ /* 0x000fd800078e0005 */
[----:B------:R-:W-:Y:S05]  /*0180*/  @P0 BRA `(.L_x_314) ;  /* 0x0000000000100947 */ /* 0x000fea0003800000 */
[----:B------:R-:W0:Y:S02]  /*0190*/  LDC.64 R2, c[0x0][0x380] ;  /* 0x0000e000ff027b82 */ /* 0x000e240000000a00 */
[----:B0-----:R-:W-:-:S05]  /*01a0*/  IMAD.WIDE.U32 R2, R5, 0x4, R2 ;  /* 0x0000000405027825 */ /* 0x001fca00078e0002 */
[----:B------:R0:W5:Y:S01]  /*01b0*/  LDG.E R6, desc[UR6][R2.64] ;  /* 0x0000000602067981 */ /* 0x000162000c1e1900 */
[----:B------:R-:W-:-:S07]  /*01c0*/  IADD3 R7, PT, PT, R5, 0x100, RZ ;  /* 0x0000010005077810 */ /* 0x000fce0007ffe0ff */
.L_x_314:
[----:B------:R-:W-:Y:S05]  /*01d0*/  BSYNC.RECONVERGENT B1 ;  /* 0x0000000000017941 */ /* 0x000fea0003800200 */
.L_x_313:
[----:B------:R-:W-:Y:S01]  /*01e0*/  ISETP.GE.U32.AND P0, PT, R7, R4, PT ;  /* 0x000000040700720c */ /* 0x000fe20003f06070 */
[----:B------:R-:W-:-:S12]  /*01f0*/  BSSY.RECONVERGENT B1, `(.L_x_315) ;  /* 0x000006d000017945 */ /* 0x000fd80003800200 */
[----:B------:R-:W-:Y:S05]  /*0200*/  @P0 BRA `(.L_x_316) ;  /* 0x0000000400ac0947 */ /* 0x000fea0003800000 */
[----:B0-----:R-:W-:Y:S01]  /*0210*/  LOP3.LUT R3, RZ, R7, RZ, 0x33, !PT ;  /* 0x00000007ff037212 */ /* 0x001fe200078e33ff */
[----:B------:R-:W-:Y:S04]  /*0220*/  BSSY.RECONVERGENT B2, `(.L_x_317) ;  /* 0x0000033000027945 */ /* 0x000fe80003800200 */
[----:B------:R-:W-:-:S05]  /*0230*/  IMAD.IADD R3, R3, 0x1, R4 ;  /* 0x0000000103037824 */ /* 0x000fca00078e0204 */
[C---:B------:R-:W-:Y:S02]  /*0240*/  ISETP.GE.U32.AND P0, PT, R3.reuse, 0xf00, PT ;  /* 0x00000f000300780c */ /* 0x040fe40003f06070 */
[----:B------:R-:W-:-:S04]  /*0250*/  LEA.HI R8, R3, 0x1, RZ, 0x18 ;  /* 0x0000000103087811 */ /* 0x000fc800078fc0ff */
[----:B------:R-:W-:-:S04]  /*0260*/  LOP3.LUT R22, R8, 0xf, RZ, 0xc0, !PT ;  /* 0x0000000f08167812 */ /* 0x000fc800078ec0ff */
[----:B------:R-:W-:-:S03]  /*0270*/  ISETP.NE.AND P1, PT, R22, RZ, PT ;  /* 0x000000ff1600720c */ /* 0x000fc60003f25270 */
[----:B------:R-:W-:Y:S10]  /*0280*/  @!P0 BRA `(.L_x_318) ;  /* 0x0000000000b08947 */ /* 0x000ff40003800000 */
[----:B------:R-:W0:Y:S01]  /*0290*/  LDC.64 R2, c[0x0][0x380] ;  /* 0x0000e000ff027b82 */ /* 0x000e220000000a00 */
[----:B------:R-:W-:-:S04]  /*02a0*/  LOP3.LUT R9, R8, 0x1fffff0, RZ, 0xc0, !PT ;  /* 0x01fffff008097812 */ /* 0x000fc800078ec0ff */
[----:B------:R-:W-:Y:S01]  /*02b0*/  IADD3 R9, PT, PT, -R9, RZ, RZ ;  /* 0x000000ff09097210 */ /* 0x000fe20007ffe1ff */
[----:B0-----:R-:W-:-:S03]  /*02c0*/  IMAD.WIDE.U32 R2, R7, 0x4, R2 ;  /* 0x0000000407027825 */ /* 0x001fc600078e0002 */
[----:B------:R-:W-:-:S05]  /*02d0*/  IADD3 R2, P0, PT, R2, 0x2000, RZ ;  /* 0x0000200002027810 */ /* 0x000fca0007f1e0ff */
[----:B------:R-:W-:-:S08]  /*02e0*/  IMAD.X R3, RZ, RZ, R3, P0 ;  /* 0x000000ffff037224 */ /* 0x000fd000000e0603 */
.L_x_319:
        /* <DEDUP_REMOVED lines=38> */
.L_x_318:
[----:B------:R-:W-:Y:S05]  /*0550*/  BSYNC.RECONVERGENT B2 ;  /* 0x0000000000027941 */ /* 0x000fea0003800200 */
.L_x_317:
[----:B------:R-:W-:Y:S05]  /*0560*/  @!P1 BRA `(.L_x_316) ;  /* 0x0000000000d49947 */ /* 0x000fea0003800000 */
[----:B------:R-:W-:Y:S01]  /*0570*/  ISETP.GE.U32.AND P0, PT, R22, 0x8, PT ;  /* 0x000000081600780c */ /* 0x000fe20003f06070 */
[----:B------:R-:W-:Y:S01]  /*0580*/  BSSY.RECONVERGENT B2, `(.L_x_320) ;  /* 0x0000017000027945 */ /* 0x000fe20003800200 */
[----:B------:R-:W-:-:S04]  /*0590*/  LOP3.LUT R11, R8, 0x7, RZ, 0xc0, !PT ;  /* 0x00000007080b7812 */ /* 0x000fc800078ec0ff */
[----:B------:R-:W-:-:S07]  /*05a0*/  ISETP.NE.AND P1, PT, R11, RZ, PT ;  /* 0x000000ff0b00720c */ /* 0x000fce0003f25270 */
[----:B------:R-:W-:Y:S06]  /*05b0*/  @!P0 BRA `(.L_x_321) ;  /* 0x00000000004c8947 */ /* 0x000fec0003800000 */
[----:B------:R-:W0:Y:S02]  /*05c0*/  LDC.64 R2, c[0x0][0x380] ;  /* 0x0000e000ff027b82 */ /* 0x000e240000000a00 */
[----:B0-----:R-:W-:-:S05]  /*05d0*/  IMAD.WIDE R2, R7, 0x4, R2 ;  /* 0x0000000407027825 */ /* 0x001fca00078e0202 */
        /* <DEDUP_REMOVED lines=17> */
.L_x_321:
[----:B------:R-:W-:Y:S05]  /*06f0*/  BSYNC.RECONVERGENT B2 ;  /* 0x0000000000027941 */ /* 0x000fea0003800200 */
.L_x_320:
        /* <DEDUP_REMOVED lines=17> */
.L_x_323:
[----:B------:R-:W-:Y:S05]  /*0810*/  BSYNC.RECONVERGENT B2 ;  /* 0x0000000000027941 */ /* 0x000fea0003800200 */
.L_x_322:
[----:B------:R-:W-:Y:S05]  /*0820*/  @!P1 BRA `(.L_x_316) ;  /* 0x0000000000249947 */ /* 0x000fea0003800000 */
[----:B------:R-:W0:Y:S01]  /*0830*/  LDC.64 R8, c[0x0][0x380] ;  /* 0x0000e000ff087b82 */ /* 0x000e220000000a00 */
[----:B------:R-:W-:-:S07]  /*0840*/  IMAD.MOV R10, RZ, RZ, -R10 ;  /* 0x000000ffff0a7224 */ /* 0x000fce00078e0a0a */
.L_x_324:
[----:B0-----:R-:W-:-:S06]  /*0850*/  IMAD.WIDE R2, R7, 0x4, R8 ;  /* 0x0000000407027825 */ /* 0x001fcc00078e0208 */
[----:B------:R-:W2:Y:S01]  /*0860*/  LDG.E R3, desc[UR6][R2.64] ;  /* 0x0000000602037981 */ /* 0x000ea2000c1e1900 */
[----:B------:R-:W-:Y:S01]  /*0870*/  IADD3 R10, PT, PT, R10, 0x1, RZ ;  /* 0x000000010a0a7810 */ /* 0x000fe20007ffe0ff */
[----:B------:R-:W-:-:S03]  /*0880*/  VIADD R7, R7, 0x100 ;  /* 0x0000010007077836 */ /* 0x000fc60000000000 */
[----:B------:R-:W-:Y:S01]  /*0890*/  ISETP.NE.AND P0, PT, R10, RZ, PT ;  /* 0x000000ff0a00720c */ /* 0x000fe20003f05270 */
[----:B--2--5:R-:W-:-:S12]  /*08a0*/  FADD R6, R3, R6 ;  /* 0x0000000603067221 */ /* 0x024fd80000000000 */
[----:B------:R-:W-:Y:S05]  /*08b0*/  @P0 BRA `(.L_x_324) ;  /* 0xfffffffc00e40947 */ /* 0x000fea000383ffff */
.L_x_316:
[----:B------:R-:W-:Y:S05]  /*08c0*/  BSYNC.RECONVERGENT B1 ;  /* 0x0000000000017941 */ /* 0x000fea0003800200 */
.L_x_315:
[----:B------:R-:W-:Y:S02]  /*08d0*/  ISETP.GE.U32.AND P0, PT, R4, 0x100, PT ;  /* 0x000001000400780c */ /* 0x000fe40003f06070 */
[----:B-----5:R-:W-:Y:S02]  /*08e0*/  MOV R9, R6 ;  /* 0x0000000600097202 */ /* 0x020fe40000000f00 */
[----:B------:R-:W-:-:S13]  /*08f0*/  ISETP.GE.U32.AND.EX P0, PT, R0, RZ, PT, P0 ;  /* 0x000000ff0000720c */ /* 0x000fda0003f06100 */
[----:B------:R-:W-:Y:S05]  /*0900*/  @!P0 BRA `(.L_x_325) ;  /* 0x0000000000ac8947 */ /* 0x000fea0003800000 */
[----:B------:R-:W1:Y:S01]  /*0910*/  S2R R6, SR_LANEID ;  /* 0x0000000000067919 */ /* 0x000e620000000000 */
[----:B------:R-:W-:Y:S01]  /*0920*/  ISETP.NE.AND P5, PT, R5, RZ, PT ;  /* 0x000000ff0500720c */ /* 0x000fe20003fa5270 */
        /* <DEDUP_REMOVED lines=14> */
[----:B-1----:R-:W-:-:S05]  /*0a10*/  @!P1 LEA R7, R7, R4, 0x18 ;  /* 0x0000000407079211 */ /* 0x002fca00078ec0ff */
[----:B------:R-:W-:-:S03]  /*0a20*/  @!P1 IMAD.IADD R2, R2, 0x1, R7 ;  /* 0x0000000102029824 */ /* 0x000fc600078e0207 */
[----:B0-----:R-:W-:Y:S01]  /*0a30*/  @!P0 FADD R0, R0, R3 ;  /* 0x0000000300008221 */ /* 0x001fe20000000000 */
[----:B------:R-:W-:-:S04]  /*0a40*/  ISETP.GT.AND P0, PT, R6, 0x17, PT ;  /* 0x000000170600780c */ /* 0x000fc80003f04270 */
[----:B------:R-:W0:Y:S09]  /*0a50*/  SHFL.DOWN PT, R3, R0, 0x8, 0x1f ;  /* 0x09001f0000037f89 */ /* 0x000e3200000e0000 */
[----:B0-----:R-:W-:Y:S01]  /*0a60*/  @!P0 FADD R0, R0, R3 ;  /* 0x0000000300008221 */ /* 0x001fe20000000000 */
[----:B------:R-:W-:-:S04]  /*0a70*/  ISETP.GT.AND P0, PT, R6, 0xf, PT ;  /* 0x0000000f0600780c */ /* 0x000fc80003f04270 */
[----:B------:R-:W0:Y:S02]  /*0a80*/  SHFL.DOWN PT, R3, R0, 0x10, 0x1f ;  /* 0x0a001f0000037f89 */ /* 0x000e2400000e0000 */
[----:B0-----:R-:W-:-:S05]  /*0a90*/  FADD R3, R0, R3 ;  /* 0x0000000300037221 */ /* 0x001fca0000000000 */
[----:B------:R1:W-:Y:S01]  /*0aa0*/  @!P1 STS [R2+0x8], R3 ;  /* 0x0000080302009388 */ /* 0x0003e20000000800 */
[----:B------:R-:W-:Y:S01]  /*0ab0*/  FSEL R8, R0, R3, P0 ;  /* 0x0000000300087208 */ /* 0x000fe20000000000 */
[----:B------:R-:W-:Y:S06]  /*0ac0*/  BAR.SYNC.DEFER_BLOCKING 0x0 ;  /* 0x0000000000007b1d */ /* 0x000fec0000010000 */
[----:B------:R-:W-:Y:S05]  /*0ad0*/  @P5 BRA `(.L_x_326) ;  /* 0x0000001400545947 */ /* 0x000fea0003800000 */
[----:B------:R-:W0:Y:S01]  /*0ae0*/  S2UR UR5, SR_CgaCtaId ;  /* 0x00000000000579c3 */ /* 0x000e220000008800 */
[----:B------:R-:W-:Y:S02]  /*0af0*/  UMOV UR4, 0x400 ;  /* 0x0000040000047882 */ /* 0x000fe40000000000 */
[----:B0-----:R-:W-:-:S09]  /*0b00*/  ULEA UR4, UR5, UR4, 0x18 ;  /* 0x0000000405047291 */ /* 0x001fd2000f8ec0ff */
[----:B-1----:R-:W0:Y:S04]  /*0b10*/  LDS R3, [UR4+0xc] ;  /* 0x00000c04ff037984 */ /* 0x002e280008000800 */
        /* <DEDUP_REMOVED lines=10> */
.L_x_325:
[----:B------:R-:W1:Y:S01]  /*0bc0*/  S2R R8, SR_LANEID ;  /* 0x0000000000087919 */ /* 0x000e620000000000 */
[C---:B0-----:R-:W-:Y:S02]  /*0bd0*/  LOP3.LUT R2, R5.reuse, 0x3e0, RZ, 0xc0, !PT ;  /* 0x000003e005027812 */ /* 0x041fe400078ec0ff */
[----:B------:R-:W-:Y:S02]  /*0be0*/  ISETP.NE.AND P5, PT, R5, RZ, PT ;  /* 0x000000ff0500720c */ /* 0x000fe40003fa5270 */
[----:B------:R-:W-:Y:S02]  /*0bf0*/  LOP3.LUT R7, RZ, R2, RZ, 0x33, !PT ;  /* 0x00000002ff077212 */ /* 0x000fe400078e33ff */
[----:B------:R-:W-:-:S03]  /*0c00*/  IADD3 R3, PT, PT, R2, 0x20, RZ ;  /* 0x0000002002037810 */ /* 0x000fc60007ffe0ff */
[----:B------:R-:W-:Y:S01]  /*0c10*/  IMAD.IADD R7, R7, 0x1, R4 ;  /* 0x0000000107077824 */ /* 0x000fe200078e0204 */
[----:B------:R-:W-:-:S04]  /*0c20*/  ISETP.GT.U32.AND P0, PT, R3, R4, PT ;  /* 0x000000040300720c */ /* 0x000fc80003f04070 */
[----:B------:R-:W-:-:S05]  /*0c30*/  SEL R7, R7, 0x1f, P0 ;  /* 0x0000001f07077807 */ /* 0x000fca0000000000 */
[----:B------:R-:W0:Y:S01]  /*0c40*/  SHFL.DOWN PT, R2, R9, 0x1, R7 ;  /* 0x0820000009027989 */ /* 0x000e2200000e0007 */
[C---:B-1----:R-:W-:Y:S02]  /*0c50*/  ISETP.GE.AND P0, PT, R8.reuse, R7, PT ;  /* 0x000000070800720c */ /* 0x042fe40003f06270 */
[C---:B------:R-:W-:Y:S02]  /*0c60*/  IADD3 R6, PT, PT, R8.reuse, 0x2, RZ ;  /* 0x0000000208067810 */ /* 0x040fe40007ffe0ff */
[----:B------:R-:W-:-:S09]  /*0c70*/  ISETP.NE.AND P1, PT, R8, RZ, PT ;  /* 0x000000ff0800720c */ /* 0x000fd20003f25270 */
[----:B0-----:R-:W-:Y:S01]  /*0c80*/  @!P0 FADD R9, R2, R9 ;  /* 0x0000000902098221 */ /* 0x001fe20000000000 */
[----:B------:R-:W-:Y:S01]  /*0c90*/  ISETP.GT.AND P0, PT, R6, R7, PT ;  /* 0x000000070600720c */ /* 0x000fe20003f04270 */
[----:B------:R-:W-:Y:S02]  /*0ca0*/  VIADD R6, R8, 0x4 ;  /* 0x0000000408067836 */ /* 0x000fe40000000000 */
[----:B------:R-:W0:Y:S01]  /*0cb0*/  @!P1 S2R R11, SR_CgaCtaId ;  /* 0x00000000000b9919 */ /* 0x000e220000008800 */
[----:B------:R-:W-:Y:S01]  /*0cc0*/  @!P1 SHF.R.U32.HI R3, RZ, 0x3, R5 ;  /* 0x00000003ff039819 */ /* 0x000fe20000011605 */
[----:B------:R-:W1:Y:S03]  /*0cd0*/  SHFL.DOWN PT, R2, R9, 0x2, R7 ;  /* 0x0840000009027989 */ /* 0x000e6600000e0007 */
[----:B------:R-:W-:-:S05]  /*0ce0*/  @!P1 LOP3.LUT R3, R3, 0x7c, RZ, 0xc0, !PT ;  /* 0x0000007c03039812 */ /* 0x000fca00078ec0ff */
[----:B-1----:R-:W-:Y:S01]  /*0cf0*/  @!P0 FADD R9, R9, R2 ;  /* 0x0000000209098221 */ /* 0x002fe20000000000 */
[-C--:B------:R-:W-:Y:S02]  /*0d00*/  ISETP.GT.AND P0, PT, R6, R7.reuse, PT ;  /* 0x000000070600720c */ /* 0x080fe40003f04270 */
[----:B------:R-:W-:Y:S02]  /*0d10*/  IADD3 R6, PT, PT, R8, 0x8, RZ ;  /* 0x0000000808067810 */ /* 0x000fe40007ffe0ff */
[----:B------:R-:W1:Y:S09]  /*0d20*/  SHFL.DOWN PT, R2, R9, 0x4, R7 ;  /* 0x0880000009027989 */ /* 0x000e7200000e0007 */
[----:B-1----:R-:W-:Y:S01]  /*0d30*/  @!P0 FADD R9, R9, R2 ;  /* 0x0000000209098221 */ /* 0x002fe20000000000 */
[----:B------:R-:W-:Y:S01]  /*0d40*/  ISETP.GT.AND P0, PT, R6, R7, PT ;  /* 0x000000070600720c */ /* 0x000fe20003f04270 */
[----:B------:R-:W-:-:S03]  /*0d50*/  VIADD R6, R8, 0x10 ;  /* 0x0000001008067836 */ /* 0x000fc60000000000 */
[----:B------:R-:W1:Y:S09]  /*0d60*/  SHFL.DOWN PT, R2, R9, 0x8, R7 ;  /* 0x0900000009027989 */ /* 0x000e7200000e0007 */
[----:B-1----:R-:W-:Y:S01]  /*0d70*/  @!P0 FADD R9, R9, R2 ;  /* 0x0000000209098221 */ /* 0x002fe20000000000 */
[----:B------:R-:W-:-:S02]  /*0d80*/  ISETP.GT.AND P0, PT, R6, R7, PT ;  /* 0x000000070600720c */ /* 0x000fc40003f04270 */
[----:B------:R-:W-:Y:S02]  /*0d90*/  @!P1 MOV R6, 0x400 ;  /* 0x0000040000069802 */ /* 0x000fe40000000f00 */
[----:B------:R-:W1:Y:S02]  /*0da0*/  SHFL.DOWN PT, R2, R9, 0x10, R7 ;  /* 0x0a00000009027989 */ /* 0x000e6400000e0007 */
[----:B0-----:R-:W-:-:S04]  /*0db0*/  @!P1 LEA R6, R11, R6, 0x18 ;  /* 0x000000060b069211 */ /* 0x001fc800078ec0ff */
[----:B------:R-:W-:-:S03]  /*0dc0*/  @!P1 IADD3 R3, PT, PT, R3, R6, RZ ;  /* 0x0000000603039210 */ /* 0x000fc60007ffe0ff */
[----:B-1----:R-:W-:-:S04]  /*0dd0*/  @!P0 FADD R9, R9, R2 ;  /* 0x0000000209098221 */ /* 0x002fc80000000000 */
[----:B------:R-:W-:-:S05]  /*0de0*/  IMAD.MOV.U32 R8, RZ, RZ, R9 ;  /* 0x000000ffff087224 */ /* 0x000fca00078e0009 */
[----:B------:R0:W-:Y:S01]  /*0df0*/  @!P1 STS [R3+0x8], R8 ;  /* 0x0000080803009388 */ /* 0x0001e20000000800 */
[----:B------:R-:W-:Y:S06]  /*0e00*/  BAR.SYNC.DEFER_BLOCKING 0x0 ;  /* 0x0000000000007b1d */ /* 0x000fec0000010000 */
[----:B------:R-:W-:Y:S05]  /*0e10*/  @P5 BRA `(.L_x_326) ;  /* 0x0000001000845947 */ /* 0x000fea0003800000 */
[----:B------:R-:W1:Y:S01]  /*0e20*/  S2UR UR5, SR_CgaCtaId ;  /* 0x00000000000579c3 */ /* 0x000e620000008800 */
[----:B------:R-:W-:Y:S01]  /*0e30*/  UMOV UR4, 0x400 ;  /* 0x0000040000047882 */ /* 0x000fe20000000000 */
[C---:B------:R-:W-:Y:S02]  /*0e40*/  ISETP.GT.U32.AND P3, PT, R4.reuse, 0x20, PT ;  /* 0x000000200400780c */ /* 0x040fe40003f64070 */
[----:B------:R-:W-:Y:S02]  /*0e50*/  ISETP.GT.U32.AND P1, PT, R4, 0x40, PT ;  /* 0x000000400400780c */ /* 0x000fe40003f24070 */
[----:B------:R-:W-:Y:S02]  /*0e60*/  ISETP.GT.U32.AND.EX P3, PT, R0, RZ, PT, P3 ;  /* 0x000000ff0000720c */ /* 0x000fe40003f64130 */
[----:B------:R-:W-:Y:S02]  /*0e70*/  ISETP.GT.U32.AND P0, PT, R4, 0x60, PT ;  /* 0x000000600400780c */ /* 0x000fe40003f04070 */
[----:B------:R-:W-:-:S02]  /*0e80*/  ISETP.GT.U32.AND.EX P1, PT, R0, RZ, PT, P1 ;  /* 0x000000ff0000720c */ /* 0x000fc40003f24110 */
[----:B------:R-:W-:Y:S02]  /*0e90*/  ISETP.GT.U32.AND P2, PT, R4, 0x80, PT ;  /* 0x000000800400780c */ /* 0x000fe40003f44070 */
[----:B------:R-:W-:Y:S02]  /*0ea0*/  ISETP.GT.U32.AND.EX P0, PT, R0, RZ, PT, P0 ;  /* 0x000000ff0000720c */ /* 0x000fe40003f04100 */
[----:B------:R-:W-:Y:S02]  /*0eb0*/  ISETP.GT.U32.AND P4, PT, R4, 0xa0, PT ;  /* 0x000000a00400780c */ /* 0x000fe40003f84070 */
[C---:B------:R-:W-:Y:S02]  /*0ec0*/  ISETP.GT.U32.AND.EX P2, PT, R0.reuse, RZ, PT, P2 ;  /* 0x000000ff0000720c */ /* 0x040fe40003f44120 */
[----:B------:R-:W-:Y:S01]  /*0ed0*/  ISETP.GT.U32.AND.EX P4, PT, R0, RZ, PT, P4 ;  /* 0x000000ff0000720c */ /* 0x000fe20003f84140 */
[----:B-1----:R-:W-:-:S09]  /*0ee0*/  ULEA UR4, UR5, UR4, 0x18 ;  /* 0x0000000405047291 */ /* 0x002fd2000f8ec0ff */
[----:B0-----:R-:W0:Y:S04]  /*0ef0*/  LDS R3, [UR4+0xc] ;  /* 0x00000c04ff037984 */ /* 0x001e280008000800 */
[----:B------:R-:W1:Y:S04]  /*0f00*/  LDS.128 R12, [UR4+0x10] ;  /* 0x00001004ff0c7984 */ /* 0x000e680008000c00 */
[----:B------:R-:W2:Y:S01]  /*0f10*/  LDS.64 R6, [UR4+0x20] ;  /* 0x00002004ff067984 */ /* 0x000ea20008000a00 */
[----:B0-----:R-:W-:Y:S01]  /*0f20*/  @P3 FADD R8, R8, R3 ;  /* 0x0000000308083221 */ /* 0x001fe20000000000 */
[----:B------:R-:W-:-:S03]  /*0f30*/  ISETP.GT.U32.AND P3, PT, R4, 0xc0, PT ;  /* 0x000000c00400780c */ /* 0x000fc60003f64070 */
[----:B-1----:R-:W-:Y:S01]  /*0f40*/  @P1 FADD R8, R8, R12 ;  /* 0x0000000c08081221 */ /* 0x002fe20000000000 */
[----:B------:R-:W-:Y:S02]  /*0f50*/  ISETP.GT.U32.AND P1, PT, R4, 0xe0, PT ;  /* 0x000000e00400780c */ /* 0x000fe40003f24070 */
[----:B------:R-:W-:Y:S01]  /*0f60*/  ISETP.GT.U32.AND.EX P3, PT, R0, RZ, PT, P3 ;  /* 0x000000ff0000720c */ /* 0x000fe20003f64130 */
[----:B------:R-:W-:Y:S01]  /*0f70*/  @P0 FADD R8, R8, R13 ;  /* 0x0000000d08080221 */ /* 0x000fe20000000000 */
[----:B------:R-:W-:-:S03]  /*0f80*/  ISETP.GT.U32.AND.EX P1, PT, R0, RZ, PT, P1 ;  /* 0x000000ff0000720c */ /* 0x000fc60003f24110 */
[----:B------:R-:W-:-:S04]  /*0f90*/  @P2 FADD R8, R8, R14 ;  /* 0x0000000e08082221 */ /* 0x000fc80000000000 */
[----:B------:R-:W-:-:S04]  /*0fa0*/  @P4 FADD R8, R8, R15 ;  /* 0x0000000f08084221 */ /* 0x000fc80000000000 */
[----:B--2---:R-:W-:-:S04]  /*0fb0*/  @P3 FADD R8, R8, R6 ;  /* 0x0000000608083221 */ /* 0x004fc80000000000 */
[----:B------:R-:W-:Y:S01]  /*0fc0*/  @P1 FADD R8, R8, R7 ;  /* 0x0000000708081221 */ /* 0x000fe20000000000 */
[----:B------:R-:W-:Y:S06]  /*0fd0*/  BRA `(.L_x_326) ;  /* 0x0000001000147947 */ /* 0x000fec0003800000 */
.L_x_312:
[----:B------:R-:W0:Y:S01]  /*0fe0*/  S2R R8, SR_TID.X ;  /* 0x0000000000087919 */ /* 0x000e220000002100 */
[----:B------:R-:W0:Y:S02]  /*0ff0*/  LDC.64 R2, c[0x0][0x380] ;  /* 0x0000e000ff027b82 */ /* 0x000e240000000a00 */
[----:B0-----:R-:W-:-:S05]  /*1000*/  IMAD.WIDE.U32 R2, R8, 0x4, R2 ;  /* 0x0000000408027825 */ /* 0x001fca00078e0002 */
        /* <DEDUP_REMOVED lines=16> */
[----:B--2---:R-:W-:Y:S01]  /*1110*/  FADD R9, R9, R12 ;  /* 0x0000000c09097221 */ /* 0x004fe20000000000 */
[----:B---3--:R-:W-:Y:S01]  /*1120*/  FADD R14, R11, R14 ;  /* 0x0000000e0b0e7221 */ /* 0x008fe20000000000 */
[----:B------:R-:W-:-:S03]  /*1130*/  HFMA2 R11, -RZ, RZ, 0, 0.00048828125 ;  /* 0x00001000ff0b7431 */ /* 0x000fc600000001ff */
[----:B------:R-:W-:Y:S01]  /*1140*/  FADD R14, R9, R14 ;  /* 0x0000000e090e7221 */ /* 0x000fe20000000000 */
[----:B------:R-:W-:Y:S01]  /*1150*/  IADD3 R9, P1, PT, R4, -0x1000, RZ ;  /* 0xfffff00004097810 */ /* 0x000fe20007f3e0ff */
[----:B----4-:R-:W-:-:S03]  /*1160*/  FADD R13, R13, R16 ;  /* 0x000000100d0d7221 */ /* 0x010fc60000000000 */
[----:B------:R-:W-:Y:S02]  /*1170*/  ISETP.GE.U32.AND P0, PT, R9, 0x1000, PT ;  /* 0x000010000900780c */ /* 0x000fe40003f06070 */
[----:B------:R-:W-:-:S04]  /*1180*/  IADD3.X R12, PT, PT, R0, -0x1, RZ, P1, !PT ;  /* 0xffffffff000c7810 */ /* 0x000fc80000ffe4ff */
[----:B------:R-:W-:Y:S01]  /*1190*/  ISETP.GE.U32.AND.EX P0, PT, R12, RZ, PT, P0 ;  /* 0x000000ff0c00720c */ /* 0x000fe20003f06100 */
        /* <DEDUP_REMOVED lines=11> */
[----:B------:R-:W-:Y:S01]  /*1250*/  IMAD.MOV.U32 R13, RZ, RZ, RZ ;  /* 0x000000ffff0d7224 */ /* 0x000fe200078e00ff */
[----:B------:R-:W-:Y:S06]  /*1260*/  @!P0 BRA `(.L_x_327) ;  /* 0x0000000000c08947 */ /* 0x000fec0003800000 */
[----:B------:R-:W0:Y:S01]  /*1270*/  LDC.64 R4, c[0x0][0x390] ;  /* 0x0000e400ff047b82 */ /* 0x000e220000000a00 */
[----:B------:R-:W-:Y:S01]  /*1280*/  MOV R11, 0x1000 ;  /* 0x00001000000b7802 */ /* 0x000fe20000000f00 */
[----:B------:R-:W-:-:S07]  /*1290*/  IMAD.MOV.U32 R13, RZ, RZ, RZ ;  /* 0x000000ffff0d7224 */ /* 0x000fce00078e00ff */
.L_x_329:
[----:B------:R-:W-:-:S04]  /*12a0*/  LEA R6, P0, R11, R2, 0x2 ;  /* 0x000000020b067211 */ /* 0x000fc800078010ff */
[----:B------:R-:W-:-:S05]  /*12b0*/  LEA.HI.X R7, R11, R3, R13, 0x2, P0 ;  /* 0x000000030b077211 */ /* 0x000fca00000f140d */
[----:B------:R-:W2:Y:S04]  /*12c0*/  LDG.E R0, desc[UR6][R6.64+0x2400] ;  /* 0x0024000606007981 */ /* 0x000ea8000c1e1900 */
[----:B------:R-:W2:Y:S04]  /*12d0*/  LDG.E R15, desc[UR6][R6.64+0x2800] ;  /* 0x00280006060f7981 */ /* 0x000ea8000c1e1900 */
        /* <DEDUP_REMOVED lines=13> */
[----:B------:R0:W5:Y:S02]  /*13b0*/  LDG.E R20, desc[UR6][R6.64+0x3c00] ;  /* 0x003c000606147981 */ /* 0x000164000c1e1900 */
[----:B0-----:R-:W-:-:S04]  /*13c0*/  IADD3 R6, P1, PT, -R11, R4, RZ ;  /* 0x000000040b067210 */ /* 0x001fc80007f3e1ff */
[----:B------:R-:W-:Y:S01]  /*13d0*/  ISETP.GE.U32.AND P0, PT, R6, 0x1000, PT ;  /* 0x000010000600780c */ /* 0x000fe20003f06070 */
[----:B--2---:R-:W-:Y:S01]  /*13e0*/  FADD R15, R0, R15 ;  /* 0x0000000f000f7221 */ /* 0x004fe20000000000 */
[----:B------:R-:W-:-:S04]  /*13f0*/  MOV R0, R5 ;  /* 0x0000000500007202 */ /* 0x000fc80000000f00 */
[----:B------:R-:W-:Y:S01]  /*1400*/  IADD3.X R6, PT, PT, ~R13, R0, RZ, P1, !PT ;  /* 0x000000000d067210 */ /* 0x000fe20000ffe5ff */
[----:B---3--:R-:W-:-:S03]  /*1410*/  FADD R10, R27, R10 ;  /* 0x0000000a1b0a7221 */ /* 0x008fc60000000000 */
[----:B------:R-:W-:Y:S01]  /*1420*/  ISETP.GE.U32.AND.EX P0, PT, R6, RZ, PT, P0 ;  /* 0x000000ff0600720c */ /* 0x000fe20003f06100 */
[----:B----4-:R-:W-:-:S04]  /*1430*/  FADD R29, R26, R29 ;  /* 0x0000001d1a1d7221 */ /* 0x010fc80000000000 */
[----:B------:R-:W-:Y:S01]  /*1440*/  FADD R10, R10, R29 ;  /* 0x0000001d0a0a7221 */ /* 0x000fe20000000000 */
[----:B-----5:R-:W-:Y:S01]  /*1450*/  FADD R24, R24, R25 ;  /* 0x0000001918187221 */ /* 0x020fe20000000000 */
[----:B------:R-:W-:-:S04]  /*1460*/  FADD R23, R23, R22 ;  /* 0x0000001617177221 */ /* 0x000fc80000000000 */
        /* <DEDUP_REMOVED lines=11> */
[----:B------:R-:W-:-:S05]  /*1520*/  IADD3 R11, P0, PT, R11, 0x1000, RZ ;  /* 0x000010000b0b7810 */ /* 0x000fca0007f1e0ff */
[----:B------:R-:W-:Y:S01]  /*1530*/  IMAD.X R13, RZ, RZ, R13, P0 ;  /* 0x000000ffff0d7224 */ /* 0x000fe200000e060d */
[----:B------:R-:W-:-:S04]  /*1540*/  ISETP.GT.U32.AND P0, PT, R11, R9, PT ;  /* 0x000000090b00720c */ /* 0x000fc80003f04070 */
[----:B------:R-:W-:-:S13]  /*1550*/  ISETP.GT.U32.AND.EX P0, PT, R13, R12, PT, P0 ;  /* 0x0000000c0d00720c */ /* 0x000fda0003f04100 */
[----:B------:R-:W-:Y:S05]  /*1560*/  @!P0 BRA `(.L_x_329) ;  /* 0xfffffffc004c8947 */ /* 0x000fea000383ffff */
.L_x_327:
[CC--:B------:R-:W-:Y:S01]  /*1570*/  IADD3 R3, PT, PT, -R11.reuse, R4.reuse, RZ ;  /* 0x000000040b037210 */ /* 0x0c0fe20007ffe1ff */
[----:B------:R-:W-:Y:S01]  /*1580*/  BSSY.RECONVERGENT B1, `(.L_x_328) ;  /* 0x0000080000017945 */ /* 0x000fe20003800200 */
[----:B------:R-:W-:Y:S02]  /*1590*/  ISETP.GE.U32.AND P1, PT, R11, R4, PT ;  /* 0x000000040b00720c */ /* 0x000fe40003f26070 */
[----:B------:R-:W-:-:S04]  /*15a0*/  ISETP.GE.AND P0, PT, R8, R3, PT ;  /* 0x000000030800720c */ /* 0x000fc80003f06270 */
[----:B------:R-:W-:-:S13]  /*15b0*/  ISETP.GE.U32.OR.EX P0, PT, R13, R0, P0, P1 ;  /* 0x000000000d00720c */ /* 0x000fda0000706510 */
[----:B------:R-:W-:Y:S05]  /*15c0*/  @P0 BRA `(.L_x_330) ;  /* 0x0000000400ec0947 */ /* 0x000fea0003800000 */
[----:B------:R-:W-:Y:S01]  /*15d0*/  LOP3.LUT R0, RZ, R8, RZ, 0x33, !PT ;  /* 0x00000008ff007212 */ /* 0x000fe200078e33ff */
[----:B------:R-:W-:Y:S03]  /*15e0*/  BSSY.RECONVERGENT B2, `(.L_x_331) ;  /* 0x0000038000027945 */ /* 0x000fe60003800200 */
[----:B------:R-:W-:-:S04]  /*15f0*/  IADD3 R0, PT, PT, -R11, R4, R0 ;  /* 0x000000040b007210 */ /* 0x000fc80007ffe100 */
[C---:B------:R-:W-:Y:S02]  /*1600*/  ISETP.GE.U32.AND P1, PT, R0.reuse, 0xf00, PT ;  /* 0x00000f000000780c */ /* 0x040fe40003f26070 */
[----:B------:R-:W-:Y:S02]  /*1610*/  LEA.HI R4, R0, 0x1, RZ, 0x18 ;  /* 0x0000000100047811 */ /* 0x000fe400078fc0ff */
[----:B------:R-:W-:Y:S02]  /*1620*/  MOV R0, R8 ;  /* 0x0000000800007202 */ /* 0x000fe40000000f00 */
[----:B------:R-:W-:-:S04]  /*1630*/  LOP3.LUT R24, R4, 0xf, RZ, 0xc0, !PT ;  /* 0x0000000f04187812 */ /* 0x000fc800078ec0ff */
[----:B------:R-:W-:-:S03]  /*1640*/  ISETP.NE.AND P0, PT, R24, RZ, PT ;  /* 0x000000ff1800720c */ /* 0x000fc60003f05270 */
[----:B------:R-:W-:Y:S10]  /*1650*/  @!P1 BRA `(.L_x_332) ;  /* 0x0000000000c09947 */ /* 0x000ff40003800000 */
[----:B------:R-:W0:Y:S01]  /*1660*/  LDCU.64 UR4, c[0x0][0x380] ;  /* 0x00007000ff0477ac */ /* 0x000e220008000a00 */
[----:B------:R-:W-:Y:S02]  /*1670*/  IADD3 R3, P1, PT, R8, R11, RZ ;  /* 0x0000000b08037210 */ /* 0x000fe40007f3e0ff */
[----:B------:R-:W-:-:S03]  /*1680*/  LOP3.LUT R9, R4, 0x1fffff0, RZ, 0xc0, !PT ;  /* 0x01fffff004097812 */ /* 0x000fc600078ec0ff */
[----:B------:R-:W-:Y:S01]  /*1690*/  IMAD.X R0, RZ, RZ, R13, P1 ;  /* 0x000000ffff007224 */ /* 0x000fe200008e060d */
[----:B------:R-:W-:Y:S02]  /*16a0*/  IADD3 R9, PT, PT, -R9, RZ, RZ ;  /* 0x000000ff09097210 */ /* 0x000fe40007ffe1ff */
[----:B0-----:R-:W-:-:S04]  /*16b0*/  LEA R2, P2, R3, UR4, 0x2 ;  /* 0x0000000403027c11 */ /* 0x001fc8000f8410ff */
[----:B------:R-:W-:Y:S02]  /*16c0*/  IADD3 R2, P1, PT, R2, 0x2000, RZ ;  /* 0x0000200002027810 */ /* 0x000fe40007f3e0ff */
[----:B------:R-:W-:Y:S02]  /*16d0*/  LEA.HI.X R3, R3, UR5, R0, 0x2, P2 ;  /* 0x0000000503037c11 */ /* 0x000fe400090f1400 */
[----:B------:R-:W-:-:S03]  /*16e0*/  MOV R0, R8 ;  /* 0x0000000800007202 */ /* 0x000fc60000000f00 */
[----:B------:R-:W-:-:S07]  /*16f0*/  IMAD.X R3, RZ, RZ, R3, P1 ;  /* 0x000000ffff037224 */ /* 0x000fce00008e0603 */
.L_x_333:
        /* <DEDUP_REMOVED lines=16> */
[----:B------:R-:W-:Y:S01]  /*1800*/  IADD3 R9, PT, PT, R9, 0x10, RZ ;  /* 0x0000001009097810 */ /* 0x000fe20007ffe0ff */
[----:B------:R-:W-:-:S03]  /*1810*/  VIADD R0, R0, 0x1000 ;  /* 0x0000100000007836 */ /* 0x000fc60000000000 */
[----:B------:R-:W-:Y:S02]  /*1820*/  ISETP.NE.AND P1, PT, R9, RZ, PT ;  /* 0x000000ff0900720c */ /* 0x000fe40003f25270 */
[----:B0-----:R-:W-:-:S04]  /*1830*/  IADD3 R2, P2, PT, R2, 0x4000, RZ ;  /* 0x0000400002027810 */ /* 0x001fc80007f5e0ff */
[----:B------:R-:W-:Y:S01]  /*1840*/  IADD3.X R3, PT, PT, RZ, R3, RZ, P2, !PT ;  /* 0x00000003ff037210 */ /* 0x000fe200017fe4ff */
        /* <DEDUP_REMOVED lines=17> */
.L_x_332:
[----:B------:R-:W-:Y:S05]  /*1960*/  BSYNC.RECONVERGENT B2 ;  /* 0x0000000000027941 */ /* 0x000fea0003800200 */
.L_x_331:
[----:B------:R-:W-:Y:S05]  /*1970*/  @!P0 BRA `(.L_x_330) ;  /* 0x0000000400008947 */ /* 0x000fea0003800000 */
[----:B------:R-:W-:Y:S01]  /*1980*/  ISETP.GE.U32.AND P0, PT, R24, 0x8, PT ;  /* 0x000000081800780c */ /* 0x000fe20003f06070 */
[----:B------:R-:W-:Y:S01]  /*1990*/  BSSY.RECONVERGENT B2, `(.L_x_334) ;  /* 0x000001a000027945 */ /* 0x000fe20003800200 */
[----:B------:R-:W-:-:S04]  /*19a0*/  LOP3.LUT R7, R4, 0x7, RZ, 0xc0, !PT ;  /* 0x0000000704077812 */ /* 0x000fc800078ec0ff */
[----:B------:R-:W-:-:S07]  /*19b0*/  ISETP.NE.AND P1, PT, R7, RZ, PT ;  /* 0x000000ff0700720c */ /* 0x000fce0003f25270 */
[----:B------:R-:W-:Y:S06]  /*19c0*/  @!P0 BRA `(.L_x_335) ;  /* 0x0000000000588947 */ /* 0x000fec0003800000 */
[----:B------:R-:W0:Y:S01]  /*19d0*/  LDCU.64 UR4, c[0x0][0x380] ;  /* 0x00007000ff0477ac */ /* 0x000e220008000a00 */
[----:B------:R-:W-:-:S04]  /*19e0*/  IADD3 R3, P0, PT, R0, R11, RZ ;  /* 0x0000000b00037210 */ /* 0x000fc80007f1e0ff */
[----:B------:R-:W-:Y:S02]  /*19f0*/  IADD3.X R6, PT, PT, RZ, R13, RZ, P0, !PT ;  /* 0x0000000dff067210 */ /* 0x000fe400007fe4ff */
[----:B0-----:R-:W-:-:S04]  /*1a00*/  LEA R2, P0, R3, UR4, 0x2 ;  /* 0x0000000403027c11 */ /* 0x001fc8000f8010ff */
        /* <DEDUP_REMOVED lines=9> */
[----:B------:R-:W-:Y:S01]  /*1aa0*/  IADD3 R0, PT, PT, R0, 0x800, RZ ;  /* 0x0000080000007810 */ /* 0x000fe20007ffe0ff */
        /* <DEDUP_REMOVED lines=8> */
.L_x_335:
[----:B------:R-:W-:Y:S05]  /*1b30*/  BSYNC.RECONVERGENT B2 ;  /* 0x0000000000027941 */ /* 0x000fea0003800200 */
.L_x_334:
[----:B------:R-:W-:Y:S05]  /*1b40*/  @!P1 BRA `(.L_x_330) ;  /* 0x00000000008c9947 */ /* 0x000fea0003800000 */
[----:B------:R-:W-:Y:S01]  /*1b50*/  ISETP.GE.U32.AND P0, PT, R7, 0x4, PT ;  /* 0x000000040700780c */ /* 0x000fe20003f06070 */
[----:B------:R-:W-:Y:S01]  /*1b60*/  BSSY.RECONVERGENT B2, `(.L_x_336) ;  /* 0x0000012000027945 */ /* 0x000fe20003800200 */
[----:B------:R-:W-:-:S04]  /*1b70*/  LOP3.LUT R6, R4, 0x3, RZ, 0xc0, !PT ;  /* 0x0000000304067812 */ /* 0x000fc800078ec0ff */
[----:B------:R-:W-:-:S07]  /*1b80*/  ISETP.NE.AND P1, PT, R6, RZ, PT ;  /* 0x000000ff0600720c */ /* 0x000fce0003f25270 */
[----:B------:R-:W-:Y:S06]  /*1b90*/  @!P0 BRA `(.L_x_337) ;  /* 0x0000000000388947 */ /* 0x000fec0003800000 */
[----:B------:R-:W0:Y:S01]  /*1ba0*/  LDCU.64 UR4, c[0x0][0x380] ;  /* 0x00007000ff0477ac */ /* 0x000e220008000a00 */
[----:B------:R-:W-:-:S05]  /*1bb0*/  IADD3 R3, P0, PT, R0, R11, RZ ;  /* 0x0000000b00037210 */ /* 0x000fca0007f1e0ff */
[----:B------:R-:W-:Y:S01]  /*1bc0*/  IMAD.X R4, RZ, RZ, R13, P0 ;  /* 0x000000ffff047224 */ /* 0x000fe200000e060d */
[----:B0-----:R-:W-:-:S04]  /*1bd0*/  LEA R2, P0, R3, UR4, 0x2 ;  /* 0x0000000403027c11 */ /* 0x001fc8000f8010ff */
[----:B------:R-:W-:-:S05]  /*1be0*/  LEA.HI.X R3, R3, UR5, R4, 0x2, P0 ;  /* 0x0000000503037c11 */ /* 0x000fca00080f1404 */
[----:B------:R-:W2:Y:S04]  /*1bf0*/  LDG.E R5, desc[UR6][R2.64] ;  /* 0x0000000602057981 */ /* 0x000ea8000c1e1900 */
[----:B------:R-:W3:Y:S04]  /*1c00*/  LDG.E R4, desc[UR6][R2.64+0x400] ;  /* 0x0004000602047981 */ /* 0x000ee8000c1e1900 */
[----:B------:R-:W4:Y:S04]  /*1c10*/  LDG.E R7, desc[UR6][R2.64+0x800] ;  /* 0x0008000602077981 */ /* 0x000f28000c1e1900 */
[----:B------:R-:W5:Y:S01]  /*1c20*/  LDG.E R9, desc[UR6][R2.64+0xc00] ;  /* 0x000c000602097981 */ /* 0x000f62000c1e1900 */
[----:B------:R-:W-:Y:S01]  /*1c30*/  IADD3 R0, PT, PT, R0, 0x400, RZ ;  /* 0x0000040000007810 */ /* 0x000fe20007ffe0ff */
[----:B--2---:R-:W-:-:S04]  /*1c40*/  FADD R5, R10, R5 ;  /* 0x000000050a057221 */ /* 0x004fc80000000000 */
[----:B---3--:R-:W-:-:S04]  /*1c50*/  FADD R4, R5, R4 ;  /* 0x0000000405047221 */ /* 0x008fc80000000000 */
[----:B----4-:R-:W-:-:S04]  /*1c60*/  FADD R4, R4, R7 ;  /* 0x0000000704047221 */ /* 0x010fc80000000000 */
[----:B-----5:R-:W-:-:S07]  /*1c70*/  FADD R10, R4, R9 ;  /* 0x00000009040a7221 */ /* 0x020fce0000000000 */
.L_x_337:
[----:B------:R-:W-:Y:S05]  /*1c80*/  BSYNC.RECONVERGENT B2 ;  /* 0x0000000000027941 */ /* 0x000fea0003800200 */
.L_x_336:
[----:B------:R-:W-:Y:S05]  /*1c90*/  @!P1 BRA `(.L_x_330) ;  /* 0x0000000000389947 */ /* 0x000fea0003800000 */
[----:B------:R-:W0:Y:S01]  /*1ca0*/  LDCU.64 UR4, c[0x0][0x380] ;  /* 0x00007000ff0477ac */ /* 0x000e220008000a00 */
[----:B------:R-:W-:Y:S01]  /*1cb0*/  IADD3 R5, P0, PT, R0, R11, RZ ;  /* 0x0000000b00057210 */ /* 0x000fe20007f1e0ff */
[----:B------:R-:W-:-:S03]  /*1cc0*/  IMAD.MOV R0, RZ, RZ, -R6 ;  /* 0x000000ffff007224 */ /* 0x000fc600078e0a06 */
[----:B------:R-:W-:Y:S02]  /*1cd0*/  IADD3.X R4, PT, PT, RZ, R13, RZ, P0, !PT ;  /* 0x0000000dff047210 */ /* 0x000fe400007fe4ff */
[----:B0-----:R-:W-:-:S04]  /*1ce0*/  LEA R2, P1, R5, UR4, 0x2 ;  /* 0x0000000405027c11 */ /* 0x001fc8000f8210ff */
[----:B------:R-:W-:-:S09]  /*1cf0*/  LEA.HI.X R5, R5, UR5, R4, 0x2, P1 ;  /* 0x0000000505057c11 */ /* 0x000fd200088f1404 */
.L_x_338:
[----:B------:R-:W-:-:S06]  /*1d00*/  MOV R3, R5 ;  /* 0x0000000500037202 */ /* 0x000fcc0000000f00 */
[----:B------:R0:W2:Y:S01]  /*1d10*/  LDG.E R3, desc[UR6][R2.64] ;  /* 0x0000000602037981 */ /* 0x0000a2000c1e1900 */
[----:B------:R-:W-:-:S04]  /*1d20*/  IADD3 R0, PT, PT, R0, 0x1, RZ ;  /* 0x0000000100007810 */ /* 0x000fc80007ffe0ff */
[----:B------:R-:W-:Y:S02]  /*1d30*/  ISETP.NE.AND P0, PT, R0, RZ, PT ;  /* 0x000000ff0000720c */ /* 0x000fe40003f05270 */
[----:B0-----:R-:W-:-:S05]  /*1d40*/  IADD3 R2, P1, PT, R2, 0x400, RZ ;  /* 0x0000040002027810 */ /* 0x001fca0007f3e0ff */
[----:B------:R-:W-:Y:S02]  /*1d50*/  IMAD.X R5, RZ, RZ, R5, P1 ;  /* 0x000000ffff057224 */ /* 0x000fe400008e0605 */
[----:B--2---:R-:W-:-:S04]  /*1d60*/  FADD R10, R3, R10 ;  /* 0x0000000a030a7221 */ /* 0x004fc80000000000 */
[----:B------:R-:W-:Y:S05]  /*1d70*/  @P0 BRA `(.L_x_338) ;  /* 0xfffffffc00e00947 */ /* 0x000fea000383ffff */
.L_x_330:
[----:B------:R-:W-:Y:S05]  /*1d80*/  BSYNC.RECONVERGENT B1 ;  /* 0x0000000000017941 */ /* 0x000fea0003800200 */
.L_x_328:
[----:B------:R-:W0:Y:S01]  /*1d90*/  S2R R6, SR_LANEID ;  /* 0x0000000000067919 */ /* 0x000e220000000000 */
[----:B------:R-:W-:Y:S02]  /*1da0*/  MOV R3, R10 ;  /* 0x0000000a00037202 */ /* 0x000fe40000000f00 */
[----:B------:R-:W-:-:S03]  /*1db0*/  ISETP.NE.AND P5, PT, R8, RZ, PT ;  /* 0x000000ff0800720c */ /* 0x000fc60003fa5270 */
        /* <DEDUP_REMOVED lines=39> */
.L_x_326:
[----:B------:R-:W-:Y:S05]  /*2030*/  BSYNC.RECONVERGENT B0 ;  /* 0x0000000000007941 */ /* 0x000fea0003800200 */
.L_x_311:
[----:B------:R-:W-:Y:S05]  /*2040*/  @P5 EXIT ;  /* 0x000000000000594d */ /* 0x000fea0003800000 */
[----:B01----:R-:W0:Y:S01]  /*2050*/  LDC.64 R2, c[0x0][0x388] ;  /* 0x0000e200ff027b82 */ /* 0x003e220000000a00 */
[----:B------:R-:W2:Y:S02]  /*2060*/  LDCU UR4, c[0x0][0x39c] ;  /* 0x00007380ff0477ac */ /* 0x000ea40008000800 */
[----:B--2---:R-:W-:-:S05]  /*2070*/  FADD R5, R8, UR4 ;  /* 0x0000000408057e21 */ /* 0x004fca0008000000 */
[----:B0-----:R-:W-:Y:S01]  /*2080*/  STG.E desc[UR6][R2.64], R5 ;  /* 0x0000000502007986 */ /* 0x001fe2000c101906 */
[----:B------:R-:W-:Y:S05]  /*2090*/  EXIT ;  /* 0x000000000000794d */ /* 0x000fea0003800000 */
.L_x_339:
        /* <DEDUP_REMOVED lines=14> */
.L_x_739:


//--------------------- .text._ZN3cub18CUB_300001_SM_10006detail6reduce28DeviceReduceSingleTileKernelINS2_10policy_hubIfjN4cuda3std3__44plusIfEEE10Policy1000EPfSC_iS9_ffNS7_10__identityEEEvT0_T1_T2_T3_T4_T6_ --------------------------
	.section	.text._ZN3cub18CUB_300001_SM_10006detail6reduce28DeviceReduceSingleTileKernelINS2_10policy_hubIfjN4cuda3std3__44plusIfEEE10Policy1000EPfSC_iS9_ffNS7_10__identityEEEvT0_T1_T2_T3_T4_T6_,"ax",@progbits
	.align	128
        .global         _ZN3cub18CUB_300001_SM_10006detail6reduce28DeviceReduceSingleTileKernelINS2_10policy_hubIfjN4cuda3std3__44plusIfEEE10Policy1000EPfSC_iS9_ffNS7_10__identityEEEvT0_T1_T2_T3_T4_T6_
        .type           _ZN3cub18CUB_300001_SM_10006detail6reduce28DeviceReduceSingleTileKernelINS2_10policy_hubIfjN4cuda3std3__44plusIfEEE10Policy1000EPfSC_iS9_ffNS7_10__identityEEEvT0_T1_T2_T3_T4_T6_,@function
        .size           _ZN3cub18CUB_300001_SM_10006detail6reduce28DeviceReduceSingleTileKernelINS2_10policy_hubIfjN4cuda3std3__44plusIfEEE10Policy1000EPfSC_iS9_ffNS7_10__identityEEEvT0_T1_T2_T3_T4_T6_,(.L_x_740 - _ZN3cub18CUB_300001_SM_10006detail6reduce28DeviceReduceSingleTileKernelINS2_10policy_hubIfjN4cuda3std3__44plusIfEEE10Policy1000EPfSC_iS9_ffNS7_10__identityEEEvT0_T1_T2_T3_T4_T6_)
        .other          _ZN3cub18CUB_300001_SM_10006detail6reduce28DeviceReduceSingleTileKernelINS2_10policy_hubIfjN4cuda3std3__44plusIfEEE10Policy1000EPfSC_iS9_ffNS7_10__identityEEEvT0_T1_T2_T3_T4_T6_,@"STO_CUDA_ENTRY STV_DEFAULT"
_ZN3cub18CUB_300001_SM_10006detail6reduce28DeviceReduceSingleTileKernelINS2_10policy_hubIfjN4cuda3std3__44plusIfEEE10Policy1000EPfSC_iS9_ffNS7_10__identityEEEvT0_T1_T2_T3_T4_T6_:
.text._ZN3cub18CUB_300001_SM_10006detail6reduce28DeviceReduceSingleTileKernelINS2_10policy_hubIfjN4cuda3std3__44plusIfEEE10Policy1000EPfSC_iS9_ffNS7_10__identityEEEvT0_T1_T2_T3_T4_T6_:
        /* <DEDUP_REMOVED lines=13> */
.L_x_340:
        /* <DEDUP_REMOVED lines=16> */
.L_x_345:
[----:B------:R-:W-:Y:S05]  /*01d0*/  BSYNC.RECONVERGENT B1 ;  /* 0x0000000000017941 */ /* 0x000fea0003800200 */
.L_x_344:
        /* <DEDUP_REMOVED lines=16> */
.L_x_350:
        /* <DEDUP_REMOVED lines=9> */
.L_x_349:
[----:B------:R-:W-:Y:S05]  /*0370*/  BSYNC.RECONVERGENT B2 ;  /* 0x0000000000027941 */ /* 0x000fea0003800200 */
.L_x_348:
        /* <DEDUP_REMOVED lines=8> */
.L_x_353:
        /* <DEDUP_REMOVED lines=43> */
.L_x_352:
[----:B------:R-:W-:Y:S05]  /*06b0*/  BSYNC.RECONVERGENT B2 ;  /* 0x0000000000027941 */ /* 0x000fea0003800200 */
.L_x_351:
        /* <DEDUP_REMOVED lines=26> */
.L_x_355:
[----:B------:R-:W-:Y:S05]  /*0860*/  BSYNC.RECONVERGENT B2 ;  /* 0x0000000000027941 */ /* 0x000fea0003800200 */
.L_x_354:
        /* <DEDUP_REMOVED lines=12> */
.L_x_347:
[----:B------:R-:W-:Y:S05]  /*0930*/  BSYNC.RECONVERGENT B1 ;  /* 0x0000000000017941 */ /* 0x000fea0003800200 */
.L_x_346:
        /* <DEDUP_REMOVED lines=10> */
[----:B------:R-:W1:Y:S06]  /*09e0*/  SHFL.DOWN PT, R3, R0, 0x2, 0x1f ;  /* 0x08401f0000037f89 */ /* 0x000e6c00000e0000 */
[----:B------:R-:W2:Y:S01]  /*09f0*/  @!P1 S2R R6, SR_CgaCtaId ;  /* 0x0000000000069919 */ /* 0x000ea20000008800 */
[----:B0-----:R-:W-:Y:S02]  /*0a00*/  @!P1 MOV R5, 0x400 ;  /* 0x0000040000059802 */ /* 0x001fe40000000f00 */
[----:B------:R-:W-:-:S04]  /*0a10*/  @!P1 SHF.R.U32.HI R4, RZ, 0x3, R2 ;  /* 0x00000003ff049819 */ /* 0x000fc80000011602 */
[----:B------:R-:W-:Y:S01]  /*0a20*/  @!P1 LOP3.LUT R4, R4, 0x7c, RZ, 0xc0, !PT ;  /* 0x0000007c04049812 */ /* 0x000fe200078ec0ff */
[----:B-1----:R-:W-:Y:S01]  /*0a30*/  @!P0 FADD R0, R0, R3 ;  /* 0x0000000300008221 */ /* 0x002fe20000000000 */
[----:B------:R-:W-:-:S04]  /*0a40*/  ISETP.GT.AND P0, PT, R8, 0x1b, PT ;  /* 0x0000001b0800780c */ /* 0x000fc80003f04270 */
[----:B------:R-:W0:Y:S01]  /*0a50*/  SHFL.DOWN PT, R3, R0, 0x4, 0x1f ;  /* 0x08801f0000037f89 */ /* 0x000e2200000e0000 */
[----:B--2---:R-:W-:-:S04]  /*0a60*/  @!P1 LEA R5, R6, R5, 0x18 ;  /* 0x0000000506059211 */ /* 0x004fc800078ec0ff */
        /* <DEDUP_REMOVED lines=16> */
[----:B0-----:R-:W0:Y:S04]  /*0b70*/  LDS.128 R4, [UR4+0x10] ;  /* 0x00001004ff047984 */ /* 0x001e280008000c00 */
[----:B------:R-:W1:Y:S04]  /*0b80*/  LDS.128 R12, [UR4+0x20] ;  /* 0x00002004ff0c7984 */ /* 0x000e680008000c00 */
[----:B------:R-:W2:Y:S04]  /*0b90*/  LDS.128 R8, [UR4+0x30] ;  /* 0x00003004ff087984 */ /* 0x000ea80008000c00 */
[----:B------:R-:W3:Y:S01]  /*0ba0*/  LDS.128 R16, [UR4+0x40] ;  /* 0x00004004ff107984 */ /* 0x000ee20008000c00 */
[----:B0-----:R-:W-:-:S04]  /*0bb0*/  FADD R5, R0, R5 ;  /* 0x0000000500057221 */ /* 0x001fc80000000000 */
[----:B------:R-:W-:-:S04]  /*0bc0*/  FADD R6, R5, R6 ;  /* 0x0000000605067221 */ /* 0x000fc80000000000 */
[----:B------:R-:W-:-:S04]  /*0bd0*/  FADD R7, R6, R7 ;  /* 0x0000000706077221 */ /* 0x000fc80000000000 */
[----:B-1----:R-:W-:-:S04]  /*0be0*/  FADD R12, R7, R12 ;  /* 0x0000000c070c7221 */ /* 0x002fc80000000000 */
[----:B------:R-:W-:-:S04]  /*0bf0*/  FADD R13, R12, R13 ;  /* 0x0000000d0c0d7221 */ /* 0x000fc80000000000 */
[----:B------:R-:W-:-:S04]  /*0c00*/  FADD R14, R13, R14 ;  /* 0x0000000e0d0e7221 */ /* 0x000fc80000000000 */
[----:B------:R-:W-:-:S04]  /*0c10*/  FADD R15, R14, R15 ;  /* 0x0000000f0e0f7221 */ /* 0x000fc80000000000 */
[----:B--2---:R-:W-:-:S04]  /*0c20*/  FADD R8, R15, R8 ;  /* 0x000000080f087221 */ /* 0x004fc80000000000 */
[----:B------:R-:W-:-:S04]  /*0c30*/  FADD R9, R8, R9 ;  /* 0x0000000908097221 */ /* 0x000fc80000000000 */
[----:B------:R-:W-:-:S04]  /*0c40*/  FADD R10, R9, R10 ;  /* 0x0000000a090a7221 */ /* 0x000fc80000000000 */
[----:B------:R-:W-:-:S04]  /*0c50*/  FADD R11, R10, R11 ;  /* 0x0000000b0a0b7221 */ /* 0x000fc80000000000 */
[----:B---3--:R-:W-:-:S04]  /*0c60*/  FADD R16, R11, R16 ;  /* 0x000000100b107221 */ /* 0x008fc80000000000 */
[----:B------:R-:W-:-:S04]  /*0c70*/  FADD R17, R16, R17 ;  /* 0x0000001110117221 */ /* 0x000fc80000000000 */
[----:B------:R-:W-:-:S04]  /*0c80*/  FADD R18, R17, R18 ;  /* 0x0000001211127221 */ /* 0x000fc80000000000 */
[----:B------:R-:W-:Y:S01]  /*0c90*/  FADD R0, R18, R19 ;  /* 0x0000001312007221 */ /* 0x000fe20000000000 */
[----:B------:R-:W-:Y:S06]  /*0ca0*/  BRA `(.L_x_357) ;  /* 0x0000003400707947 */ /* 0x000fec0003800000 */
.L_x_356:
        /* <DEDUP_REMOVED lines=23> */
[-C--:B------:R-:W-:Y:S02]  /*0e20*/  ISETP.GT.AND P0, PT, R5, R4.reuse, PT ;  /* 0x000000040500720c */ /* 0x080fe40003f04270 */
[----:B------:R-:W-:Y:S02]  /*0e30*/  IADD3 R5, PT, PT, R9, 0x10, RZ ;  /* 0x0000001009057810 */ /* 0x000fe40007ffe0ff */
        /* <DEDUP_REMOVED lines=20> */
[----:B------:R-:W0:Y:S04]  /*0f80*/  LDS.128 R16, [UR4+0x10] ;  /* 0x00001004ff107984 */ /* 0x000e280008000c00 */
[----:B----4-:R-:W1:Y:S04]  /*0f90*/  LDS.128 R4, [UR4+0x20] ;  /* 0x00002004ff047984 */ /* 0x010e680008000c00 */
[----:B------:R-:W2:Y:S04]  /*0fa0*/  LDS.128 R8, [UR4+0x30] ;  /* 0x00003004ff087984 */ /* 0x000ea80008000c00 */
[----:B------:R-:W3:Y:S01]  /*0fb0*/  LDS.128 R12, [UR4+0x40] ;  /* 0x00004004ff0c7984 */ /* 0x000ee20008000c00 */
[----:B0-----:R-:W-:Y:S01]  /*0fc0*/  @P2 FADD R0, R0, R17 ;  /* 0x0000001100002221 */ /* 0x001fe20000000000 */
[----:B------:R-:W-:-:S03]  /*0fd0*/  ISETP.GT.AND P2, PT, R3, 0x80, PT ;  /* 0x000000800300780c */ /* 0x000fc60003f44270 */
[----:B------:R-:W-:Y:S01]  /*0fe0*/  @P3 FADD R0, R0, R18 ;  /* 0x0000001200003221 */ /* 0x000fe20000000000 */
[----:B------:R-:W-:-:S03]  /*0ff0*/  ISETP.GT.AND P3, PT, R3, 0xa0, PT ;  /* 0x000000a00300780c */ /* 0x000fc60003f64270 */
[----:B------:R-:W-:Y:S01]  /*1000*/  @P1 FADD R0, R0, R19 ;  /* 0x0000001300001221 */ /* 0x000fe20000000000 */
[----:B------:R-:W-:-:S05]  /*1010*/  ISETP.GT.AND P1, PT, R3, 0xe0, PT ;  /* 0x000000e00300780c */ /* 0x000fca0003f24270 */
[----:B-1----:R-:W-:Y:S01]  /*1020*/  @P2 FADD R0, R0, R4 ;  /* 0x0000000400002221 */ /* 0x002fe20000000000 */
[----:B------:R-:W-:-:S03]  /*1030*/  ISETP.GT.AND P2, PT, R3, 0x100, PT ;  /* 0x000001000300780c */ /* 0x000fc60003f44270 */
[----:B------:R-:W-:Y:S01]  /*1040*/  @P3 FADD R0, R0, R5 ;  /* 0x0000000500003221 */ /* 0x000fe20000000000 */
[----:B------:R-:W-:-:S03]  /*1050*/  ISETP.GT.AND P3, PT, R3, 0x120, PT ;  /* 0x000001200300780c */ /* 0x000fc60003f64270 */
[----:B------:R-:W-:Y:S01]  /*1060*/  @P4 FADD R0, R0, R6 ;  /* 0x0000000600004221 */ /* 0x000fe20000000000 */
[----:B------:R-:W-:-:S03]  /*1070*/  ISETP.GT.AND P4, PT, R3, 0x140, PT ;  /* 0x000001400300780c */ /* 0x000fc60003f84270 */
[----:B------:R-:W-:Y:S01]  /*1080*/  @P1 FADD R0, R0, R7 ;  /* 0x0000000700001221 */ /* 0x000fe20000000000 */
[----:B------:R-:W-:-:S03]  /*1090*/  ISETP.GT.AND P1, PT, R3, 0x160, PT ;  /* 0x000001600300780c */ /* 0x000fc60003f24270 */
[----:B--2---:R-:W-:Y:S01]  /*10a0*/  @P2 FADD R0, R0, R8 ;  /* 0x0000000800002221 */ /* 0x004fe20000000000 */
[----:B------:R-:W-:-:S03]  /*10b0*/  ISETP.GT.AND P2, PT, R3, 0x180, PT ;  /* 0x000001800300780c */ /* 0x000fc60003f44270 */
[----:B------:R-:W-:Y:S01]  /*10c0*/  @P3 FADD R0, R0, R9 ;  /* 0x0000000900003221 */ /* 0x000fe20000000000 */
[----:B------:R-:W-:-:S03]  /*10d0*/  ISETP.GT.AND P3, PT, R3, 0x1a0, PT ;  /* 0x000001a00300780c */ /* 0x000fc60003f64270 */
[----:B------:R-:W-:Y:S01]  /*10e0*/  @P4 FADD R0, R0, R10 ;  /* 0x0000000a00004221 */ /* 0x000fe20000000000 */
[----:B------:R-:W-:-:S03]  /*10f0*/  ISETP.GT.AND P4, PT, R3, 0x1c0, PT ;  /* 0x000001c00300780c */ /* 0x000fc60003f84270 */
[----:B------:R-:W-:Y:S01]  /*1100*/  @P1 FADD R0, R0, R11 ;  /* 0x0000000b00001221 */ /* 0x000fe20000000000 */
[----:B------:R-:W-:-:S03]  /*1110*/  ISETP.GT.AND P1, PT, R3, 0x1e0, PT ;  /* 0x000001e00300780c */ /* 0x000fc60003f24270 */
[----:B---3--:R-:W-:-:S04]  /*1120*/  @P2 FADD R0, R0, R12 ;  /* 0x0000000c00002221 */ /* 0x008fc80000000000 */
[----:B------:R-:W-:-:S04]  /*1130*/  @P3 FADD R0, R0, R13 ;  /* 0x0000000d00003221 */ /* 0x000fc80000000000 */
[----:B------:R-:W-:-:S04]  /*1140*/  @P4 FADD R0, R0, R14 ;  /* 0x0000000e00004221 */ /* 0x000fc80000000000 */
[----:B------:R-:W-:Y:S01]  /*1150*/  @P1 FADD R0, R0, R15 ;  /* 0x0000000f00001221 */ /* 0x000fe20000000000 */
[----:B------:R-:W-:Y:S06]  /*1160*/  BRA `(.L_x_357) ;  /* 0x0000003000407947 */ /* 0x000fec0003800000 */
.L_x_343:
[----:B------:R-:W0:Y:S01]  /*1170*/  S2R R2, SR_TID.X ;  /* 0x0000000000027919 */ /* 0x000e220000002100 */
[----:B------:R-:W1:Y:S01]  /*1180*/  LDC.64 R4, c[0x0][0x380] ;  /* 0x0000e000ff047b82 */ /* 0x000e620000000a00 */
[----:B0-----:R-:W-:-:S05]  /*1190*/  SHF.L.U32 R7, R2, 0x1, RZ ;  /* 0x0000000102077819 */ /* 0x001fca00000006ff */
[----:B-1----:R-:W-:-:S05]  /*11a0*/  IMAD.WIDE.U32 R4, R7, 0x4, R4 ;  /* 0x0000000407047825 */ /* 0x002fca00078e0004 */
[----:B------:R-:W2:Y:S04]  /*11b0*/  LDG.E.64.CONSTANT R14, desc[UR6][R4.64] ;  /* 0x00000006040e7981 */ /* 0x000ea8000c1e9b00 */
[----:B------:R-:W3:Y:S04]  /*11c0*/  LDG.E.64.CONSTANT R16, desc[UR6][R4.64+0x1000] ;  /* 0x0010000604107981 */ /* 0x000ee8000c1e9b00 */
[----:B------:R-:W4:Y:S04]  /*11d0*/  LDG.E.64.CONSTANT R18, desc[UR6][R4.64+0x2000] ;  /* 0x0020000604127981 */ /* 0x000f28000c1e9b00 */
[----:B------:R-:W5:Y:S04]  /*11e0*/  LDG.E.64.CONSTANT R20, desc[UR6][R4.64+0x3000] ;  /* 0x0030000604147981 */ /* 0x000f68000c1e9b00 */
[----:B------:R-:W5:Y:S04]  /*11f0*/  LDG.E.64.CONSTANT R12, desc[UR6][R4.64+0x4000] ;  /* 0x00400006040c7981 */ /* 0x000f68000c1e9b00 */
[----:B------:R-:W5:Y:S04]  /*1200*/  LDG.E.64.CONSTANT R10, desc[UR6][R4.64+0x5000] ;  /* 0x00500006040a7981 */ /* 0x000f68000c1e9b00 */
[----:B------:R-:W5:Y:S04]  /*1210*/  LDG.E.64.CONSTANT R6, desc[UR6][R4.64+0x6000] ;  /* 0x0060000604067981 */ /* 0x000f68000c1e9b00 */
[----:B------:R-:W5:Y:S01]  /*1220*/  LDG.E.64.CONSTANT R8, desc[UR6][R4.64+0x7000] ;  /* 0x0070000604087981 */ /* 0x000f62000c1e9b00 */
[----:B------:R-:W-:Y:S01]  /*1230*/  ISETP.GE.U32.AND P0, PT, R3, 0x4000, PT ;  /* 0x000040000300780c */ /* 0x000fe20003f06070 */
[----:B--2---:R-:W-:Y:S01]  /*1240*/  FADD R14, R14, R15 ;  /* 0x0000000f0e0e7221 */ /* 0x004fe20000000000 */
[----:B---3--:R-:W-:Y:S01]  /*1250*/  FADD R17, R16, R17 ;  /* 0x0000001110117221 */ /* 0x008fe20000000000 */
[----:B----4-:R-:W-:-:S03]  /*1260*/  FADD R18, R18, R19 ;  /* 0x0000001312127221 */ /* 0x010fc60000000000 */
[----:B------:R-:W-:Y:S01]  /*1270*/  FADD R14, R14, R17 ;  /* 0x000000110e0e7221 */ /* 0x000fe20000000000 */
[----:B-----5:R-:W-:Y:S01]  /*1280*/  FADD R21, R20, R21 ;  /* 0x0000001514157221 */ /* 0x020fe20000000000 */
[----:B------:R-:W-:Y:S02]  /*1290*/  HFMA2 R20, -RZ, RZ, 0, 0.0078125 ;  /* 0x00002000ff147431 */ /* 0x000fe400000001ff */
[----:B------:R-:W-:Y:S01]  /*12a0*/  FADD R12, R12, R13 ;  /* 0x0000000d0c0c7221 */ /* 0x000fe20000000000 */
[----:B------:R-:W-:Y:S01]  /*12b0*/  FADD R21, R18, R21 ;  /* 0x0000001512157221 */ /* 0x000fe20000000000 */
[----:B------:R-:W-:-:S03]  /*12c0*/  FADD R11, R10, R11 ;  /* 0x0000000b0a0b7221 */ /* 0x000fc60000000000 */
[----:B------:R-:W-:Y:S01]  /*12d0*/  FADD R14, R14, R21 ;  /* 0x000000150e0e7221 */ /* 0x000fe20000000000 */
[----:B------:R-:W-:Y:S01]  /*12e0*/  FADD R6, R6, R7 ;  /* 0x0000000706067221 */ /* 0x000fe20000000000 */
[----:B------:R-:W-:Y:S01]  /*12f0*/  FADD R11, R12, R11 ;  /* 0x0000000b0c0b7221 */ /* 0x000fe20000000000 */
[----:B------:R-:W-:-:S04]  /*1300*/  FADD R9, R8, R9 ;  /* 0x0000000908097221 */ /* 0x000fc80000000000 */
[----:B------:R-:W-:-:S04]  /*1310*/  FADD R6, R6, R9 ;  /* 0x0000000906067221 */ /* 0x000fc80000000000 */
[----:B------:R-:W-:-:S04]  /*1320*/  FADD R11, R11, R6 ;  /* 0x000000060b0b7221 */ /* 0x000fc80000000000 */
[----:B------:R-:W-:Y:S01]  /*1330*/  FADD R0, R14, R11 ;  /* 0x0000000b0e007221 */ /* 0x000fe20000000000 */
[----:B------:R-:W-:Y:S06]  /*1340*/  @!P0 BRA `(.L_x_358) ;  /* 0x00000000008c8947 */ /* 0x000fec0003800000 */
[----:B------:R-:W0:Y:S01]  /*1350*/  LDC R24, c[0x0][0x390] ;  /* 0x0000e400ff187b82 */ /* 0x000e220000000800 */
[----:B------:R-:W-:Y:S02]  /*1360*/  IADD3 R21, PT, PT, R3, -0x2000, RZ ;  /* 0xffffe00003157810 */ /* 0x000fe40007ffe0ff */
[----:B------:R-:W-:-:S07]  /*1370*/  MOV R20, 0x2000 ;  /* 0x0000200000147802 */ /* 0x000fce0000000f00 */
.L_x_360:
[----:B------:R-:W-:-:S05]  /*1380*/  IMAD.WIDE R26, R20, 0x4, R4 ;  /* 0x00000004141a7825 */ /* 0x000fca00078e0204 */
[----:B------:R-:W2:Y:S04]  /*1390*/  LDG.E.64.CONSTANT R14, desc[UR6][R26.64+0x6000] ;  /* 0x006000061a0e7981 */ /* 0x000ea8000c1e9b00 */
[----:B------:R-:W2:Y:S04]  /*13a0*/  LDG.E.64.CONSTANT R6, desc[UR6][R26.64+0x7000] ;  /* 0x007000061a067981 */ /* 0x000ea8000c1e9b00 */
[----:B------:R-:W3:Y:S04]  /*13b0*/  LDG.E.64.CONSTANT R22, desc[UR6][R26.64] ;  /* 0x000000061a167981 */ /* 0x000ee8000c1e9b00 */
[----:B------:R-:W4:Y:S04]  /*13c0*/  LDG.E.64.CONSTANT R18, desc[UR6][R26.64+0x1000] ;  /* 0x001000061a127981 */ /* 0x000f28000c1e9b00 */
[----:B------:R-:W5:Y:S04]  /*13d0*/  LDG.E.64.CONSTANT R16, desc[UR6][R26.64+0x2000] ;  /* 0x002000061a107981 */ /* 0x000f68000c1e9b00 */
[----:B------:R-:W5:Y:S04]  /*13e0*/  LDG.E.64.CONSTANT R12, desc[UR6][R26.64+0x3000] ;  /* 0x003000061a0c7981 */ /* 0x000f68000c1e9b00 */
[----:B------:R-:W5:Y:S04]  /*13f0*/  LDG.E.64.CONSTANT R10, desc[UR6][R26.64+0x4000] ;  /* 0x004000061a0a7981 */ /* 0x000f68000c1e9b00 */
[----:B------:R-:W5:Y:S01]  /*1400*/  LDG.E.64.CONSTANT R8, desc[UR6][R26.64+0x5000] ;  /* 0x005000061a087981 */ /* 0x000f62000c1e9b00 */
[----:B0-----:R-:W-:Y:S01]  /*1410*/  MOV R3, R24 ;  /* 0x0000001800037202 */ /* 0x001fe20000000f00 */
[----:B--2---:R-:W-:-:S03]  /*1420*/  FADD R15, R15, R6 ;  /* 0x000000060f0f7221 */ /* 0x004fc60000000000 */
[----:B------:R-:W-:Y:S01]  /*1430*/  IADD3 R6, PT, PT, -R20, R3, RZ ;  /* 0x0000000314067210 */ /* 0x000fe20007ffe1ff */
[----:B---3--:R-:W-:-:S03]  /*1440*/  FADD R0, R22, R0 ;  /* 0x0000000016007221 */ /* 0x008fc60000000000 */
[----:B------:R-:W-:Y:S01]  /*1450*/  ISETP.GE.AND P0, PT, R6, 0x2000, PT ;  /* 0x000020000600780c */ /* 0x000fe20003f06270 */
[----:B----4-:R-:W-:Y:S01]  /*1460*/  FADD R23, R23, R18 ;  /* 0x0000001217177221 */ /* 0x010fe20000000000 */
[----:B-----5:R-:W-:Y:S01]  /*1470*/  FADD R18, R19, R16 ;  /* 0x0000001013127221 */ /* 0x020fe20000000000 */
[----:B------:R-:W-:Y:S01]  /*1480*/  FADD R17, R17, R12 ;  /* 0x0000000c11117221 */ /* 0x000fe20000000000 */
[----:B------:R-:W-:Y:S01]  /*1490*/  FADD R12, R13, R10 ;  /* 0x0000000a0d0c7221 */ /* 0x000fe20000000000 */
[----:B------:R-:W-:Y:S01]  /*14a0*/  FADD R11, R11, R8 ;  /* 0x000000080b0b7221 */ /* 0x000fe20000000000 */
[----:B------:R-:W-:Y:S01]  /*14b0*/  FADD R8, R9, R14 ;  /* 0x0000000e09087221 */ /* 0x000fe20000000000 */
[----:B------:R-:W-:Y:S01]  /*14c0*/  FADD R0, R0, R23 ;  /* 0x0000001700007221 */ /* 0x000fe20000000000 */
[----:B------:R-:W-:Y:S01]  /*14d0*/  FADD R17, R18, R17 ;  /* 0x0000001112117221 */ /* 0x000fe20000000000 */
[----:B------:R-:W-:Y:S01]  /*14e0*/  FADD R11, R12, R11 ;  /* 0x0000000b0c0b7221 */ /* 0x000fe20000000000 */
[----:B------:R-:W-:-:S02]  /*14f0*/  FADD R8, R8, R15 ;  /* 0x0000000f08087221 */ /* 0x000fc40000000000 */
[----:B------:R-:W-:Y:S02]  /*1500*/  FADD R0, R0, R17 ;  /* 0x0000001100007221 */ /* 0x000fe40000000000 */
[----:B------:R-:W-:-:S04]  /*1510*/  FADD R11, R11, R8 ;  /* 0x000000080b0b7221 */ /* 0x000fc80000000000 */
[----:B------:R-:W-:-:S04]  /*1520*/  FADD R11, R0, R11 ;  /* 0x0000000b000b7221 */ /* 0x000fc80000000000 */
[----:B------:R-:W-:Y:S01]  /*1530*/  FADD R0, R7, R11 ;  /* 0x0000000b07007221 */ /* 0x000fe20000000000 */
[----:B------:R-:W-:Y:S06]  /*1540*/  @!P0 BRA `(.L_x_359) ;  /* 0x0000000800308947 */ /* 0x000fec0003800000 */
[----:B------:R-:W-:-:S04]  /*1550*/  IADD3 R20, PT, PT, R20, 0x2000, RZ ;  /* 0x0000200014147810 */ /* 0x000fc80007ffe0ff */
[----:B------:R-:W-:-:S13]  /*1560*/  ISETP.GT.AND P0, PT, R20, R21, PT ;  /* 0x000000151400720c */ /* 0x000fda0003f04270 */
[----:B------:R-:W-:Y:S05]  /*1570*/  @!P0 BRA `(.L_x_360) ;  /* 0xfffffffc00808947 */ /* 0x000fea000383ffff */
.L_x_358:
        /* <DEDUP_REMOVED lines=20> */
.L_x_364:
        /* <DEDUP_REMOVED lines=8> */
.L_x_363:
[----:B------:R-:W-:Y:S05]  /*1740*/  BSYNC.RECONVERGENT B2 ;  /* 0x0000000000027941 */ /* 0x000fea0003800200 */
.L_x_362:
[----:B------:R-:W-:Y:S05]  /*1750*/  @!P1 BRA `(.L_x_361) ;  /* 0x0000000400a89947 */ /* 0x000fea0003800000 */
[----:B------:R-:W0:Y:S01]  /*1760*/  LDCU.64 UR4, c[0x0][0x380] ;  /* 0x00007000ff0477ac */ /* 0x000e220008000a00 */
[----:B------:R-:W-:Y:S01]  /*1770*/  IADD3 R5, PT, PT, R11, -R10, RZ ;  /* 0x8000000a0b057210 */ /* 0x000fe20007ffe0ff */
[----:B------:R-:W-:Y:S01]  /*1780*/  BSSY.RECONVERGENT B2, `(.L_x_365) ;  /* 0x000003b000027945 */ /* 0x000fe20003800200 */
[----:B------:R-:W-:Y:S02]  /*1790*/  IADD3 R3, P0, PT, R10, R20, RZ ;  /* 0x000000140a037210 */ /* 0x000fe40007f1e0ff */
[----:B------:R-:W-:Y:S02]  /*17a0*/  ISETP.GT.AND P1, PT, R5, 0x1800, PT ;  /* 0x000018000500780c */ /* 0x000fe40003f24270 */
[----:B------:R-:W-:Y:S02]  /*17b0*/  IADD3.X R6, PT, PT, RZ, RZ, RZ, P0, !PT ;  /* 0x000000ffff067210 */ /* 0x000fe400007fe4ff */
[----:B0-----:R-:W-:-:S04]  /*17c0*/  LEA R4, P0, R3, UR4, 0x2 ;  /* 0x0000000403047c11 */ /* 0x001fc8000f8010ff */
[----:B------:R-:W-:Y:S02]  /*17d0*/  LEA.HI.X R3, R3, UR5, R6, 0x2, P0 ;  /* 0x0000000503037c11 */ /* 0x000fe400080f1406 */
[----:B------:R-:W-:-:S04]  /*17e0*/  IADD3 R4, P0, PT, R4, 0x1000, RZ ;  /* 0x0000100004047810 */ /* 0x000fc80007f1e0ff */
[----:B------:R-:W-:Y:S02]  /*17f0*/  IADD3.X R5, PT, PT, RZ, R3, RZ, P0, !PT ;  /* 0x00000003ff057210 */ /* 0x000fe400007fe4ff */
[----:B------:R-:W-:Y:S02]  /*1800*/  PLOP3.LUT P0, PT, PT, PT, PT, 0x80, 0x8 ;  /* 0x000000000008781c */ /* 0x000fe40003f0f070 */
[----:B------:R-:W-:Y:S01]  /*1810*/  IADD3 R3, PT, PT, R10, R20, RZ ;  /* 0x000000140a037210 */ /* 0x000fe20007ffe0ff */
[----:B------:R-:W-:Y:S10]  /*1820*/  @!P1 BRA `(.L_x_366) ;  /* 0x0000000000c09947 */ /* 0x000ff40003800000 */
[----:B------:R-:W-:Y:S02]  /*1830*/  PLOP3.LUT P0, PT, PT, PT, PT, 0x8, 0x80 ;  /* 0x000000000080781c */ /* 0x000fe40003f0e170 */
[----:B------:R-:W-:-:S11]  /*1840*/  IADD3 R13, PT, PT, R11, -0x1800, RZ ;  /* 0xffffe8000b0d7810 */ /* 0x000fd60007ffe0ff */
.L_x_367:
        /* <DEDUP_REMOVED lines=46> */
.L_x_366:
[----:B------:R-:W-:Y:S05]  /*1b30*/  BSYNC.RECONVERGENT B2 ;  /* 0x0000000000027941 */ /* 0x000fea0003800200 */
.L_x_365:
        /* <DEDUP_REMOVED lines=31> */
.L_x_369:
[----:B------:R-:W-:Y:S05]  /*1d30*/  BSYNC.RECONVERGENT B2 ;  /* 0x0000000000027941 */ /* 0x000fea0003800200 */
.L_x_368:
        /* <DEDUP_REMOVED lines=9> */
[----:B----4-:R-:W-:-:S04]  /*1dd0*/  FADD R0, R0, R3 ;  /* 0x0000000300007221 */ /* 0x010fc80000000000 */
[----:B--2---:R-:W-:-:S04]  /*1de0*/  FADD R0, R0, R9 ;  /* 0x0000000900007221 */ /* 0x004fc80000000000 */
[----:B---3--:R-:W-:-:S07]  /*1df0*/  FADD R0, R0, R11 ;  /* 0x0000000b00007221 */ /* 0x008fce0000000000 */
.L_x_361:
[----:B------:R-:W-:Y:S05]  /*1e00*/  BSYNC.RECONVERGENT B1 ;  /* 0x0000000000017941 */ /* 0x000fea0003800200 */
.L_x_359:
        /* <DEDUP_REMOVED lines=32> */
[----:B---3--:R-:W0:Y:S04]  /*2010*/  LDS.128 R4, [UR4+0x10] ;  /* 0x00001004ff047984 */ /* 0x008e280008000c00 */
        /* <DEDUP_REMOVED lines=19> */
.L_x_342:
        /* <DEDUP_REMOVED lines=12> */
.L_x_372:
[----:B------:R-:W-:Y:S05]  /*2210*/  BSYNC.RECONVERGENT B1 ;  /* 0x0000000000017941 */ /* 0x000fea0003800200 */
.L_x_371:
        /* <DEDUP_REMOVED lines=16> */
.L_x_377:
        /* <DEDUP_REMOVED lines=9> */
.L_x_376:
[----:B------:R-:W-:Y:S05]  /*23b0*/  BSYNC.RECONVERGENT B2 ;  /* 0x0000000000027941 */ /* 0x000fea0003800200 */
.L_x_375:
        /* <DEDUP_REMOVED lines=8> */
.L_x_380:
        /* <DEDUP_REMOVED lines=43> */
.L_x_379:
[----:B------:R-:W-:Y:S05]  /*26f0*/  BSYNC.RECONVERGENT B2 ;  /* 0x0000000000027941 */ /* 0x000fea0003800200 */
.L_x_378:
        /* <DEDUP_REMOVED lines=26> */
.L_x_382:
[----:B------:R-:W-:Y:S05]  /*28a0*/  BSYNC.RECONVERGENT B2 ;  /* 0x0000000000027941 */ /* 0x000fea0003800200 */
.L_x_381:
        /* <DEDUP_REMOVED lines=12> */
.L_x_374:
[----:B------:R-:W-:Y:S05]  /*2970*/  BSYNC.RECONVERGENT B1 ;  /* 0x0000000000017941 */ /* 0x000fea0003800200 */
.L_x_373:
[----:B------:R-:W-:Y:S02]  /*2980*/  ISETP.GE.AND P0, PT, R3, 0x200, PT ;  /* 0x000002000300780c */ /* 0x000fe40003f06270 */
[----:B0----5:R-:W-:-:S11]  /*2990*/  MOV R5, R0 ;  /* 0x0000000000057202 */ /* 0x021fd60000000f00 */
[----:B------:R-:W-:Y:S05]  /*29a0*/  @!P0 BRA `(.L_x_383) ;  /* 0x0000000000d08947 */ /* 0x000fea0003800000 */
[----:B------:R-:W0:Y:S01]  /*29b0*/  S2R R7, SR_LANEID ;  /* 0x0000000000077919 */ /* 0x000e220000000000 */
[----:B------:R-:W1:Y:S02]  /*29c0*/  SHFL.DOWN PT, R0, R5, 0x1, 0x1f ;  /* 0x08201f0005007f89 */ /* 0x000e6400000e0000 */
[----:B-1----:R-:W-:Y:S01]  /*29d0*/  FADD R0, R0, R5 ;  /* 0x0000000500007221 */ /* 0x002fe20000000000 */
[C---:B0-----:R-:W-:Y:S02]  /*29e0*/  ISETP.GT.AND P0, PT, R7.reuse, 0x1e, PT ;  /* 0x0000001e0700780c */ /* 0x041fe40003f04270 */
[----:B------:R-:W-:Y:S02]  /*29f0*/  ISETP.NE.AND P1, PT, R7, RZ, PT ;  /* 0x000000ff0700720c */ /* 0x000fe40003f25270 */
[----:B------:R-:W-:Y:S02]  /*2a00*/  FSEL R0, R5, R0, P0 ;  /* 0x0000000005007208 */ /* 0x000fe40000000000 */
[----:B------:R-:W-:-:S03]  /*2a10*/  ISETP.GT.AND P0, PT, R7, 0x1d, PT ;  /* 0x0000001d0700780c */ /* 0x000fc60003f04270 */
[----:B------:R-:W0:Y:S06]  /*2a20*/  SHFL.DOWN PT, R3, R0, 0x2, 0x1f ;  /* 0x08401f0000037f89 */ /* 0x000e2c00000e0000 */
        /* <DEDUP_REMOVED lines=24> */
[----:B--2---:R-:W0:Y:S04]  /*2bb0*/  LDS.128 R4, [UR4+0x10] ;  /* 0x00001004ff047984 */ /* 0x004e280008000c00 */
        /* <DEDUP_REMOVED lines=19> */
.L_x_383:
[----:B------:R-:W0:Y:S01]  /*2cf0*/  S2R R4, SR_LANEID ;  /* 0x0000000000047919 */ /* 0x000e220000000000 */
[----:B------:R-:W-:-:S04]  /*2d00*/  LOP3.LUT R0, R2, 0x3e0, RZ, 0xc0, !PT ;  /* 0x000003e002007812 */ /* 0x000fc800078ec0ff */
[----:B------:R-:W-:Y:S02]  /*2d10*/  IADD3 R6, PT, PT, R0, 0x20, RZ ;  /* 0x0000002000067810 */ /* 0x000fe40007ffe0ff */
[----:B------:R-:W-:Y:S02]  /*2d20*/  LOP3.LUT R0, RZ, R0, RZ, 0x33, !PT ;  /* 0x00000000ff007212 */ /* 0x000fe400078e33ff */
[-C--:B------:R-:W-:Y:S02]  /*2d30*/  ISETP.GT.AND P0, PT, R6, R3.reuse, PT ;  /* 0x000000030600720c */ /* 0x080fe40003f04270 */
[----:B------:R-:W-:-:S04]  /*2d40*/  IADD3 R0, PT, PT, R0, R3, RZ ;  /* 0x0000000300007210 */ /* 0x000fc80007ffe0ff */
[----:B------:R-:W-:-:S05]  /*2d50*/  SEL R6, R0, 0x1f, P0 ;  /* 0x0000001f00067807 */ /* 0x000fca0000000000 */
[----:B------:R-:W1:Y:S01]  /*2d60*/  SHFL.DOWN PT, R0, R5, 0x1, R6 ;  /* 0x0820000005007989 */ /* 0x000e6200000e0006 */
[C---:B0-----:R-:W-:Y:S02]  /*2d70*/  ISETP.GE.AND P0, PT, R4.reuse, R6, PT ;  /* 0x000000060400720c */ /* 0x041fe40003f06270 */
[C---:B------:R-:W-:Y:S02]  /*2d80*/  IADD3 R7, PT, PT, R4.reuse, 0x2, RZ ;  /* 0x0000000204077810 */ /* 0x040fe40007ffe0ff */
[----:B------:R-:W-:-:S09]  /*2d90*/  ISETP.NE.AND P1, PT, R4, RZ, PT ;  /* 0x000000ff0400720c */ /* 0x000fd20003f25270 */
[----:B-1----:R-:W-:Y:S01]  /*2da0*/  @!P0 FADD R5, R0, R5 ;  /* 0x0000000500058221 */ /* 0x002fe20000000000 */
[-C--:B------:R-:W-:Y:S02]  /*2db0*/  ISETP.GT.AND P0, PT, R7, R6.reuse, PT ;  /* 0x000000060700720c */ /* 0x080fe40003f04270 */
[----:B------:R-:W-:Y:S01]  /*2dc0*/  IADD3 R7, PT, PT, R4, 0x4, RZ ;  /* 0x0000000404077810 */ /* 0x000fe20007ffe0ff */
[----:B------:R-:W0:Y:S01]  /*2dd0*/  @!P1 S2R R8, SR_CgaCtaId ;  /* 0x0000000000089919 */ /* 0x000e220000008800 */
        /* <DEDUP_REMOVED lines=31> */
[----:B-1----:R-:W1:Y:S04]  /*2fd0*/  LDS.128 R4, [UR4+0x20] ;  /* 0x00002004ff047984 */ /* 0x002e680008000c00 */
        /* <DEDUP_REMOVED lines=29> */
.L_x_370:
        /* <DEDUP_REMOVED lines=28> */
[----:B------:R-:W-:Y:S02]  /*3370*/  HFMA2 R11, -RZ, RZ, 0, 0.0078125 ;  /* 0x00002000ff0b7431 */ /* 0x000fe400000001ff */
        /* <DEDUP_REMOVED lines=11> */
.L_x_386:
[----:B------:R-:W-:-:S05]  /*3430*/  IMAD.WIDE R2, R11, 0x4, R4 ;  /* 0x000000040b027825 */ /* 0x000fca00078e0204 */
        /* <DEDUP_REMOVED lines=15> */
[----:B------:R0:W5:Y:S02]  /*3530*/  LDG.E.CONSTANT R18, desc[UR6][R2.64+0x7800] ;  /* 0x0078000602127981 */ /* 0x000164000c1e9900 */
[----:B0-----:R-:W-:-:S04]  /*3540*/  MOV R3, R7 ;  /* 0x0000000700037202 */ /* 0x001fc80000000f00 */
[----:B------:R-:W-:-:S04]  /*3550*/  IADD3 R2, PT, PT, -R11, R3, RZ ;  /* 0x000000030b027210 */ /* 0x000fc80007ffe1ff */
[----:B------:R-:W-:Y:S01]  /*3560*/  ISETP.GE.AND P0, PT, R2, 0x2000, PT ;  /* 0x000020000200780c */ /* 0x000fe20003f06270 */
        /* <DEDUP_REMOVED lines=17> */
[----:B------:R-:W-:-:S04]  /*3680*/  IADD3 R11, PT, PT, R11, 0x2000, RZ ;  /* 0x000020000b0b7810 */ /* 0x000fc80007ffe0ff */
[----:B------:R-:W-:-:S13]  /*3690*/  ISETP.GT.AND P0, PT, R11, R6, PT ;  /* 0x000000060b00720c */ /* 0x000fda0003f04270 */
[----:B------:R-:W-:Y:S05]  /*36a0*/  @!P0 BRA `(.L_x_386) ;  /* 0xfffffffc00608947 */ /* 0x000fea000383ffff */
.L_x_384:
        /* <DEDUP_REMOVED lines=20> */
.L_x_390:
        /* <DEDUP_REMOVED lines=8> */
.L_x_389:
[----:B------:R-:W-:Y:S05]  /*3870*/  BSYNC.RECONVERGENT B2 ;  /* 0x0000000000027941 */ /* 0x000fea0003800200 */
.L_x_388:
        /* <DEDUP_REMOVED lines=16> */
.L_x_393:
        /* <DEDUP_REMOVED lines=46> */
.L_x_392:
[----:B------:R-:W-:Y:S05]  /*3c60*/  BSYNC.RECONVERGENT B2 ;  /* 0x0000000000027941 */ /* 0x000fea0003800200 */
.L_x_391:
        /* <DEDUP_REMOVED lines=31> */
.L_x_395:
[----:B------:R-:W-:Y:S05]  /*3e60*/  BSYNC.RECONVERGENT B2 ;  /* 0x0000000000027941 */ /* 0x000fea0003800200 */
.L_x_394:
        /* <DEDUP_REMOVED lines=12> */
.L_x_387:
[----:B------:R-:W-:Y:S05]  /*3f30*/  BSYNC.RECONVERGENT B1 ;  /* 0x0000000000017941 */ /* 0x000fea0003800200 */
.L_x_385:
        /* <DEDUP_REMOVED lines=50> */
[----:B------:R-:W-:-:S07]  /*4260*/  FADD R0, R18, R19 ;  /* 0x0000001312007221 */ /* 0x000fce0000000000 */
.L_x_357:
[----:B------:R-:W-:Y:S05]  /*4270*/  BSYNC.RECONVERGENT B0 ;  /* 0x0000000000007941 */ /* 0x000fea0003800200 */
.L_x_341:
[----:B------:R-:W-:Y:S05]  /*4280*/  @P0 EXIT ;  /* 0x000000000000094d */ /* 0x000fea0003800000 */
[----:B0-23--:R-:W0:Y:S01]  /*4290*/  LDC.64 R2, c[0x0][0x388] ;  /* 0x0000e200ff027b82 */ /* 0x00de220000000a00 */
[----:B------:R-:W4:Y:S02]  /*42a0*/  LDCU UR4, c[0x0][0x398] ;  /* 0x00007300ff0477ac */ /* 0x000f240008000800 */
[----:B----4-:R-:W-:-:S05]  /*42b0*/  FADD R5, R0, UR4 ;  /* 0x0000000400057e21 */ /* 0x010fca0008000000 */
[----:B0-----:R-:W-:Y:S01]  /*42c0*/  STG.E desc[UR6][R2.64], R5 ;  /* 0x0000000502007986 */ /* 0x001fe2000c101906 */
[----:B------:R-:W-:Y:S05]  /*42d0*/  EXIT ;  /* 0x000000000000794d */ /* 0x000fea0003800000 */
.L_x_396:
        /* <DEDUP_REMOVED lines=10> */
.L_x_740:


//--------------------- .text._ZN3cub18CUB_300001_SM_10006detail6reduce18DeviceReduceKernelINS2_10policy_hubIfjN4cuda3std3__44plusIfEEE10Policy1000EN6thrust24THRUST_300001_SM_1000_NS6detail15normal_iteratorINSD_10device_ptrIfEEEEjS9_fNS7_10__identityEEEvT0_PT3_T1_NS0_13GridEvenShareISN_EET2_T4_ --------------------------
	.section	.text._ZN3cub18CUB_300001_SM_10006detail6reduce18DeviceReduceKernelINS2_10policy_hubIfjN4cuda3std3__44plusIfEEE10Policy1000EN6thrust24THRUST_300001_SM_1000_NS6detail15normal_iteratorINSD_10device_ptrIfEEEEjS9_fNS7_10__identityEEEvT0_PT3_T1_NS0_13GridEvenShareISN_EET2_T4_,"ax",@progbits
	.align	128
        .global         _ZN3cub18CUB_300001_SM_10006detail6reduce18DeviceReduceKernelINS2_10policy_hubIfjN4cuda3std3__44plusIfEEE10Policy1000EN6thrust24THRUST_300001_SM_1000_NS6detail15normal_iteratorINSD_10device_ptrIfEEEEjS9_fNS7_10__identityEEEvT0_PT3_T1_NS0_13GridEvenShareISN_EET2_T4_
        .type           _ZN3cub18CUB_300001_SM_10006detail6reduce18DeviceReduceKernelINS2_10policy_hubIfjN4cuda3std3__44plusIfEEE10Policy1000EN6thrust24THRUST_300001_SM_1000_NS6detail15normal_iteratorINSD_10device_ptrIfEEEEjS9_fNS7_10__identityEEEvT0_PT3_T1_NS0_13GridEvenShareISN_EET2_T4_,@function
        .size           _ZN3cub18CUB_300001_SM_10006detail6reduce18DeviceReduceKernelINS2_10policy_hubIfjN4cuda3std3__44plusIfEEE10Policy1000EN6thrust24THRUST_300001_SM_1000_NS6detail15normal_iteratorINSD_10device_ptrIfEEEEjS9_fNS7_10__identityEEEvT0_PT3_T1_NS0_13GridEvenShareISN_EET2_T4_,(.L_x_741 - _ZN3cub18CUB_300001_SM_10006detail6reduce18DeviceReduceKernelINS2_10policy_hubIfjN4cuda3std3__44plusIfEEE10Policy1000EN6thrust24THRUST_300001_SM_1000_NS6detail15normal_iteratorINSD_10device_ptrIfEEEEjS9_fNS7_10__identityEEEvT0_PT3_T1_NS0_13GridEvenShareISN_EET2_T4_)
        .other          _ZN3cub18CUB_300001_SM_10006detail6reduce18DeviceReduceKernelINS2_10policy_hubIfjN4cuda3std3__44plusIfEEE10Policy1000EN6thrust24THRUST_300001_SM_1000_NS6detail15normal_iteratorINSD_10device_ptrIfEEEEjS9_fNS7_10__identityEEEvT0_PT3_T1_NS0_13GridEvenShareISN_EET2_T4_,@"STO_CUDA_ENTRY STV_DEFAULT"
_ZN3cub18CUB_300001_SM_10006detail6reduce18DeviceReduceKernelINS2_10policy_hubIfjN4cuda3std3__44plusIfEEE10Policy1000EN6thrust24THRUST_300001_SM_1000_NS6detail15normal_iteratorINSD_10device_ptrIfEEEEjS9_fNS7_10__identityEEEvT0_PT3_T1_NS0_13GridEvenShareISN_EET2_T4_:
.text._ZN3cub18CUB_300001_SM_10006detail6reduce18DeviceReduceKernelINS2_10policy_hubIfjN4cuda3std3__44plusIfEEE10Policy1000EN6thrust24THRUST_300001_SM_1000_NS6detail15normal_iteratorINSD_10device_ptrIfEEEEjS9_fNS7_10__identityEEEvT0_PT3_T1_NS0_13GridEvenShareISN_EET2_T4_:
[----:B------:R-:W-:Y:S01]  /*0000*/  LDC R1, c[0x0][0x37c] ;  /* 0x0000df00ff017b82 */ /* 0x000fe20000000800 */
[----:B------:R-:W0:Y:S07]  /*0010*/  S2R R3, SR_CTAID.X ;  /* 0x0000000000037919 */ /* 0x000e2e0000002500 */
[----:B------:R-:W1:Y:S01]  /*0020*/  LDC.64 R6, c[0x0][0x3a8] ;  /* 0x0000ea00ff067b82 */ /* 0x000e620000000a00 */
[----:B------:R-:W2:Y:S01]  /*0030*/  LDCU.64 UR6, c[0x0][0x358] ;  /* 0x00006b00ff0677ac */ /* 0x000ea20008000a00 */
[----:B------:R-:W-:Y:S01]  /*0040*/  BSSY.RECONVERGENT B0, `(.L_x_397) ;  /* 0x000027a000007945 */ /* 0x000fe20003800200 */
[----:B-1----:R-:W-:Y:S01]  /*0050*/  SHF.L.U32 R13, R7, 0xd, RZ ;  /* 0x0000000d070d7819 */ /* 0x002fe200000006ff */
[----:B0-----:R-:W-:-:S05]  /*0060*/  IMAD R0, R3, -0x2000, R6 ;  /* 0xffffe00003007824 */ /* 0x001fca00078e0206 */
[----:B------:R-:W-:-:S13]  /*0070*/  ISETP.GT.U32.AND P0, PT, R0, 0x1fff, PT ;  /* 0x00001fff0000780c */ /* 0x000fda0003f04070 */
[----:B--2---:R-:W-:Y:S05]  /*0080*/  @P0 BRA `(.L_x_398) ;  /* 0x0000001000d40947 */ /* 0x004fea0003800000 */
[----:B------:R-:W0:Y:S01]  /*0090*/  S2R R2, SR_TID.X ;  /* 0x0000000000027919 */ /* 0x000e220000002100 */
[----:B------:R-:W-:Y:S01]  /*00a0*/  BSSY.RECONVERGENT B1, `(.L_x_399) ;  /* 0x000000a000017945 */ /* 0x000fe20003800200 */
[----:B------:R-:W-:Y:S01]  /*00b0*/  HFMA2 R15, -RZ, RZ, 0, 0 ;  /* 0x00000000ff0f7431 */ /* 0x000fe200000001ff */
[----:B0-----:R-:W-:Y:S02]  /*00c0*/  ISETP.GE.U32.AND P0, PT, R2, R0, PT ;  /* 0x000000000200720c */ /* 0x001fe40003f06070 */
[----:B------:R-:W-:-:S11]  /*00d0*/  MOV R4, R2 ;  /* 0x0000000200047202 */ /* 0x000fd60000000f00 */
[----:B------:R-:W-:Y:S05]  /*00e0*/  @P0 BRA `(.L_x_400) ;  /* 0x0000000000140947 */ /* 0x000fea0003800000 */
[----:B------:R-:W0:Y:S01]  /*00f0*/  LDC.64 R8, c[0x0][0x380] ;  /* 0x0000e000ff087b82 */ /* 0x000e220000000a00 */
[----:B------:R-:W-:-:S05]  /*0100*/  LEA R5, R3, R2, 0xd ;  /* 0x0000000203057211 */ /* 0x000fca00078e68ff */
[----:B0-----:R-:W-:-:S05]  /*0110*/  IMAD.WIDE.U32 R8, R5, 0x4, R8 ;  /* 0x0000000405087825 */ /* 0x001fca00078e0008 */
[----:B------:R0:W5:Y:S01]  /*0120*/  LDG.E R15, desc[UR6][R8.64] ;  /* 0x00000006080f7981 */ /* 0x000162000c1e1900 */
[----:B------:R-:W-:-:S07]  /*0130*/  IADD3 R4, PT, PT, R2, 0x200, RZ ;  /* 0x0000020002047810 */ /* 0x000fce0007ffe0ff */
.L_x_400:
[----:B------:R-:W-:Y:S05]  /*0140*/  BSYNC.RECONVERGENT B1 ;  /* 0x0000000000017941 */ /* 0x000fea0003800200 */
.L_x_399:
[----:B------:R-:W-:Y:S01]  /*0150*/  ISETP.GE.U32.AND P0, PT, R4, R0, PT ;  /* 0x000000000400720c */ /* 0x000fe20003f06070 */
[----:B------:R-:W-:-:S12]  /*0160*/  BSSY.RECONVERGENT B1, `(.L_x_401) ;  /* 0x00000a5000017945 */ /* 0x000fd80003800200 */
[----:B------:R-:W-:Y:S05]  /*0170*/  @P0 BRA `(.L_x_402) ;  /* 0x00000008008c0947 */ /* 0x000fea0003800000 */
[----:B------:R-:W-:Y:S01]  /*0180*/  LOP3.LUT R5, RZ, R4, RZ, 0x33, !PT ;  /* 0x00000004ff057212 */ /* 0x000fe200078e33ff */
[----:B------:R-:W-:Y:S03]  /*0190*/  BSSY.RECONVERGENT B2, `(.L_x_403) ;  /* 0x0000053000027945 */ /* 0x000fe60003800200 */
[----:B------:R-:W-:-:S05]  /*01a0*/  IADD3 R6, PT, PT, R5, R6, RZ ;  /* 0x0000000605067210 */ /* 0x000fca0007ffe0ff */
[----:B------:R-:W-:-:S05]  /*01b0*/  IMAD R6, R3, -0x2000, R6 ;  /* 0xffffe00003067824 */ /* 0x000fca00078e0206 */
[C---:B------:R-:W-:Y:S02]  /*01c0*/  ISETP.GE.U32.AND P0, PT, R6.reuse, 0x1e00, PT ;  /* 0x00001e000600780c */ /* 0x040fe40003f06070 */
[----:B------:R-:W-:-:S04]  /*01d0*/  LEA.HI R5, R6, 0x1, RZ, 0x17 ;  /* 0x0000000106057811 */ /* 0x000fc800078fb8ff */
[----:B------:R-:W-:-:S07]  /*01e0*/  LOP3.LUT R6, R5, 0xf, RZ, 0xc0, !PT ;  /* 0x0000000f05067812 */ /* 0x000fce00078ec0ff */
[----:B------:R-:W-:Y:S05]  /*01f0*/  @!P0 BRA `(.L_x_404) ;  /* 0x0000000400308947 */ /* 0x000fea0003800000 */
[----:B------:R-:W-:Y:S01]  /*0200*/  LOP3.LUT R10, R5, 0xfffff0, RZ, 0xc0, !PT ;  /* 0x00fffff0050a7812 */ /* 0x000fe200078ec0ff */
[----:B------:R-:W-:Y:S01]  /*0210*/  BSSY.RECONVERGENT B3, `(.L_x_405) ;  /* 0x0000049000037945 */ /* 0x000fe20003800200 */
[----:B0-----:R-:W-:Y:S02]  /*0220*/  LOP3.LUT R9, R4, 0x1000, RZ, 0xfc, !PT ;  /* 0x0000100004097812 */ /* 0x001fe400078efcff */
[----:B------:R-:W-:Y:S02]  /*0230*/  LEA R4, R3, R4, 0xd ;  /* 0x0000000403047211 */ /* 0x000fe400078e68ff */
[----:B------:R-:W-:-:S07]  /*0240*/  IADD3 R10, PT, PT, -R10, RZ, RZ ;  /* 0x000000ff0a0a7210 */ /* 0x000fce0007ffe1ff */
.L_x_406:
[----:B------:R-:W0:Y:S02]  /*0250*/  LDC.64 R12, c[0x0][0x380] ;  /* 0x0000e000ff0c7b82 */ /* 0x000e240000000a00 */
[----:B0-----:R-:W-:-:S05]  /*0260*/  IMAD.WIDE.U32 R22, R4, 0x4, R12 ;  /* 0x0000000404167825 */ /* 0x001fca00078e000c */
[----:B------:R0:W2:Y:S01]  /*0270*/  LDG.E R8, desc[UR6][R22.64] ;  /* 0x0000000616087981 */ /* 0x0000a2000c1e1900 */
[C---:B------:R-:W-:Y:S02]  /*0280*/  IADD3 R25, PT, PT, R4.reuse, 0x200, RZ ;  /* 0x0000020004197810 */ /* 0x040fe40007ffe0ff */
[C---:B------:R-:W-:Y:S02]  /*0290*/  IADD3 R21, PT, PT, R4.reuse, 0x400, RZ ;  /* 0x0000040004157810 */ /* 0x040fe40007ffe0ff */
[C---:B------:R-:W-:Y:S01]  /*02a0*/  IADD3 R17, PT, PT, R4.reuse, 0x600, RZ ;  /* 0x0000060004117810 */ /* 0x040fe20007ffe0ff */
[----:B------:R-:W-:Y:S01]  /*02b0*/  IMAD.WIDE.U32 R24, R25, 0x4, R12 ;  /* 0x0000000419187825 */ /* 0x000fe200078e000c */
[----:B------:R-:W-:-:S03]  /*02c0*/  IADD3 R19, PT, PT, R4, 0x800, RZ ;  /* 0x0000080004137810 */ /* 0x000fc60007ffe0ff */
[--C-:B------:R-:W-:Y:S01]  /*02d0*/  IMAD.WIDE.U32 R20, R21, 0x4, R12.reuse ;  /* 0x0000000415147825 */ /* 0x100fe200078e000c */
[----:B------:R-:W3:Y:S01]  /*02e0*/  LDG.E R7, desc[UR6][R24.64] ;  /* 0x0000000618077981 */ /* 0x000ee2000c1e1900 */
[C---:B------:R-:W-:Y:S02]  /*02f0*/  IADD3 R11, PT, PT, R4.reuse, 0xa00, RZ ;  /* 0x00000a00040b7810 */ /* 0x040fe40007ffe0ff */
[--C-:B------:R-:W-:Y:S01]  /*0300*/  IMAD.WIDE.U32 R16, R17, 0x4, R12.reuse ;  /* 0x0000000411107825 */ /* 0x100fe200078e000c */
[----:B------:R1:W4:Y:S01]  /*0310*/  LDG.E R29, desc[UR6][R20.64] ;  /* 0x00000006141d7981 */ /* 0x000322000c1e1900 */
[C---:B------:R-:W-:Y:S02]  /*0320*/  IADD3 R14, PT, PT, R4.reuse, 0xc00, RZ ;  /* 0x00000c00040e7810 */ /* 0x040fe40007ffe0ff */
[--C-:B------:R-:W-:Y:S01]  /*0330*/  IMAD.WIDE.U32 R18, R19, 0x4, R12.reuse ;  /* 0x0000000413127825 */ /* 0x100fe200078e000c */
[----:B------:R1:W4:Y:S03]  /*0340*/  LDG.E R28, desc[UR6][R16.64] ;  /* 0x00000006101c7981 */ /* 0x000326000c1e1900 */
[----:B0-----:R-:W-:Y:S01]  /*0350*/  IMAD.WIDE.U32 R22, R11, 0x4, R12 ;  /* 0x000000040b167825 */ /* 0x001fe200078e000c */
[----:B------:R-:W4:Y:S01]  /*0360*/  LDG.E R27, desc[UR6][R18.64] ;  /* 0x00000006121b7981 */ /* 0x000f22000c1e1900 */
[----:B------:R-:W-:-:S02]  /*0370*/  IADD3 R11, PT, PT, R4, 0xe00, RZ ;  /* 0x00000e00040b7810 */ /* 0x000fc40007ffe0ff */
[--C-:B-1----:R-:W-:Y:S01]  /*0380*/  IMAD.WIDE.U32 R20, R14, 0x4, R12.reuse ;  /* 0x000000040e147825 */ /* 0x102fe200078e000c */
[----:B------:R0:W4:Y:S01]  /*0390*/  LDG.E R26, desc[UR6][R22.64] ;  /* 0x00000006161a7981 */ /* 0x000122000c1e1900 */
[C---:B------:R-:W-:Y:S02]  /*03a0*/  IADD3 R14, PT, PT, R4.reuse, 0x1000, RZ ;  /* 0x00001000040e7810 */ /* 0x040fe40007ffe0ff */
[C---:B------:R-:W-:Y:S01]  /*03b0*/  IADD3 R24, PT, PT, R4.reuse, 0x1200, RZ ;  /* 0x0000120004187810 */ /* 0x040fe20007ffe0ff */
[--C-:B------:R-:W-:Y:S01]  /*03c0*/  IMAD.WIDE.U32 R16, R11, 0x4, R12.reuse ;  /* 0x000000040b107825 */ /* 0x100fe200078e000c */
[----:B------:R1:W4:Y:S01]  /*03d0*/  LDG.E R25, desc[UR6][R20.64] ;  /* 0x0000000614197981 */ /* 0x000322000c1e1900 */
[----:B------:R-:W-:Y:S02]  /*03e0*/  IADD3 R11, PT, PT, R4, 0x1400, RZ ;  /* 0x00001400040b7810 */ /* 0x000fe40007ffe0ff */
[--C-:B0-----:R-:W-:Y:S02]  /*03f0*/  IMAD.WIDE.U32 R22, R24, 0x4, R12.reuse ;  /* 0x0000000418167825 */ /* 0x101fe400078e000c */
[----:B------:R0:W4:Y:S02]  /*0400*/  LDG.E R24, desc[UR6][R16.64] ;  /* 0x0000000610187981 */ /* 0x000124000c1e1900 */
[--C-:B-1----:R-:W-:Y:S01]  /*0410*/  IMAD.WIDE.U32 R20, R14, 0x4, R12.reuse ;  /* 0x000000040e147825 */ /* 0x102fe200078e000c */
[C---:B------:R-:W-:Y:S01]  /*0420*/  IADD3 R14, PT, PT, R4.reuse, 0x1600, RZ ;  /* 0x00001600040e7810 */ /* 0x040fe20007ffe0ff */
[----:B------:R1:W4:Y:S04]  /*0430*/  LDG.E R18, desc[UR6][R22.64] ;  /* 0x0000000616127981 */ /* 0x000328000c1e1900 */
[----:B------:R1:W4:Y:S01]  /*0440*/  LDG.E R19, desc[UR6][R20.64] ;  /* 0x0000000614137981 */ /* 0x000322000c1e1900 */
[----:B0-----:R-:W-:Y:S01]  /*0450*/  IMAD.WIDE.U32 R16, R11, 0x4, R12 ;  /* 0x000000040b107825 */ /* 0x001fe200078e000c */
[----:B-1----:R-:W-:-:S04]  /*0460*/  IADD3 R23, PT, PT, R4, 0x1800, RZ ;  /* 0x0000180004177810 */ /* 0x002fc80007ffe0ff */
[----:B------:R0:W4:Y:S01]  /*0470*/  LDG.E R11, desc[UR6][R16.64] ;  /* 0x00000006100b7981 */ /* 0x000122000c1e1900 */
[C---:B------:R-:W-:Y:S01]  /*0480*/  IADD3 R21, PT, PT, R4.reuse, 0x1a00, RZ ;  /* 0x00001a0004157810 */ /* 0x040fe20007ffe0ff */
[----:B0-----:R-:W-:Y:S01]  /*0490*/  IMAD.WIDE.U32 R16, R23, 0x4, R12 ;  /* 0x0000000417107825 */ /* 0x001fe200078e000c */
[----:B------:R-:W-:-:S03]  /*04a0*/  IADD3 R23, PT, PT, R4, 0x1c00, RZ ;  /* 0x00001c0004177810 */ /* 0x000fc60007ffe0ff */
[--C-:B------:R-:W-:Y:S02]  /*04b0*/  IMAD.WIDE.U32 R20, R21, 0x4, R12.reuse ;  /* 0x0000000415147825 */ /* 0x100fe400078e000c */
[----:B------:R-:W4:Y:S02]  /*04c0*/  LDG.E R16, desc[UR6][R16.64] ;  /* 0x0000000610107981 */ /* 0x000f24000c1e1900 */
[----:B------:R-:W-:Y:S02]  /*04d0*/  IMAD.WIDE.U32 R22, R23, 0x4, R12 ;  /* 0x0000000417167825 */ /* 0x000fe400078e000c */
[----:B------:R-:W4:Y:S04]  /*04e0*/  LDG.E R20, desc[UR6][R20.64] ;  /* 0x0000000614147981 */ /* 0x000f28000c1e1900 */
[----:B------:R-:W4:Y:S01]  /*04f0*/  LDG.E R22, desc[UR6][R22.64] ;  /* 0x0000000616167981 */ /* 0x000f22000c1e1900 */
[----:B--2--5:R-:W-:Y:S01]  /*0500*/  FADD R8, R8, R15 ;  /* 0x0000000f08087221 */ /* 0x024fe20000000000 */
[----:B------:R-:W-:-:S06]  /*0510*/  IMAD.WIDE.U32 R14, R14, 0x4, R12 ;  /* 0x000000040e0e7825 */ /* 0x000fcc00078e000c */
[----:B------:R0:W2:Y:S02]  /*0520*/  LDG.E R14, desc[UR6][R14.64] ;  /* 0x000000060e0e7981 */ /* 0x0000a4000c1e1900 */
[----:B0-----:R-:W-:-:S05]  /*0530*/  IADD3 R15, PT, PT, R4, 0x1e00, RZ ;  /* 0x00001e00040f7810 */ /* 0x001fca0007ffe0ff */
[----:B------:R-:W-:-:S06]  /*0540*/  IMAD.WIDE.U32 R12, R15, 0x4, R12 ;  /* 0x000000040f0c7825 */ /* 0x000fcc00078e000c */
[----:B------:R-:W2:Y:S01]  /*0550*/  LDG.E R12, desc[UR6][R12.64] ;  /* 0x000000060c0c7981 */ /* 0x000ea2000c1e1900 */
        /* <DEDUP_REMOVED lines=8> */
[----:B------:R-:W-:Y:S01]  /*05e0*/  FADD R18, R19, R18 ;  /* 0x0000001213127221 */ /* 0x000fe20000000000 */
[----:B------:R-:W-:-:S03]  /*05f0*/  IADD3 R10, PT, PT, R10, 0x10, RZ ;  /* 0x000000100a0a7810 */ /* 0x000fc60007ffe0ff */
[----:B------:R-:W-:Y:S01]  /*0600*/  FADD R11, R18, R11 ;  /* 0x0000000b120b7221 */ /* 0x000fe20000000000 */
[----:B------:R-:W-:Y:S02]  /*0610*/  ISETP.NE.AND P0, PT, R10, RZ, PT ;  /* 0x000000ff0a00720c */ /* 0x000fe40003f05270 */
[----:B------:R-:W-:Y:S02]  /*0620*/  IADD3 R9, PT, PT, R9, 0x2000, RZ ;  /* 0x0000200009097810 */ /* 0x000fe40007ffe0ff */
[----:B------:R-:W-:Y:S01]  /*0630*/  IADD3 R4, PT, PT, R4, 0x2000, RZ ;  /* 0x0000200004047810 */ /* 0x000fe20007ffe0ff */
[----:B--2---:R-:W-:-:S04]  /*0640*/  FADD R11, R11, R14 ;  /* 0x0000000e0b0b7221 */ /* 0x004fc80000000000 */
[----:B------:R-:W-:-:S04]  /*0650*/  FADD R11, R11, R16 ;  /* 0x000000100b0b7221 */ /* 0x000fc80000000000 */
[----:B------:R-:W-:-:S04]  /*0660*/  FADD R11, R11, R20 ;  /* 0x000000140b0b7221 */ /* 0x000fc80000000000 */
[----:B------:R-:W-:-:S04]  /*0670*/  FADD R11, R11, R22 ;  /* 0x000000160b0b7221 */ /* 0x000fc80000000000 */
[----:B------:R-:W-:Y:S01]  /*0680*/  FADD R15, R11, R12 ;  /* 0x0000000c0b0f7221 */ /* 0x000fe20000000000 */
[----:B------:R-:W-:Y:S06]  /*0690*/  @P0 BRA `(.L_x_406) ;  /* 0xfffffff800ec0947 */ /* 0x000fec000383ffff */
[----:B------:R-:W-:Y:S05]  /*06a0*/  BSYNC.RECONVERGENT B3 ;  /* 0x0000000000037941 */ /* 0x000fea0003800200 */
.L_x_405:
[----:B------:R-:W-:-:S07]  /*06b0*/  IADD3 R4, PT, PT, R9, -0x1000, RZ ;  /* 0xfffff00009047810 */ /* 0x000fce0007ffe0ff */
.L_x_404:
[----:B------:R-:W-:Y:S05]  /*06c0*/  BSYNC.RECONVERGENT B2 ;  /* 0x0000000000027941 */ /* 0x000fea0003800200 */
.L_x_403:
[----:B------:R-:W-:-:S13]  /*06d0*/  ISETP.NE.AND P0, PT, R6, RZ, PT ;  /* 0x000000ff0600720c */ /* 0x000fda0003f05270 */
[----:B------:R-:W-:Y:S05]  /*06e0*/  @!P0 BRA `(.L_x_402) ;  /* 0x0000000400308947 */ /* 0x000fea0003800000 */
[----:B------:R-:W-:Y:S01]  /*06f0*/  ISETP.GE.U32.AND P0, PT, R6, 0x8, PT ;  /* 0x000000080600780c */ /* 0x000fe20003f06070 */
[----:B------:R-:W-:Y:S01]  /*0700*/  BSSY.RECONVERGENT B2, `(.L_x_407) ;  /* 0x0000026000027945 */ /* 0x000fe20003800200 */
[----:B------:R-:W-:-:S04]  /*0710*/  LOP3.LUT R22, R5, 0x7, RZ, 0xc0, !PT ;  /* 0x0000000705167812 */ /* 0x000fc800078ec0ff */
[----:B------:R-:W-:-:S07]  /*0720*/  ISETP.NE.AND P1, PT, R22, RZ, PT ;  /* 0x000000ff1600720c */ /* 0x000fce0003f25270 */
[----:B------:R-:W-:Y:S06]  /*0730*/  @!P0 BRA `(.L_x_408) ;  /* 0x0000000000888947 */ /* 0x000fec0003800000 */
[----:B------:R-:W1:Y:S01]  /*0740*/  LDC.64 R6, c[0x0][0x380] ;  /* 0x0000e000ff067b82 */ /* 0x000e620000000a00 */
[----:B------:R-:W-:-:S04]  /*0750*/  LEA R19, R3, R4, 0xd ;  /* 0x0000000403137211 */ /* 0x000fc800078e68ff */
[C---:B------:R-:W-:Y:S02]  /*0760*/  IADD3 R17, PT, PT, R19.reuse, 0x200, RZ ;  /* 0x0000020013117810 */ /* 0x040fe40007ffe0ff */
[C---:B------:R-:W-:Y:S02]  /*0770*/  IADD3 R21, PT, PT, R19.reuse, 0x400, RZ ;  /* 0x0000040013157810 */ /* 0x040fe40007ffe0ff */
[C---:B------:R-:W-:Y:S02]  /*0780*/  IADD3 R13, PT, PT, R19.reuse, 0x600, RZ ;  /* 0x00000600130d7810 */ /* 0x040fe40007ffe0ff */
[C---:B0-----:R-:W-:Y:S01]  /*0790*/  IADD3 R9, PT, PT, R19.reuse, 0x800, RZ ;  /* 0x0000080013097810 */ /* 0x041fe20007ffe0ff */
[----:B-1----:R-:W-:-:S04]  /*07a0*/  IMAD.WIDE.U32 R10, R19, 0x4, R6 ;  /* 0x00000004130a7825 */ /* 0x002fc800078e0006 */
[--C-:B------:R-:W-:Y:S01]  /*07b0*/  IMAD.WIDE.U32 R16, R17, 0x4, R6.reuse ;  /* 0x0000000411107825 */ /* 0x100fe200078e0006 */
[----:B------:R0:W2:Y:S03]  /*07c0*/  LDG.E R14, desc[UR6][R10.64] ;  /* 0x000000060a0e7981 */ /* 0x0000a6000c1e1900 */
[--C-:B------:R-:W-:Y:S01]  /*07d0*/  IMAD.WIDE.U32 R20, R21, 0x4, R6.reuse ;  /* 0x0000000415147825 */ /* 0x100fe200078e0006 */
[----:B------:R1:W3:Y:S03]  /*07e0*/  LDG.E R18, desc[UR6][R16.64] ;  /* 0x0000000610127981 */ /* 0x0002e6000c1e1900 */
[--C-:B------:R-:W-:Y:S01]  /*07f0*/  IMAD.WIDE.U32 R12, R13, 0x4, R6.reuse ;  /* 0x000000040d0c7825 */ /* 0x100fe200078e0006 */
[----:B------:R-:W-:Y:S01]  /*0800*/  IADD3 R23, PT, PT, R19, 0xa00, RZ ;  /* 0x00000a0013177810 */ /* 0x000fe20007ffe0ff */
[----:B------:R-:W4:Y:S02]  /*0810*/  LDG.E R20, desc[UR6][R20.64] ;  /* 0x0000000614147981 */ /* 0x000f24000c1e1900 */
[--C-:B------:R-:W-:Y:S01]  /*0820*/  IMAD.WIDE.U32 R8, R9, 0x4, R6.reuse ;  /* 0x0000000409087825 */ /* 0x100fe200078e0006 */
[----:B------:R-:W-:Y:S01]  /*0830*/  IADD3 R25, PT, PT, R19, 0xc00, RZ ;  /* 0x00000c0013197810 */ /* 0x000fe20007ffe0ff */
[----:B------:R-:W4:Y:S02]  /*0840*/  LDG.E R12, desc[UR6][R12.64] ;  /* 0x000000060c0c7981 */ /* 0x000f24000c1e1900 */
[--C-:B0-----:R-:W-:Y:S01]  /*0850*/  IMAD.WIDE.U32 R10, R23, 0x4, R6.reuse ;  /* 0x00000004170a7825 */ /* 0x101fe200078e0006 */
[----:B------:R-:W-:Y:S01]  /*0860*/  IADD3 R19, PT, PT, R19, 0xe00, RZ ;  /* 0x00000e0013137810 */ /* 0x000fe20007ffe0ff */
[----:B------:R-:W4:Y:S02]  /*0870*/  LDG.E R8, desc[UR6][R8.64] ;  /* 0x0000000608087981 */ /* 0x000f24000c1e1900 */
[----:B-1----:R-:W-:-:S02]  /*0880*/  IMAD.WIDE.U32 R16, R25, 0x4, R6 ;  /* 0x0000000419107825 */ /* 0x002fc400078e0006 */
[----:B------:R-:W4:Y:S02]  /*0890*/  LDG.E R11, desc[UR6][R10.64] ;  /* 0x000000060a0b7981 */ /* 0x000f24000c1e1900 */
[----:B------:R-:W-:Y:S02]  /*08a0*/  IMAD.WIDE.U32 R6, R19, 0x4, R6 ;  /* 0x0000000413067825 */ /* 0x000fe400078e0006 */
[----:B------:R-:W4:Y:S04]  /*08b0*/  LDG.E R17, desc[UR6][R16.64] ;  /* 0x0000000610117981 */ /* 0x000f28000c1e1900 */
[----:B------:R-:W4:Y:S01]  /*08c0*/  LDG.E R7, desc[UR6][R6.64] ;  /* 0x0000000606077981 */ /* 0x000f22000c1e1900 */
        /* <DEDUP_REMOVED lines=9> */
.L_x_408:
[----:B------:R-:W-:Y:S05]  /*0960*/  BSYNC.RECONVERGENT B2 ;  /* 0x0000000000027941 */ /* 0x000fea0003800200 */
.L_x_407:
[----:B------:R-:W-:Y:S05]  /*0970*/  @!P1 BRA `(.L_x_402) ;  /* 0x00000000008c9947 */ /* 0x000fea0003800000 */
[----:B------:R-:W-:Y:S01]  /*0980*/  ISETP.GE.U32.AND P0, PT, R22, 0x4, PT ;  /* 0x000000041600780c */ /* 0x000fe20003f06070 */
[----:B------:R-:W-:Y:S01]  /*0990*/  BSSY.RECONVERGENT B2, `(.L_x_409) ;  /* 0x0000016000027945 */ /* 0x000fe20003800200 */
[----:B------:R-:W-:-:S04]  /*09a0*/  LOP3.LUT R5, R5, 0x3, RZ, 0xc0, !PT ;  /* 0x0000000305057812 */ /* 0x000fc800078ec0ff */
[----:B------:R-:W-:-:S07]  /*09b0*/  ISETP.NE.AND P1, PT, R5, RZ, PT ;  /* 0x000000ff0500720c */ /* 0x000fce0003f25270 */
[----:B------:R-:W-:Y:S06]  /*09c0*/  @!P0 BRA `(.L_x_410) ;  /* 0x0000000000488947 */ /* 0x000fec0003800000 */
[----:B------:R-:W0:Y:S01]  /*09d0*/  LDC.64 R6, c[0x0][0x380] ;  /* 0x0000e000ff067b82 */ /* 0x000e220000000a00 */
[----:B------:R-:W-:-:S04]  /*09e0*/  LEA R13, R3, R4, 0xd ;  /* 0x00000004030d7211 */ /* 0x000fc800078e68ff */
[C---:B------:R-:W-:Y:S02]  /*09f0*/  IADD3 R11, PT, PT, R13.reuse, 0x200, RZ ;  /* 0x000002000d0b7810 */ /* 0x040fe40007ffe0ff */
[C---:B------:R-:W-:Y:S02]  /*0a00*/  IADD3 R17, PT, PT, R13.reuse, 0x400, RZ ;  /* 0x000004000d117810 */ /* 0x040fe40007ffe0ff */
[C---:B------:R-:W-:Y:S01]  /*0a10*/  IADD3 R19, PT, PT, R13.reuse, 0x600, RZ ;  /* 0x000006000d137810 */ /* 0x040fe20007ffe0ff */
[----:B0-----:R-:W-:-:S04]  /*0a20*/  IMAD.WIDE.U32 R8, R13, 0x4, R6 ;  /* 0x000000040d087825 */ /* 0x001fc800078e0006 */
[--C-:B------:R-:W-:Y:S02]  /*0a30*/  IMAD.WIDE.U32 R10, R11, 0x4, R6.reuse ;  /* 0x000000040b0a7825 */ /* 0x100fe400078e0006 */
[----:B------:R-:W2:Y:S02]  /*0a40*/  LDG.E R8, desc[UR6][R8.64] ;  /* 0x0000000608087981 */ /* 0x000ea4000c1e1900 */
[--C-:B------:R-:W-:Y:S02]  /*0a50*/  IMAD.WIDE.U32 R12, R17, 0x4, R6.reuse ;  /* 0x00000004110c7825 */ /* 0x100fe400078e0006 */
[----:B------:R-:W3:Y:S02]  /*0a60*/  LDG.E R10, desc[UR6][R10.64] ;  /* 0x000000060a0a7981 */ /* 0x000ee4000c1e1900 */
[----:B------:R-:W-:Y:S02]  /*0a70*/  IMAD.WIDE.U32 R6, R19, 0x4, R6 ;  /* 0x0000000413067825 */ /* 0x000fe400078e0006 */
[----:B------:R-:W4:Y:S04]  /*0a80*/  LDG.E R12, desc[UR6][R12.64] ;  /* 0x000000060c0c7981 */ /* 0x000f28000c1e1900 */
[----:B------:R-:W4:Y:S01]  /*0a90*/  LDG.E R6, desc[UR6][R6.64] ;  /* 0x0000000606067981 */ /* 0x000f22000c1e1900 */
[----:B------:R-:W-:Y:S01]  /*0aa0*/  IADD3 R4, PT, PT, R4, 0x800, RZ ;  /* 0x0000080004047810 */ /* 0x000fe20007ffe0ff */
[----:B--2--5:R-:W-:-:S04]  /*0ab0*/  FADD R15, R15, R8 ;  /* 0x000000080f0f7221 */ /* 0x024fc80000000000 */
[----:B---3--:R-:W-:-:S04]  /*0ac0*/  FADD R15, R15, R10 ;  /* 0x0000000a0f0f7221 */ /* 0x008fc80000000000 */
[----:B----4-:R-:W-:-:S04]  /*0ad0*/  FADD R15, R15, R12 ;  /* 0x0000000c0f0f7221 */ /* 0x010fc80000000000 */
[----:B------:R-:W-:-:S07]  /*0ae0*/  FADD R15, R15, R6 ;  /* 0x000000060f0f7221 */ /* 0x000fce0000000000 */
.L_x_410:
[----:B------:R-:W-:Y:S05]  /*0af0*/  BSYNC.RECONVERGENT B2 ;  /* 0x0000000000027941 */ /* 0x000fea0003800200 */
.L_x_409:
[----:B------:R-:W-:Y:S05]  /*0b00*/  @!P1 BRA `(.L_x_402) ;  /* 0x0000000000289947 */ /* 0x000fea0003800000 */
[----:B------:R-:W1:Y:S01]  /*0b10*/  LDC.64 R6, c[0x0][0x380] ;  /* 0x0000e000ff067b82 */ /* 0x000e620000000a00 */
[----:B0-----:R-:W-:Y:S02]  /*0b20*/  LEA R9, R3, R4, 0xd ;  /* 0x0000000403097211 */ /* 0x001fe400078e68ff */
[----:B------:R-:W-:-:S07]  /*0b30*/  IADD3 R8, PT, PT, -R5, RZ, RZ ;  /* 0x000000ff05087210 */ /* 0x000fce0007ffe1ff */
.L_x_411:
[----:B-1----:R-:W-:-:S06]  /*0b40*/  IMAD.WIDE.U32 R4, R9, 0x4, R6 ;  /* 0x0000000409047825 */ /* 0x002fcc00078e0006 */
[----:B------:R-:W2:Y:S01]  /*0b50*/  LDG.E R4, desc[UR6][R4.64] ;  /* 0x0000000604047981 */ /* 0x000ea2000c1e1900 */
[----:B------:R-:W-:Y:S02]  /*0b60*/  IADD3 R8, PT, PT, R8, 0x1, RZ ;  /* 0x0000000108087810 */ /* 0x000fe40007ffe0ff */
[----:B------:R-:W-:Y:S02]  /*0b70*/  IADD3 R9, PT, PT, R9, 0x200, RZ ;  /* 0x0000020009097810 */ /* 0x000fe40007ffe0ff */
[----:B------:R-:W-:Y:S01]  /*0b80*/  ISETP.NE.AND P0, PT, R8, RZ, PT ;  /* 0x000000ff0800720c */ /* 0x000fe20003f05270 */
[----:B--2--5:R-:W-:-:S12]  /*0b90*/  FADD R15, R4, R15 ;  /* 0x0000000f040f7221 */ /* 0x024fd80000000000 */
[----:B------:R-:W-:Y:S05]  /*0ba0*/  @P0 BRA `(.L_x_411) ;  /* 0xfffffffc00e40947 */ /* 0x000fea000383ffff */
.L_x_402:
[----:B------:R-:W-:Y:S05]  /*0bb0*/  BSYNC.RECONVERGENT B1 ;  /* 0x0000000000017941 */ /* 0x000fea0003800200 */
.L_x_401:
[----:B------:R-:W-:-:S13]  /*0bc0*/  ISETP.GE.U32.AND P0, PT, R0, 0x200, PT ;  /* 0x000002000000780c */ /* 0x000fda0003f06070 */
[----:B------:R-:W-:Y:S05]  /*0bd0*/  @!P0 BRA `(.L_x_412) ;  /* 0x0000000000d08947 */ /* 0x000fea0003800000 */
[----:B0-----:R-:W0:Y:S01]  /*0be0*/  S2R R8, SR_LANEID ;  /* 0x0000000000087919 */ /* 0x001e220000000000 */
[----:B-----5:R-:W1:Y:S02]  /*0bf0*/  SHFL.DOWN PT, R0, R15, 0x1, 0x1f ;  /* 0x08201f000f007f89 */ /* 0x020e6400000e0000 */
[----:B-1----:R-:W-:Y:S01]  /*0c00*/  FADD R0, R0, R15 ;  /* 0x0000000f00007221 */ /* 0x002fe20000000000 */
[C---:B0-----:R-:W-:Y:S02]  /*0c10*/  ISETP.GT.AND P0, PT, R8.reuse, 0x1e, PT ;  /* 0x0000001e0800780c */ /* 0x041fe40003f04270 */
[C---:B------:R-:W-:Y:S02]  /*0c20*/  ISETP.NE.AND P1, PT, R8.reuse, RZ, PT ;  /* 0x000000ff0800720c */ /* 0x040fe40003f25270 */
        /* <DEDUP_REMOVED lines=27> */
[----:B------:R-:W0:Y:S04]  /*0de0*/  LDS.128 R12, [UR4+0x10] ;  /* 0x00001004ff0c7984 */ /* 0x000e280008000c00 */
[----:B------:R-:W2:Y:S04]  /*0df0*/  LDS.128 R8, [UR4+0x20] ;  /* 0x00002004ff087984 */ /* 0x000ea80008000c00 */
[----:B-1----:R-:W1:Y:S04]  /*0e00*/  LDS.128 R4, [UR4+0x30] ;  /* 0x00003004ff047984 */ /* 0x002e680008000c00 */
[----:B------:R-:W3:Y:S01]  /*0e10*/  LDS.128 R16, [UR4+0x40] ;  /* 0x00004004ff107984 */ /* 0x000ee20008000c00 */
[----:B0-----:R-:W-:-:S04]  /*0e20*/  FADD R13, R20, R13 ;  /* 0x0000000d140d7221 */ /* 0x001fc80000000000 */
[----:B------:R-:W-:-:S04]  /*0e30*/  FADD R14, R13, R14 ;  /* 0x0000000e0d0e7221 */ /* 0x000fc80000000000 */
[----:B------:R-:W-:-:S04]  /*0e40*/  FADD R15, R14, R15 ;  /* 0x0000000f0e0f7221 */ /* 0x000fc80000000000 */
[----:B--2---:R-:W-:-:S04]  /*0e50*/  FADD R8, R15, R8 ;  /* 0x000000080f087221 */ /* 0x004fc80000000000 */
[----:B------:R-:W-:-:S04]  /*0e60*/  FADD R9, R8, R9 ;  /* 0x0000000908097221 */ /* 0x000fc80000000000 */
[----:B------:R-:W-:-:S04]  /*0e70*/  FADD R10, R9, R10 ;  /* 0x0000000a090a7221 */ /* 0x000fc80000000000 */
[----:B------:R-:W-:-:S04]  /*0e80*/  FADD R11, R10, R11 ;  /* 0x0000000b0a0b7221 */ /* 0x000fc80000000000 */
[----:B-1----:R-:W-:-:S04]  /*0e90*/  FADD R4, R11, R4 ;  /* 0x000000040b047221 */ /* 0x002fc80000000000 */
        /* <DEDUP_REMOVED lines=8> */
.L_x_412:
[----:B0-----:R-:W0:Y:S01]  /*0f20*/  S2R R8, SR_LANEID ;  /* 0x0000000000087919 */ /* 0x001e220000000000 */
[----:B------:R-:W-:-:S04]  /*0f30*/  LOP3.LUT R4, R2, 0x3e0, RZ, 0xc0, !PT ;  /* 0x000003e002047812 */ /* 0x000fc800078ec0ff */
[----:B------:R-:W-:Y:S02]  /*0f40*/  IADD3 R5, PT, PT, R4, 0x20, RZ ;  /* 0x0000002004057810 */ /* 0x000fe40007ffe0ff */
[----:B------:R-:W-:Y:S02]  /*0f50*/  LOP3.LUT R7, RZ, R4, RZ, 0x33, !PT ;  /* 0x00000004ff077212 */ /* 0x000fe400078e33ff */
[----:B------:R-:W-:Y:S02]  /*0f60*/  ISETP.GT.U32.AND P0, PT, R5, R0, PT ;  /* 0x000000000500720c */ /* 0x000fe40003f04070 */
[----:B------:R-:W-:-:S04]  /*0f70*/  IADD3 R7, PT, PT, R0, R7, RZ ;  /* 0x0000000700077210 */ /* 0x000fc80007ffe0ff */
[----:B------:R-:W-:-:S05]  /*0f80*/  SEL R7, R7, 0x1f, P0 ;  /* 0x0000001f07077807 */ /* 0x000fca0000000000 */
[----:B-----5:R-:W1:Y:S01]  /*0f90*/  SHFL.DOWN PT, R4, R15, 0x1, R7 ;  /* 0x082000000f047989 */ /* 0x020e6200000e0007 */
[C---:B0-----:R-:W-:Y:S02]  /*0fa0*/  ISETP.GE.AND P0, PT, R8.reuse, R7, PT ;  /* 0x000000070800720c */ /* 0x041fe40003f06270 */
[C---:B------:R-:W-:Y:S02]  /*0fb0*/  IADD3 R6, PT, PT, R8.reuse, 0x2, RZ ;  /* 0x0000000208067810 */ /* 0x040fe40007ffe0ff */
[----:B------:R-:W-:-:S09]  /*0fc0*/  ISETP.NE.AND P1, PT, R8, RZ, PT ;  /* 0x000000ff0800720c */ /* 0x000fd20003f25270 */
[----:B-1----:R-:W-:Y:S01]  /*0fd0*/  @!P0 FADD R15, R4, R15 ;  /* 0x0000000f040f8221 */ /* 0x002fe20000000000 */
[----:B------:R-:W-:Y:S02]  /*0fe0*/  ISETP.GT.AND P0, PT, R6, R7, PT ;  /* 0x000000070600720c */ /* 0x000fe40003f04270 */
[----:B------:R-:W-:Y:S01]  /*0ff0*/  IADD3 R6, PT, PT, R8, 0x4, RZ ;  /* 0x0000000408067810 */ /* 0x000fe20007ffe0ff */
        /* <DEDUP_REMOVED lines=24> */
[----:B------:R-:W1:Y:S01]  /*1180*/  S2UR UR5, SR_CgaCtaId ;  /* 0x00000000000579c3 */ /* 0x000e620000008800 */
[----:B------:R-:W-:Y:S01]  /*1190*/  UMOV UR4, 0x400 ;  /* 0x0000040000047882 */ /* 0x000fe20000000000 */
[C---:B------:R-:W-:Y:S02]  /*11a0*/  ISETP.GT.U32.AND P2, PT, R0.reuse, 0x20, PT ;  /* 0x000000200000780c */ /* 0x040fe40003f44070 */
[C---:B------:R-:W-:Y:S02]  /*11b0*/  ISETP.GT.U32.AND P3, PT, R0.reuse, 0x40, PT ;  /* 0x000000400000780c */ /* 0x040fe40003f64070 */
[C---:B------:R-:W-:Y:S02]  /*11c0*/  ISETP.GT.U32.AND P1, PT, R0.reuse, 0x60, PT ;  /* 0x000000600000780c */ /* 0x040fe40003f24070 */
[----:B------:R-:W-:Y:S01]  /*11d0*/  ISETP.GT.U32.AND P4, PT, R0, 0xc0, PT ;  /* 0x000000c00000780c */ /* 0x000fe20003f84070 */
[----:B-1----:R-:W-:-:S09]  /*11e0*/  ULEA UR4, UR5, UR4, 0x18 ;  /* 0x0000000405047291 */ /* 0x002fd2000f8ec0ff */
[----:B0-----:R-:W0:Y:S04]  /*11f0*/  LDS.128 R4, [UR4+0x10] ;  /* 0x00001004ff047984 */ /* 0x001e280008000c00 */
[----:B------:R-:W1:Y:S04]  /*1200*/  LDS.128 R8, [UR4+0x20] ;  /* 0x00002004ff087984 */ /* 0x000e680008000c00 */
[----:B------:R-:W2:Y:S04]  /*1210*/  LDS.128 R12, [UR4+0x30] ;  /* 0x00003004ff0c7984 */ /* 0x000ea80008000c00 */
[----:B------:R-:W3:Y:S01]  /*1220*/  LDS.128 R16, [UR4+0x40] ;  /* 0x00004004ff107984 */ /* 0x000ee20008000c00 */
[----:B0-----:R-:W-:Y:S01]  /*1230*/  @P2 FADD R20, R20, R5 ;  /* 0x0000000514142221 */ /* 0x001fe20000000000 */
[----:B------:R-:W-:-:S03]  /*1240*/  ISETP.GT.U32.AND P2, PT, R0, 0x80, PT ;  /* 0x000000800000780c */ /* 0x000fc60003f44070 */
[----:B------:R-:W-:Y:S01]  /*1250*/  @P3 FADD R20, R20, R6 ;  /* 0x0000000614143221 */ /* 0x000fe20000000000 */
[----:B------:R-:W-:-:S03]  /*1260*/  ISETP.GT.U32.AND P3, PT, R0, 0xa0, PT ;  /* 0x000000a00000780c */ /* 0x000fc60003f64070 */
[----:B------:R-:W-:Y:S01]  /*1270*/  @P1 FADD R20, R20, R7 ;  /* 0x0000000714141221 */ /* 0x000fe20000000000 */
[----:B------:R-:W-:-:S05]  /*1280*/  ISETP.GT.U32.AND P1, PT, R0, 0xe0, PT ;  /* 0x000000e00000780c */ /* 0x000fca0003f24070 */
[----:B-1----:R-:W-:Y:S01]  /*1290*/  @P2 FADD R20, R20, R8 ;  /* 0x0000000814142221 */ /* 0x002fe20000000000 */
[----:B------:R-:W-:-:S03]  /*12a0*/  ISETP.GT.U32.AND P2, PT, R0, 0x100, PT ;  /* 0x000001000000780c */ /* 0x000fc60003f44070 */
[----:B------:R-:W-:Y:S01]  /*12b0*/  @P3 FADD R20, R20, R9 ;  /* 0x0000000914143221 */ /* 0x000fe20000000000 */
[----:B------:R-:W-:-:S03]  /*12c0*/  ISETP.GT.U32.AND P3, PT, R0, 0x120, PT ;  /* 0x000001200000780c */ /* 0x000fc60003f64070 */
[----:B------:R-:W-:Y:S01]  /*12d0*/  @P4 FADD R20, R20, R10 ;  /* 0x0000000a14144221 */ /* 0x000fe20000000000 */
[----:B------:R-:W-:-:S03]  /*12e0*/  ISETP.GT.U32.AND P4, PT, R0, 0x140, PT ;  /* 0x000001400000780c */ /* 0x000fc60003f84070 */
[----:B------:R-:W-:Y:S01]  /*12f0*/  @P1 FADD R20, R20, R11 ;  /* 0x0000000b14141221 */ /* 0x000fe20000000000 */
[----:B------:R-:W-:-:S03]  /*1300*/  ISETP.GT.U32.AND P1, PT, R0, 0x160, PT ;  /* 0x000001600000780c */ /* 0x000fc60003f24070 */
[----:B--2---:R-:W-:Y:S01]  /*1310*/  @P2 FADD R20, R20, R12 ;  /* 0x0000000c14142221 */ /* 0x004fe20000000000 */
[----:B------:R-:W-:-:S03]  /*1320*/  ISETP.GT.U32.AND P2, PT, R0, 0x180, PT ;  /* 0x000001800000780c */ /* 0x000fc60003f44070 */
[----:B------:R-:W-:Y:S01]  /*1330*/  @P3 FADD R20, R20, R13 ;  /* 0x0000000d14143221 */ /* 0x000fe20000000000 */
[----:B------:R-:W-:-:S03]  /*1340*/  ISETP.GT.U32.AND P3, PT, R0, 0x1a0, PT ;  /* 0x000001a00000780c */ /* 0x000fc60003f64070 */
[----:B------:R-:W-:Y:S01]  /*1350*/  @P4 FADD R20, R20, R14 ;  /* 0x0000000e14144221 */ /* 0x000fe20000000000 */
[----:B------:R-:W-:-:S03]  /*1360*/  ISETP.GT.U32.AND P4, PT, R0, 0x1c0, PT ;  /* 0x000001c00000780c */ /* 0x000fc60003f84070 */
[----:B------:R-:W-:Y:S01]  /*1370*/  @P1 FADD R20, R20, R15 ;  /* 0x0000000f14141221 */ /* 0x000fe20000000000 */
[----:B------:R-:W-:-:S03]  /*1380*/  ISETP.GT.U32.AND P1, PT, R0, 0x1e0, PT ;  /* 0x000001e00000780c */ /* 0x000fc60003f24070 */
[----:B---3--:R-:W-:-:S04]  /*1390*/  @P2 FADD R20, R20, R16 ;  /* 0x0000001014142221 */ /* 0x008fc80000000000 */
[----:B------:R-:W-:-:S04]  /*13a0*/  @P3 FADD R20, R20, R17 ;  /* 0x0000001114143221 */ /* 0x000fc80000000000 */
[----:B------:R-:W-:-:S04]  /*13b0*/  @P4 FADD R20, R20, R18 ;  /* 0x0000001214144221 */ /* 0x000fc80000000000 */
[----:B------:R-:W-:Y:S01]  /*13c0*/  @P1 FADD R20, R20, R19 ;  /* 0x0000001314141221 */ /* 0x000fe20000000000 */
[----:B------:R-:W-:Y:S06]  /*13d0*/  BRA `(.L_x_413) ;  /* 0x0000001400007947 */ /* 0x000fec0003800000 */
.L_x_398:
[----:B------:R-:W0:Y:S01]  /*13e0*/  S2R R2, SR_TID.X ;  /* 0x0000000000027919 */ /* 0x000e220000002100 */
[----:B------:R-:W1:Y:S02]  /*13f0*/  LDCU.64 UR4, c[0x0][0x380] ;  /* 0x00007000ff0477ac */ /* 0x000e640008000a00 */
[----:B-1----:R-:W-:Y:S02]  /*1400*/  MOV R4, UR4 ;  /* 0x0000000400047c02 */ /* 0x002fe40008000f00 */
[----:B------:R-:W-:Y:S02]  /*1410*/  MOV R5, UR5 ;  /* 0x0000000500057c02 */ /* 0x000fe40008000f00 */
[----:B0-----:R-:W-:-:S05]  /*1420*/  LEA R9, R3, R2, 0xd ;  /* 0x0000000203097211 */ /* 0x001fca00078e68ff */
[----:B------:R-:W-:-:S05]  /*1430*/  IMAD.WIDE.U32 R8, R9, 0x4, R4 ;  /* 0x0000000409087825 */ /* 0x000fca00078e0004 */
        /* <DEDUP_REMOVED lines=16> */
[----:B------:R-:W-:Y:S01]  /*1540*/  ISETP.GE.U32.AND P0, PT, R0, R13, PT ;  /* 0x0000000d0000720c */ /* 0x000fe20003f06070 */
        /* <DEDUP_REMOVED lines=16> */
[----:B------:R-:W-:Y:S01]  /*1650*/  LEA R9, R3, R13, 0xd ;  /* 0x0000000d03097211 */ /* 0x000fe200078e68ff */
[----:B------:R-:W-:Y:S01]  /*1660*/  UMOV UR4, URZ ;  /* 0x000000ff00047c82 */ /* 0x000fe20008000000 */
[----:B------:R-:W-:Y:S02]  /*1670*/  IADD3 R8, PT, PT, R6, -0x2000, RZ ;  /* 0xffffe00006087810 */ /* 0x000fe40007ffe0ff */
[----:B------:R-:W-:Y:S02]  /*1680*/  LOP3.LUT R0, RZ, R2, RZ, 0x33, !PT ;  /* 0x00000002ff007212 */ /* 0x000fe400078e33ff */
[----:B------:R-:W-:Y:S02]  /*1690*/  ISETP.GT.U32.AND P0, PT, R9, R8, PT ;  /* 0x000000080900720c */ /* 0x000fe40003f04070 */
[----:B------:R-:W-:Y:S02]  /*16a0*/  IADD3 R10, PT, PT, -R13, R6, R0 ;  /* 0x000000060d0a7210 */ /* 0x000fe40007ffe100 */
[----:B------:R-:W-:-:S02]  /*16b0*/  IADD3 R7, PT, PT, R9, 0x1000, R2 ;  /* 0x0000100009077810 */ /* 0x000fc40007ffe002 */
[----:B------:R-:W-:Y:S01]  /*16c0*/  MOV R0, R9 ;  /* 0x0000000900007202 */ /* 0x000fe20000000f00 */
[----:B------:R-:W-:-:S06]  /*16d0*/  IMAD R2, R3, -0x2000, R10 ;  /* 0xffffe00003027824 */ /* 0x000fcc00078e020a */
[----:B------:R-:W-:Y:S05]  /*16e0*/  @P0 BRA `(.L_x_415) ;  /* 0x0000000000bc0947 */ /* 0x000fea0003800000 */
[----:B------:R-:W0:Y:S08]  /*16f0*/  LDC R6, c[0x0][0x3a8] ;  /* 0x0000ea00ff067b82 */ /* 0x000e300000000800 */
[----:B------:R-:W1:Y:S02]  /*1700*/  LDC.64 R4, c[0x0][0x380] ;  /* 0x0000e000ff047b82 */ /* 0x000e640000000a00 */
.L_x_416:
[----:B------:R-:W2:Y:S02]  /*1710*/  S2R R10, SR_TID.X ;  /* 0x00000000000a7919 */ /* 0x000ea40000002100 */
[----:B--2---:R-:W-:-:S05]  /*1720*/  IADD3 R11, PT, PT, R10, R9, RZ ;  /* 0x000000090a0b7210 */ /* 0x004fca0007ffe0ff */
[----:B-1----:R-:W-:-:S05]  /*1730*/  IMAD.WIDE.U32 R10, R11, 0x4, R4 ;  /* 0x000000040b0a7825 */ /* 0x002fca00078e0004 */
        /* <DEDUP_REMOVED lines=13> */
[----:B---3--:R-:W-:-:S02]  /*1810*/  FADD R14, R14, R15 ;  /* 0x0000000f0e0e7221 */ /* 0x008fc40000000000 */
[----:B------:R-:W2:Y:S01]  /*1820*/  LDG.E R15, desc[UR6][R10.64+0x7000] ;  /* 0x007000060a0f7981 */ /* 0x000ea2000c1e1900 */
[----:B----4-:R-:W-:-:S03]  /*1830*/  FADD R12, R16, R17 ;  /* 0x00000011100c7221 */ /* 0x010fc60000000000 */
[----:B------:R-:W3:Y:S04]  /*1840*/  LDG.E R17, desc[UR6][R10.64+0x5800] ;  /* 0x005800060a117981 */ /* 0x000ee8000c1e1900 */
[----:B------:R-:W2:Y:S01]  /*1850*/  LDG.E R16, desc[UR6][R10.64+0x6800] ;  /* 0x006800060a107981 */ /* 0x000ea2000c1e1900 */
[----:B------:R-:W-:-:S03]  /*1860*/  FADD R14, R23, R14 ;  /* 0x0000000e170e7221 */ /* 0x000fc60000000000 */
[----:B------:R-:W4:Y:S01]  /*1870*/  LDG.E R23, desc[UR6][R10.64+0x7800] ;  /* 0x007800060a177981 */ /* 0x000f22000c1e1900 */
[----:B-----5:R-:W-:-:S04]  /*1880*/  FADD R19, R19, R20 ;  /* 0x0000001413137221 */ /* 0x020fc80000000000 */
[----:B------:R-:W-:Y:S01]  /*1890*/  FADD R19, R12, R19 ;  /* 0x000000130c137221 */ /* 0x000fe20000000000 */
[----:B0-----:R-:W-:Y:S01]  /*18a0*/  IADD3 R12, PT, PT, -R9, R6, RZ ;  /* 0x00000006090c7210 */ /* 0x001fe20007ffe1ff */
[----:B------:R-:W-:-:S03]  /*18b0*/  FADD R21, R21, R22 ;  /* 0x0000001615157221 */ /* 0x000fc60000000000 */
[----:B------:R-:W-:Y:S01]  /*18c0*/  ISETP.GE.U32.AND P0, PT, R12, R13, PT ;  /* 0x0000000d0c00720c */ /* 0x000fe20003f06070 */
[----:B------:R-:W-:-:S04]  /*18d0*/  FADD R24, R24, R25 ;  /* 0x0000001918187221 */ /* 0x000fc80000000000 */
[----:B------:R-:W-:Y:S01]  /*18e0*/  FADD R21, R21, R24 ;  /* 0x0000001815157221 */ /* 0x000fe20000000000 */
[----:B------:R-:W-:Y:S01]  /*18f0*/  FADD R14, R14, R19 ;  /* 0x000000130e0e7221 */ /* 0x000fe20000000000 */
[----:B---3--:R-:W-:Y:S01]  /*1900*/  FADD R17, R17, R18 ;  /* 0x0000001211117221 */ /* 0x008fe20000000000 */
[----:B--2---:R-:W-:-:S04]  /*1910*/  FADD R16, R16, R15 ;  /* 0x0000000f10107221 */ /* 0x004fc80000000000 */
[----:B------:R-:W-:-:S04]  /*1920*/  FADD R16, R17, R16 ;  /* 0x0000001011107221 */ /* 0x000fc80000000000 */
[----:B------:R-:W-:-:S04]  /*1930*/  FADD R21, R21, R16 ;  /* 0x0000001015157221 */ /* 0x000fc80000000000 */
[----:B------:R-:W-:-:S04]  /*1940*/  FADD R14, R14, R21 ;  /* 0x000000150e0e7221 */ /* 0x000fc80000000000 */
[----:B----4-:R-:W-:Y:S01]  /*1950*/  FADD R23, R23, R14 ;  /* 0x0000000e17177221 */ /* 0x010fe20000000000 */
[----:B------:R-:W-:Y:S06]  /*1960*/  @!P0 BRA `(.L_x_414) ;  /* 0x0000000800d08947 */ /* 0x000fec0003800000 */
[C---:B------:R-:W-:Y:S01]  /*1970*/  IADD3 R9, PT, PT, R13.reuse, R9, RZ ;  /* 0x000000090d097210 */ /* 0x040fe20007ffe0ff */
[----:B------:R-:W-:Y:S01]  /*1980*/  UIADD3 UR4, UPT, UPT, UR4, 0x1, URZ ;  /* 0x0000000104047890 */ /* 0x000fe2000fffe0ff */
[----:B------:R-:W-:Y:S02]  /*1990*/  IADD3 R0, PT, PT, R13, R0, RZ ;  /* 0x000000000d007210 */ /* 0x000fe40007ffe0ff */
[----:B------:R-:W-:Y:S02]  /*19a0*/  ISETP.GT.U32.AND P0, PT, R9, R8, PT ;  /* 0x000000080900720c */ /* 0x000fe40003f04070 */
[C---:B------:R-:W-:Y:S02]  /*19b0*/  IADD3 R2, PT, PT, -R13.reuse, R2, RZ ;  /* 0x000000020d027210 */ /* 0x040fe40007ffe1ff */
[----:B------:R-:W-:-:S09]  /*19c0*/  IADD3 R7, PT, PT, R13, R7, RZ ;  /* 0x000000070d077210 */ /* 0x000fd20007ffe0ff */
[----:B------:R-:W-:Y:S05]  /*19d0*/  @!P0 BRA `(.L_x_416) ;  /* 0xfffffffc004c8947 */ /* 0x000fea000383ffff */
.L_x_415:
[----:B------:R-:W0:Y:S01]  /*19e0*/  S2R R16, SR_TID.X ;  /* 0x0000000000107919 */ /* 0x000e220000002100 */
[----:B------:R-:W-:Y:S01]  /*19f0*/  IADD3 R8, PT, PT, -R9, R6, RZ ;  /* 0x0000000609087210 */ /* 0x000fe20007ffe1ff */
[----:B------:R-:W-:Y:S03]  /*1a00*/  BSSY.RECONVERGENT B1, `(.L_x_414) ;  /* 0x00000aa000017945 */ /* 0x000fe60003800200 */
[----:B0-----:R-:W-:-:S04]  /*1a10*/  ISETP.GE.AND P0, PT, R16, R8, PT ;  /* 0x000000081000720c */ /* 0x001fc80003f06270 */
[----:B------:R-:W-:-:S13]  /*1a20*/  ISETP.GE.U32.OR P0, PT, R9, R6, P0 ;  /* 0x000000060900720c */ /* 0x000fda0000706470 */
[----:B------:R-:W-:Y:S05]  /*1a30*/  @P0 BRA `(.L_x_417) ;  /* 0x0000000800980947 */ /* 0x000fea0003800000 */
[----:B------:R-:W0:Y:S01]  /*1a40*/  LDC R10, c[0x0][0x3ac] ;  /* 0x0000eb00ff0a7b82 */ /* 0x000e220000000800 */
[----:B------:R-:W-:Y:S01]  /*1a50*/  LOP3.LUT R11, RZ, R16, RZ, 0x33, !PT ;  /* 0x00000010ff0b7212 */ /* 0x000fe200078e33ff */
[----:B------:R-:W-:Y:S06]  /*1a60*/  BSSY.RECONVERGENT B2, `(.L_x_418) ;  /* 0x0000056000027945 */ /* 0x000fec0003800200 */
[----:B------:R-:W1:Y:S01]  /*1a70*/  LDC R8, c[0x0][0x3ac] ;  /* 0x0000eb00ff087b82 */ /* 0x000e620000000800 */
[----:B0-----:R-:W-:-:S04]  /*1a80*/  SHF.L.U32 R10, R10, 0xd, RZ ;  /* 0x0000000d0a0a7819 */ /* 0x001fc800000006ff */
[----:B------:R-:W-:-:S04]  /*1a90*/  LEA R10, R3, R10, 0xd ;  /* 0x0000000a030a7211 */ /* 0x000fc800078e68ff */
[----:B------:R-:W-:Y:S01]  /*1aa0*/  IADD3 R6, PT, PT, -R10, R6, R11 ;  /* 0x000000060a067210 */ /* 0x000fe20007ffe10b */
[----:B-1----:R-:W-:-:S04]  /*1ab0*/  IMAD R11, R8, UR4, RZ ;  /* 0x00000004080b7c24 */ /* 0x002fc8000f8e02ff */
[----:B------:R-:W-:-:S05]  /*1ac0*/  IMAD R6, R11, -0x2000, R6 ;  /* 0xffffe0000b067824 */ /* 0x000fca00078e0206 */
[C---:B------:R-:W-:Y:S02]  /*1ad0*/  ISETP.GE.U32.AND P0, PT, R6.reuse, 0x1e00, PT ;  /* 0x00001e000600780c */ /* 0x040fe40003f06070 */
[----:B------:R-:W-:-:S04]  /*1ae0*/  LEA.HI R6, R6, 0x1, RZ, 0x17 ;  /* 0x0000000106067811 */ /* 0x000fc800078fb8ff */
[----:B------:R-:W-:-:S07]  /*1af0*/  LOP3.LUT R8, R6, 0xf, RZ, 0xc0, !PT ;  /* 0x0000000f06087812 */ /* 0x000fce00078ec0ff */
[----:B------:R-:W-:Y:S05]  /*1b00*/  @!P0 BRA `(.L_x_419) ;  /* 0x00000004002c8947 */ /* 0x000fea0003800000 */
[----:B------:R-:W-:Y:S01]  /*1b10*/  LEA.HI R10, R2, 0x1, RZ, 0x17 ;  /* 0x00000001020a7811 */ /* 0x000fe200078fb8ff */
[----:B------:R-:W-:Y:S01]  /*1b20*/  BSSY.RECONVERGENT B3, `(.L_x_420) ;  /* 0x0000048000037945 */ /* 0x000fe20003800200 */
[----:B------:R-:W-:Y:S02]  /*1b30*/  LOP3.LUT R11, R16, 0x1000, RZ, 0xfc, !PT ;  /* 0x00001000100b7812 */ /* 0x000fe400078efcff */
[----:B------:R-:W-:-:S04]  /*1b40*/  LOP3.LUT R10, R10, 0xfffff0, RZ, 0xc0, !PT ;  /* 0x00fffff00a0a7812 */ /* 0x000fc800078ec0ff */
[----:B------:R-:W-:-:S07]  /*1b50*/  IADD3 R13, PT, PT, -R10, RZ, RZ ;  /* 0x000000ff0a0d7210 */ /* 0x000fce0007ffe1ff */
.L_x_421:
[C---:B------:R-:W-:Y:S02]  /*1b60*/  IADD3 R15, PT, PT, R7.reuse, -0x1000, RZ ;  /* 0xfffff000070f7810 */ /* 0x040fe40007ffe0ff */
[----:B------:R-:W-:-:S03]  /*1b70*/  IADD3 R25, PT, PT, R7, -0xe00, RZ ;  /* 0xfffff20007197810 */ /* 0x000fc60007ffe0ff */
[----:B------:R-:W-:Y:S01]  /*1b80*/  IMAD.WIDE.U32 R14, R15, 0x4, R4 ;  /* 0x000000040f0e7825 */ /* 0x000fe200078e0004 */
[----:B------:R-:W-:-:S04]  /*1b90*/  IADD3 R21, PT, PT, R7, -0xc00, RZ ;  /* 0xfffff40007157810 */ /* 0x000fc80007ffe0ff */
[----:B------:R0:W2:Y:S01]  /*1ba0*/  LDG.E R22, desc[UR6][R14.64] ;  /* 0x000000060e167981 */ /* 0x0000a2000c1e1900 */
[----:B------:R-:W-:-:S04]  /*1bb0*/  IMAD.WIDE.U32 R24, R25, 0x4, R4 ;  /* 0x0000000419187825 */ /* 0x000fc800078e0004 */
[--C-:B------:R-:W-:Y:S01]  /*1bc0*/  IMAD.WIDE.U32 R20, R21, 0x4, R4.reuse ;  /* 0x0000000415147825 */ /* 0x100fe200078e0004 */
[----:B------:R-:W3:Y:S04]  /*1bd0*/  LDG.E R16, desc[UR6][R24.64] ;  /* 0x0000000618107981 */ /* 0x000ee8000c1e1900 */
[----:B------:R1:W4:Y:S01]  /*1be0*/  LDG.E R17, desc[UR6][R20.64] ;  /* 0x0000000614117981 */ /* 0x000322000c1e1900 */
[C---:B------:R-:W-:Y:S02]  /*1bf0*/  IADD3 R19, PT, PT, R7.reuse, -0xa00, RZ ;  /* 0xfffff60007137810 */ /* 0x040fe40007ffe0ff */
[C---:B------:R-:W-:Y:S02]  /*1c00*/  IADD3 R29, PT, PT, R7.reuse, -0x800, RZ ;  /* 0xfffff800071d7810 */ /* 0x040fe40007ffe0ff */
[----:B------:R-:W-:Y:S01]  /*1c10*/  IADD3 R27, PT, PT, R7, -0x600, RZ ;  /* 0xfffffa00071b7810 */ /* 0x000fe20007ffe0ff */
[----:B------:R-:W-:Y:S01]  /*1c20*/  IMAD.WIDE.U32 R18, R19, 0x4, R4 ;  /* 0x0000000413127825 */ /* 0x000fe200078e0004 */
[----:B------:R-:W-:-:S03]  /*1c30*/  IADD3 R12, PT, PT, R7, -0x400, RZ ;  /* 0xfffffc00070c7810 */ /* 0x000fc60007ffe0ff */
[--C-:B------:R-:W-:Y:S01]  /*1c40*/  IMAD.WIDE.U32 R28, R29, 0x4, R4.reuse ;  /* 0x000000041d1c7825 */ /* 0x100fe200078e0004 */
[----:B------:R-:W5:Y:S03]  /*1c50*/  LDG.E R10, desc[UR6][R18.64] ;  /* 0x00000006120a7981 */ /* 0x000f66000c1e1900 */
[----:B0-----:R-:W-:Y:S01]  /*1c60*/  IMAD.WIDE.U32 R14, R27, 0x4, R4 ;  /* 0x000000041b0e7825 */ /* 0x001fe200078e0004 */
[----:B------:R-:W-:-:S03]  /*1c70*/  IADD3 R27, PT, PT, R7, -0x200, RZ ;  /* 0xfffffe00071b7810 */ /* 0x000fc60007ffe0ff */
[--C-:B-1----:R-:W-:Y:S02]  /*1c80*/  IMAD.WIDE.U32 R20, R12, 0x4, R4.reuse ;  /* 0x000000040c147825 */ /* 0x102fe400078e0004 */
[----:B------:R0:W5:Y:S04]  /*1c90*/  LDG.E R12, desc[UR6][R14.64] ;  /* 0x000000060e0c7981 */ /* 0x000168000c1e1900 */
[----:B------:R1:W5:Y:S01]  /*1ca0*/  LDG.E R18, desc[UR6][R28.64] ;  /* 0x000000061c127981 */ /* 0x000362000c1e1900 */
[----:B------:R-:W-:-:S04]  /*1cb0*/  IMAD.WIDE.U32 R24, R7, 0x4, R4 ;  /* 0x0000000407187825 */ /* 0x000fc800078e0004 */
[----:B0-----:R-:W-:Y:S01]  /*1cc0*/  IMAD.WIDE.U32 R14, R27, 0x4, R4 ;  /* 0x000000041b0e7825 */ /* 0x001fe200078e0004 */
[----:B------:R-:W5:Y:S04]  /*1cd0*/  LDG.E R19, desc[UR6][R24.64] ;  /* 0x0000000618137981 */ /* 0x000f68000c1e1900 */
[----:B------:R0:W5:Y:S01]  /*1ce0*/  LDG.E R27, desc[UR6][R20.64] ;  /* 0x00000006141b7981 */ /* 0x000162000c1e1900 */
[----:B-1----:R-:W-:-:S03]  /*1cf0*/  IADD3 R29, PT, PT, R7, 0x200, RZ ;  /* 0x00000200071d7810 */ /* 0x002fc60007ffe0ff */
[----:B------:R1:W5:Y:S01]  /*1d00*/  LDG.E R26, desc[UR6][R14.64] ;  /* 0x000000060e1a7981 */ /* 0x000362000c1e1900 */
[----:B0-----:R-:W-:Y:S01]  /*1d10*/  IADD3 R21, PT, PT, R7, 0x400, RZ ;  /* 0x0000040007157810 */ /* 0x001fe20007ffe0ff */
[----:B------:R-:W-:Y:S01]  /*1d20*/  IMAD.WIDE.U32 R28, R29, 0x4, R4 ;  /* 0x000000041d1c7825 */ /* 0x000fe200078e0004 */
[----:B-1----:R-:W-:-:S05]  /*1d30*/  IADD3 R15, PT, PT, R7, 0x800, RZ ;  /* 0x00000800070f7810 */ /* 0x002fca0007ffe0ff */
[----:B------:R-:W5:Y:S01]  /*1d40*/  LDG.E R28, desc[UR6][R28.64] ;  /* 0x000000061c1c7981 */ /* 0x000f62000c1e1900 */
[----:B------:R-:W-:-:S06]  /*1d50*/  IMAD.WIDE.U32 R14, R15, 0x4, R4 ;  /* 0x000000040f0e7825 */ /* 0x000fcc00078e0004 */
[----:B------:R-:W5:Y:S01]  /*1d60*/  LDG.E R14, desc[UR6][R14.64] ;  /* 0x000000060e0e7981 */ /* 0x000f62000c1e1900 */
[----:B--2---:R-:W-:Y:S01]  /*1d70*/  FADD R25, R22, R23 ;  /* 0x0000001716197221 */ /* 0x004fe20000000000 */
[----:B------:R-:W-:Y:S01]  /*1d80*/  IMAD.WIDE.U32 R22, R21, 0x4, R4 ;  /* 0x0000000415167825 */ /* 0x000fe200078e0004 */
[----:B------:R-:W-:-:S03]  /*1d90*/  IADD3 R21, PT, PT, R7, 0x600, RZ ;  /* 0x0000060007157810 */ /* 0x000fc60007ffe0ff */
[----:B---3--:R-:W-:Y:S02]  /*1da0*/  FADD R16, R25, R16 ;  /* 0x0000001019107221 */ /* 0x008fe40000000000 */
[----:B------:R-:W-:Y:S01]  /*1db0*/  IMAD.WIDE.U32 R20, R21, 0x4, R4 ;  /* 0x0000000415147825 */ /* 0x000fe200078e0004 */
[----:B------:R-:W-:Y:S01]  /*1dc0*/  IADD3 R25, PT, PT, R7, 0xa00, RZ ;  /* 0x00000a0007197810 */ /* 0x000fe20007ffe0ff */
[----:B------:R-:W2:Y:S04]  /*1dd0*/  LDG.E R29, desc[UR6][R22.64] ;  /* 0x00000006161d7981 */ /* 0x000ea8000c1e1900 */
[----:B------:R4:W3:Y:S02]  /*1de0*/  LDG.E R20, desc[UR6][R20.64] ;  /* 0x0000000614147981 */ /* 0x0008e4000c1e1900 */
[----:B----4-:R-:W-:Y:S01]  /*1df0*/  FADD R21, R16, R17 ;  /* 0x0000001110157221 */ /* 0x010fe20000000000 */
[----:B------:R-:W-:Y:S01]  /*1e00*/  IMAD.WIDE.U32 R16, R25, 0x4, R4 ;  /* 0x0000000419107825 */ /* 0x000fe200078e0004 */
[----:B------:R-:W-:-:S05]  /*1e10*/  IADD3 R25, PT, PT, R7, 0xc00, RZ ;  /* 0x00000c0007197810 */ /* 0x000fca0007ffe0ff */
[--C-:B------:R-:W-:Y:S01]  /*1e20*/  IMAD.WIDE.U32 R22, R25, 0x4, R4.reuse ;  /* 0x0000000419167825 */ /* 0x100fe200078e0004 */
[----:B------:R-:W-:Y:S01]  /*1e30*/  IADD3 R25, PT, PT, R7, 0xe00, RZ ;  /* 0x00000e0007197810 */ /* 0x000fe20007ffe0ff */
[----:B------:R-:W4:Y:S04]  /*1e40*/  LDG.E R16, desc[UR6][R16.64] ;  /* 0x0000000610107981 */ /* 0x000f28000c1e1900 */
[----:B------:R-:W-:Y:S01]  /*1e50*/  IMAD.WIDE.U32 R24, R25, 0x4, R4 ;  /* 0x0000000419187825 */ /* 0x000fe200078e0004 */
[----:B------:R-:W4:Y:S05]  /*1e60*/  LDG.E R22, desc[UR6][R22.64] ;  /* 0x0000000616167981 */ /* 0x000f2a000c1e1900 */
[----:B------:R-:W4:Y:S01]  /*1e70*/  LDG.E R24, desc[UR6][R24.64] ;  /* 0x0000000618187981 */ /* 0x000f22000c1e1900 */
[----:B-----5:R-:W-:-:S04]  /*1e80*/  FADD R21, R21, R10 ;  /* 0x0000000a15157221 */ /* 0x020fc80000000000 */
[----:B------:R-:W-:-:S04]  /*1e90*/  FADD R21, R21, R18 ;  /* 0x0000001215157221 */ /* 0x000fc80000000000 */
[----:B------:R-:W-:-:S04]  /*1ea0*/  FADD R12, R21, R12 ;  /* 0x0000000c150c7221 */ /* 0x000fc80000000000 */
[----:B------:R-:W-:-:S04]  /*1eb0*/  FADD R27, R12, R27 ;  /* 0x0000001b0c1b7221 */ /* 0x000fc80000000000 */
[----:B------:R-:W-:-:S04]  /*1ec0*/  FADD R26, R27, R26 ;  /* 0x0000001a1b1a7221 */ /* 0x000fc80000000000 */
[----:B------:R-:W-:-:S04]  /*1ed0*/  FADD R19, R26, R19 ;  /* 0x000000131a137221 */ /* 0x000fc80000000000 */
[----:B------:R-:W-:Y:S01]  /*1ee0*/  FADD R28, R19, R28 ;  /* 0x0000001c131c7221 */ /* 0x000fe20000000000 */
[----:B------:R-:W-:-:S04]  /*1ef0*/  IADD3 R13, PT, PT, R13, 0x10, RZ ;  /* 0x000000100d0d7810 */ /* 0x000fc80007ffe0ff */
[----:B------:R-:W-:Y:S02]  /*1f00*/  ISETP.NE.AND P0, PT, R13, RZ, PT ;  /* 0x000000ff0d00720c */ /* 0x000fe40003f05270 */
[----:B------:R-:W-:Y:S02]  /*1f10*/  IADD3 R11, PT, PT, R11, 0x2000, RZ ;  /* 0x000020000b0b7810 */ /* 0x000fe40007ffe0ff */
[----:B------:R-:W-:Y:S01]  /*1f20*/  IADD3 R7, PT, PT, R7, 0x2000, RZ ;  /* 0x0000200007077810 */ /* 0x000fe20007ffe0ff */
[----:B--2---:R-:W-:-:S04]  /*1f30*/  FADD R29, R28, R29 ;  /* 0x0000001d1c1d7221 */ /* 0x004fc80000000000 */
[----:B---3--:R-:W-:-:S04]  /*1f40*/  FADD R29, R29, R20 ;  /* 0x000000141d1d7221 */ /* 0x008fc80000000000 */
[----:B------:R-:W-:-:S04]  /*1f50*/  FADD R29, R29, R14 ;  /* 0x0000000e1d1d7221 */ /* 0x000fc80000000000 */
[----:B----4-:R-:W-:-:S04]  /*1f60*/  FADD R29, R29, R16 ;  /* 0x000000101d1d7221 */ /* 0x010fc80000000000 */
[----:B------:R-:W-:-:S04]  /*1f70*/  FADD R29, R29, R22 ;  /* 0x000000161d1d7221 */ /* 0x000fc80000000000 */
[----:B------:R-:W-:Y:S01]  /*1f80*/  FADD R23, R29, R24 ;  /* 0x000000181d177221 */ /* 0x000fe20000000000 */
[----:B------:R-:W-:Y:S06]  /*1f90*/  @P0 BRA `(.L_x_421) ;  /* 0xfffffff800f00947 */ /* 0x000fec000383ffff */
[----:B------:R-:W-:Y:S05]  /*1fa0*/  BSYNC.RECONVERGENT B3 ;  /* 0x0000000000037941 */ /* 0x000fea0003800200 */
.L_x_420:
[----:B------:R-:W-:-:S07]  /*1fb0*/  IADD3 R16, PT, PT, R11, -0x1000, RZ ;  /* 0xfffff0000b107810 */ /* 0x000fce0007ffe0ff */
.L_x_419:
[----:B------:R-:W-:Y:S05]  /*1fc0*/  BSYNC.RECONVERGENT B2 ;  /* 0x0000000000027941 */ /* 0x000fea0003800200 */
.L_x_418:
[----:B------:R-:W-:-:S13]  /*1fd0*/  ISETP.NE.AND P0, PT, R8, RZ, PT ;  /* 0x000000ff0800720c */ /* 0x000fda0003f05270 */
[----:B------:R-:W-:Y:S05]  /*1fe0*/  @!P0 BRA `(.L_x_417) ;  /* 0x00000004002c8947 */ /* 0x000fea0003800000 */
[----:B------:R-:W-:Y:S01]  /*1ff0*/  ISETP.GE.U32.AND P0, PT, R8, 0x8, PT ;  /* 0x000000080800780c */ /* 0x000fe20003f06070 */
[----:B------:R-:W-:Y:S01]  /*2000*/  BSSY.RECONVERGENT B2, `(.L_x_422) ;  /* 0x0000025000027945 */ /* 0x000fe20003800200 */
[----:B------:R-:W-:-:S04]  /*2010*/  LOP3.LUT R22, R6, 0x7, RZ, 0xc0, !PT ;  /* 0x0000000706167812 */ /* 0x000fc800078ec0ff */
[----:B------:R-:W-:-:S07]  /*2020*/  ISETP.NE.AND P1, PT, R22, RZ, PT ;  /* 0x000000ff1600720c */ /* 0x000fce0003f25270 */
[----:B------:R-:W-:Y:S06]  /*2030*/  @!P0 BRA `(.L_x_423) ;  /* 0x0000000000848947 */ /* 0x000fec0003800000 */
[----:B------:R-:W-:-:S04]  /*2040*/  IADD3 R7, PT, PT, R16, R9, RZ ;  /* 0x0000000910077210 */ /* 0x000fc80007ffe0ff */
[C---:B------:R-:W-:Y:S01]  /*2050*/  IADD3 R21, PT, PT, R7.reuse, 0x200, RZ ;  /* 0x0000020007157810 */ /* 0x040fe20007ffe0ff */
[C---:B------:R-:W-:Y:S01]  /*2060*/  IMAD.WIDE.U32 R14, R7.reuse, 0x4, R4 ;  /* 0x00000004070e7825 */ /* 0x040fe200078e0004 */
[----:B------:R-:W-:-:S03]  /*2070*/  IADD3 R19, PT, PT, R7, 0x400, RZ ;  /* 0x0000040007137810 */ /* 0x000fc60007ffe0ff */
[--C-:B------:R-:W-:Y:S01]  /*2080*/  IMAD.WIDE.U32 R20, R21, 0x4, R4.reuse ;  /* 0x0000000415147825 */ /* 0x100fe200078e0004 */
[----:B------:R0:W2:Y:S01]  /*2090*/  LDG.E R8, desc[UR6][R14.64] ;  /* 0x000000060e087981 */ /* 0x0000a2000c1e1900 */
[----:B------:R-:W-:Y:S02]  /*20a0*/  IADD3 R11, PT, PT, R7, 0x600, RZ ;  /* 0x00000600070b7810 */ /* 0x000fe40007ffe0ff */
[--C-:B------:R-:W-:Y:S01]  /*20b0*/  IMAD.WIDE.U32 R18, R19, 0x4, R4.reuse ;  /* 0x0000000413127825 */ /* 0x100fe200078e0004 */
[----:B------:R1:W3:Y:S01]  /*20c0*/  LDG.E R17, desc[UR6][R20.64] ;  /* 0x0000000614117981 */ /* 0x0002e2000c1e1900 */
[----:B------:R-:W-:Y:S02]  /*20d0*/  IADD3 R13, PT, PT, R7, 0x800, RZ ;  /* 0x00000800070d7810 */ /* 0x000fe40007ffe0ff */
[--C-:B------:R-:W-:Y:S01]  /*20e0*/  IMAD.WIDE.U32 R10, R11, 0x4, R4.reuse ;  /* 0x000000040b0a7825 */ /* 0x100fe200078e0004 */
[----:B------:R-:W-:Y:S01]  /*20f0*/  IADD3 R25, PT, PT, R7, 0xa00, RZ ;  /* 0x00000a0007197810 */ /* 0x000fe20007ffe0ff */
[----:B------:R-:W4:Y:S02]  /*2100*/  LDG.E R18, desc[UR6][R18.64] ;  /* 0x0000000612127981 */ /* 0x000f24000c1e1900 */
[--C-:B------:R-:W-:Y:S01]  /*2110*/  IMAD.WIDE.U32 R12, R13, 0x4, R4.reuse ;  /* 0x000000040d0c7825 */ /* 0x100fe200078e0004 */
[----:B------:R-:W-:Y:S01]  /*2120*/  IADD3 R27, PT, PT, R7, 0xc00, RZ ;  /* 0x00000c00071b7810 */ /* 0x000fe20007ffe0ff */
[----:B------:R-:W5:Y:S02]  /*2130*/  LDG.E R10, desc[UR6][R10.64] ;  /* 0x000000060a0a7981 */ /* 0x000f64000c1e1900 */
[--C-:B0-----:R-:W-:Y:S01]  /*2140*/  IMAD.WIDE.U32 R14, R25, 0x4, R4.reuse ;  /* 0x00000004190e7825 */ /* 0x101fe200078e0004 */
[----:B------:R-:W-:Y:S01]  /*2150*/  IADD3 R25, PT, PT, R7, 0xe00, RZ ;  /* 0x00000e0007197810 */ /* 0x000fe20007ffe0ff */
[----:B------:R-:W5:Y:S02]  /*2160*/  LDG.E R12, desc[UR6][R12.64] ;  /* 0x000000060c0c7981 */ /* 0x000f64000c1e1900 */
[----:B-1----:R-:W-:-:S02]  /*2170*/  IMAD.WIDE.U32 R20, R27, 0x4, R4 ;  /* 0x000000041b147825 */ /* 0x002fc400078e0004 */
[----:B------:R-:W5:Y:S02]  /*2180*/  LDG.E R15, desc[UR6][R14.64] ;  /* 0x000000060e0f7981 */ /* 0x000f64000c1e1900 */
[----:B------:R-:W-:Y:S02]  /*2190*/  IMAD.WIDE.U32 R24, R25, 0x4, R4 ;  /* 0x0000000419187825 */ /* 0x000fe400078e0004 */
        /* <DEDUP_REMOVED lines=11> */
.L_x_423:
[----:B------:R-:W-:Y:S05]  /*2250*/  BSYNC.RECONVERGENT B2 ;  /* 0x0000000000027941 */ /* 0x000fea0003800200 */
.L_x_422:
[----:B------:R-:W-:Y:S05]  /*2260*/  @!P1 BRA `(.L_x_417) ;  /* 0x00000000008c9947 */ /* 0x000fea0003800000 */
[----:B------:R-:W-:Y:S01]  /*2270*/  ISETP.GE.U32.AND P0, PT, R22, 0x4, PT ;  /* 0x000000041600780c */ /* 0x000fe20003f06070 */
[----:B------:R-:W-:Y:S01]  /*2280*/  BSSY.RECONVERGENT B2, `(.L_x_424) ;  /* 0x0000014000027945 */ /* 0x000fe20003800200 */
[----:B------:R-:W-:-:S11]  /*2290*/  LOP3.LUT P1, RZ, R6, 0x3, RZ, 0xc0, !PT ;  /* 0x0000000306ff7812 */ /* 0x000fd6000782c0ff */
[----:B------:R-:W-:Y:S05]  /*22a0*/  @!P0 BRA `(.L_x_425) ;  /* 0x0000000000448947 */ /* 0x000fea0003800000 */
[----:B------:R-:W-:-:S04]  /*22b0*/  IADD3 R11, PT, PT, R16, R9, RZ ;  /* 0x00000009100b7210 */ /* 0x000fc80007ffe0ff */
[C---:B------:R-:W-:Y:S01]  /*22c0*/  IADD3 R9, PT, PT, R11.reuse, 0x200, RZ ;  /* 0x000002000b097810 */ /* 0x040fe20007ffe0ff */
[C---:B------:R-:W-:Y:S01]  /*22d0*/  IMAD.WIDE.U32 R6, R11.reuse, 0x4, R4 ;  /* 0x000000040b067825 */ /* 0x040fe200078e0004 */
[----:B------:R-:W-:-:S03]  /*22e0*/  IADD3 R13, PT, PT, R11, 0x400, RZ ;  /* 0x000004000b0d7810 */ /* 0x000fc60007ffe0ff */
[--C-:B------:R-:W-:Y:S01]  /*22f0*/  IMAD.WIDE.U32 R8, R9, 0x4, R4.reuse ;  /* 0x0000000409087825 */ /* 0x100fe200078e0004 */
[----:B------:R-:W-:Y:S01]  /*2300*/  IADD3 R15, PT, PT, R11, 0x600, RZ ;  /* 0x000006000b0f7810 */ /* 0x000fe20007ffe0ff */
[----:B------:R-:W2:Y:S02]  /*2310*/  LDG.E R6, desc[UR6][R6.64] ;  /* 0x0000000606067981 */ /* 0x000ea4000c1e1900 */
[--C-:B------:R-:W-:Y:S02]  /*2320*/  IMAD.WIDE.U32 R10, R13, 0x4, R4.reuse ;  /* 0x000000040d0a7825 */ /* 0x100fe400078e0004 */
[----:B------:R-:W3:Y:S02]  /*2330*/  LDG.E R8, desc[UR6][R8.64] ;  /* 0x0000000608087981 */ /* 0x000ee4000c1e1900 */
[----:B------:R-:W-:Y:S02]  /*2340*/  IMAD.WIDE.U32 R12, R15, 0x4, R4 ;  /* 0x000000040f0c7825 */ /* 0x000fe400078e0004 */
[----:B------:R-:W4:Y:S04]  /*2350*/  LDG.E R10, desc[UR6][R10.64] ;  /* 0x000000060a0a7981 */ /* 0x000f28000c1e1900 */
[----:B------:R-:W5:Y:S01]  /*2360*/  LDG.E R12, desc[UR6][R12.64] ;  /* 0x000000060c0c7981 */ /* 0x000f62000c1e1900 */
[----:B------:R-:W-:Y:S01]  /*2370*/  IADD3 R16, PT, PT, R16, 0x800, RZ ;  /* 0x0000080010107810 */ /* 0x000fe20007ffe0ff */
[----:B--2---:R-:W-:-:S04]  /*2380*/  FADD R23, R23, R6 ;  /* 0x0000000617177221 */ /* 0x004fc80000000000 */
[----:B---3--:R-:W-:-:S04]  /*2390*/  FADD R23, R23, R8 ;  /* 0x0000000817177221 */ /* 0x008fc80000000000 */
[----:B----4-:R-:W-:-:S04]  /*23a0*/  FADD R23, R23, R10 ;  /* 0x0000000a17177221 */ /* 0x010fc80000000000 */
[----:B-----5:R-:W-:-:S07]  /*23b0*/  FADD R23, R23, R12 ;  /* 0x0000000c17177221 */ /* 0x020fce0000000000 */
.L_x_425:
[----:B------:R-:W-:Y:S05]  /*23c0*/  BSYNC.RECONVERGENT B2 ;  /* 0x0000000000027941 */ /* 0x000fea0003800200 */
.L_x_424:
[----:B------:R-:W-:Y:S05]  /*23d0*/  @!P1 BRA `(.L_x_417) ;  /* 0x0000000000309947 */ /* 0x000fea0003800000 */
[----:B------:R-:W-:Y:S02]  /*23e0*/  LOP3.LUT R2, R2, 0xffff, RZ, 0xc0, !PT ;  /* 0x0000ffff02027812 */ /* 0x000fe400078ec0ff */
[----:B------:R-:W-:Y:S02]  /*23f0*/  IADD3 R9, PT, PT, R16, R0, RZ ;  /* 0x0000000010097210 */ /* 0x000fe40007ffe0ff */
[----:B------:R-:W-:-:S04]  /*2400*/  LEA.HI R2, R2, 0x1, RZ, 0x17 ;  /* 0x0000000102027811 */ /* 0x000fc800078fb8ff */
[----:B------:R-:W-:-:S04]  /*2410*/  LOP3.LUT R2, R2, 0x3, RZ, 0xc0, !PT ;  /* 0x0000000302027812 */ /* 0x000fc800078ec0ff */
[----:B------:R-:W-:-:S07]  /*2420*/  IADD3 R2, PT, PT, -R2, RZ, RZ ;  /* 0x000000ff02027210 */ /* 0x000fce0007ffe1ff */
.L_x_426:
[----:B------:R-:W-:-:S06]  /*2430*/  IMAD.WIDE.U32 R6, R9, 0x4, R4 ;  /* 0x0000000409067825 */ /* 0x000fcc00078e0004 */
[----:B------:R-:W2:Y:S01]  /*2440*/  LDG.E R6, desc[UR6][R6.64] ;  /* 0x0000000606067981 */ /* 0x000ea2000c1e1900 */
[----:B------:R-:W-:Y:S02]  /*2450*/  IADD3 R2, PT, PT, R2, 0x1, RZ ;  /* 0x0000000102027810 */ /* 0x000fe40007ffe0ff */
[----:B------:R-:W-:Y:S02]  /*2460*/  IADD3 R9, PT, PT, R9, 0x200, RZ ;  /* 0x0000020009097810 */ /* 0x000fe40007ffe0ff */
[----:B------:R-:W-:Y:S01]  /*2470*/  ISETP.NE.AND P0, PT, R2, RZ, PT ;  /* 0x000000ff0200720c */ /* 0x000fe20003f05270 */
[----:B--2---:R-:W-:-:S12]  /*2480*/  FADD R23, R6, R23 ;  /* 0x0000001706177221 */ /* 0x004fd80000000000 */
[----:B------:R-:W-:Y:S05]  /*2490*/  @P0 BRA `(.L_x_426) ;  /* 0xfffffffc00e40947 */ /* 0x000fea000383ffff */
.L_x_417:
[----:B------:R-:W-:Y:S05]  /*24a0*/  BSYNC.RECONVERGENT B1 ;  /* 0x0000000000017941 */ /* 0x000fea0003800200 */
.L_x_414:
        /* <DEDUP_REMOVED lines=33> */
[----:B------:R-:W1:Y:S04]  /*26c0*/  LDS.128 R8, [UR4+0x20] ;  /* 0x00002004ff087984 */ /* 0x000e680008000c00 */
[----:B--2---:R-:W2:Y:S04]  /*26d0*/  LDS.128 R4, [UR4+0x30] ;  /* 0x00003004ff047984 */ /* 0x004ea80008000c00 */
        /* <DEDUP_REMOVED lines=16> */
.L_x_413:
[----:B------:R-:W-:Y:S05]  /*27e0*/  BSYNC.RECONVERGENT B0 ;  /* 0x0000000000007941 */ /* 0x000fea0003800200 */
.L_x_397:
[----:B------:R-:W-:Y:S05]  /*27f0*/  @P0 EXIT ;  /* 0x000000000000094d */ /* 0x000fea0003800000 */
[----:B012---:R-:W0:Y:S02]  /*2800*/  LDC.64 R4, c[0x0][0x388] ;  /* 0x0000e200ff047b82 */ /* 0x007e240000000a00 */
[----:B0-----:R-:W-:-:S05]  /*2810*/  IMAD.WIDE.U32 R2, R3, 0x4, R4 ;  /* 0x0000000403027825 */ /* 0x001fca00078e0004 */
[----:B------:R-:W-:Y:S01]  /*2820*/  STG.E desc[UR6][R2.64], R20 ;  /* 0x0000001402007986 */ /* 0x000fe2000c101906 */
[----:B------:R-:W-:Y:S05]  /*2830*/  EXIT ;  /* 0x000000000000794d */ /* 0x000fea0003800000 */
.L_x_427:
        /* <DEDUP_REMOVED lines=12> */
.L_x_741:


//--------------------- .text._ZN3cub18CUB_300001_SM_10006detail6reduce28DeviceReduceSingleTileKernelINS2_10policy_hubIfjN4cuda3std3__44plusIfEEE10Policy1000EN6thrust24THRUST_300001_SM_1000_NS6detail15normal_iteratorINSD_10device_ptrIfEEEEPfjS9_ffNS7_10__identityEEEvT0_T1_T2_T3_T4_T6_ --------------------------
	.section	.text._ZN3cub18CUB_300001_SM_10006detail6reduce28DeviceReduceSingleTileKernelINS2_10policy_hubIfjN4cuda3std3__44plusIfEEE10Policy1000EN6thrust24THRUST_300001_SM_1000_NS6detail15normal_iteratorINSD_10device_ptrIfEEEEPfjS9_ffNS7_10__identityEEEvT0_T1_T2_T3_T4_T6_,"ax",@progbits
	.align	128
        .global         _ZN3cub18CUB_300001_SM_10006detail6reduce28DeviceReduceSingleTileKernelINS2_10policy_hubIfjN4cuda3std3__44plusIfEEE10Policy1000EN6thrust24THRUST_300001_SM_1000_NS6detail15normal_iteratorINSD_10device_ptrIfEEEEPfjS9_ffNS7_10__identityEEEvT0_T1_T2_T3_T4_T6_
        .type           _ZN3cub18CUB_300001_SM_10006detail6reduce28DeviceReduceSingleTileKernelINS2_10policy_hubIfjN4cuda3std3__44plusIfEEE10Policy1000EN6thrust24THRUST_300001_SM_1000_NS6detail15normal_iteratorINSD_10device_ptrIfEEEEPfjS9_ffNS7_10__identityEEEvT0_T1_T2_T3_T4_T6_,@function
        .size           _ZN3cub18CUB_300001_SM_10006detail6reduce28DeviceReduceSingleTileKernelINS2_10policy_hubIfjN4cuda3std3__44plusIfEEE10Policy1000EN6thrust24THRUST_300001_SM_1000_NS6detail15normal_iteratorINSD_10device_ptrIfEEEEPfjS9_ffNS7_10__identityEEEvT0_T1_T2_T3_T4_T6_,(.L_x_742 - _ZN3cub18CUB_300001_SM_10006detail6reduce28DeviceReduceSingleTileKernelINS2_10policy_hubIfjN4cuda3std3__44plusIfEEE10Policy1000EN6thrust24THRUST_300001_SM_1000_NS6detail15normal_iteratorINSD_10device_ptrIfEEEEPfjS9_ffNS7_10__identityEEEvT0_T1_T2_T3_T4_T6_)
        .other          _ZN3cub18CUB_300001_SM_10006detail6reduce28DeviceReduceSingleTileKernelINS2_10policy_hubIfjN4cuda3std3__44plusIfEEE10Policy1000EN6thrust24THRUST_300001_SM_1000_NS6detail15normal_iteratorINSD_10device_ptrIfEEEEPfjS9_ffNS7_10__identityEEEvT0_T1_T2_T3_T4_T6_,@"STO_CUDA_ENTRY STV_DEFAULT"
_ZN3cub18CUB_300001_SM_10006detail6reduce28DeviceReduceSingleTileKernelINS2_10policy_hubIfjN4cuda3std3__44plusIfEEE10Policy1000EN6thrust24THRUST_300001_SM_1000_NS6detail15normal_iteratorINSD_10device_ptrIfEEEEPfjS9_ffNS7_10__identityEEEvT0_T1_T2_T3_T4_T6_:
.text._ZN3cub18CUB_300001_SM_10006detail6reduce28DeviceReduceSingleTileKernelINS2_10policy_hubIfjN4cuda3std3__44plusIfEEE10Policy1000EN6thrust24THRUST_300001_SM_1000_NS6detail15normal_iteratorINSD_10device_ptrIfEEEEPfjS9_ffNS7_10__identityEEEvT0_T1_T2_T3_T4_T6_:
        /* <DEDUP_REMOVED lines=13> */
.L_x_428:
[----:B------:R-:W-:Y:S01]  /*00d0*/  ISETP.GT.U32.AND P0, PT, R4, 0x1fff, PT ;  /* 0x00001fff0400780c */ /* 0x000fe20003f04070 */
[----:B------:R-:W-:-:S12]  /*00e0*/  BSSY.RECONVERGENT B0, `(.L_x_429) ;  /* 0x000022c000007945 */ /* 0x000fd80003800200 */
[----:B------:R-:W-:Y:S05]  /*00f0*/  @P0 BRA `(.L_x_430) ;  /* 0x0000001000000947 */ /* 0x000fea0003800000 */
[----:B------:R-:W0:Y:S01]  /*0100*/  S2R R5, SR_TID.X ;  /* 0x0000000000057919 */ /* 0x000e220000002100 */
[----:B------:R-:W-:Y:S01]  /*0110*/  BSSY.RECONVERGENT B1, `(.L_x_431) ;  /* 0x0000009000017945 */ /* 0x000fe20003800200 */
[----:B------:R-:W-:Y:S01]  /*0120*/  HFMA2 R0, -RZ, RZ, 0, 0 ;  /* 0x00000000ff007431 */ /* 0x000fe200000001ff */
[----:B0-----:R-:W-:Y:S02]  /*0130*/  ISETP.GE.U32.AND P0, PT, R5, R4, PT ;  /* 0x000000040500720c */ /* 0x001fe40003f06070 */
[----:B------:R-:W-:-:S11]  /*0140*/  MOV R7, R5 ;  /* 0x0000000500077202 */ /* 0x000fd60000000f00 */
[----:B------:R-:W-:Y:S05]  /*0150*/  @P0 BRA `(.L_x_432) ;  /* 0x0000000000100947 */ /* 0x000fea0003800000 */
[----:B------:R-:W0:Y:S02]  /*0160*/  LDC.64 R2, c[0x0][0x380] ;  /* 0x0000e000ff027b82 */ /* 0x000e240000000a00 */
[----:B0-----:R-:W-:-:S05]  /*0170*/  IMAD.WIDE.U32 R2, R5, 0x4, R2 ;  /* 0x0000000405027825 */ /* 0x001fca00078e0002 */
[----:B------:R0:W5:Y:S01]  /*0180*/  LDG.E R0, desc[UR6][R2.64] ;  /* 0x0000000602007981 */ /* 0x000162000c1e1900 */
[----:B------:R-:W-:-:S07]  /*0190*/  IADD3 R7, PT, PT, R5, 0x200, RZ ;  /* 0x0000020005077810 */ /* 0x000fce0007ffe0ff */
.L_x_432:
[----:B------:R-:W-:Y:S05]  /*01a0*/  BSYNC.RECONVERGENT B1 ;  /* 0x0000000000017941 */ /* 0x000fea0003800200 */
.L_x_431:
[----:B------:R-:W-:Y:S01]  /*01b0*/  ISETP.GE.U32.AND P0, PT, R7, R4, PT ;  /* 0x000000040700720c */ /* 0x000fe20003f06070 */
[----:B------:R-:W-:-:S12]  /*01c0*/  BSSY.RECONVERGENT B1, `(.L_x_433) ;  /* 0x0000070000017945 */ /* 0x000fd80003800200 */
[----:B------:R-:W-:Y:S05]  /*01d0*/  @P0 BRA `(.L_x_434) ;  /* 0x0000000400b80947 */ /* 0x000fea0003800000 */
[----:B0-----:R-:W-:Y:S01]  /*01e0*/  LOP3.LUT R3, RZ, R7, RZ, 0x33, !PT ;  /* 0x00000007ff037212 */ /* 0x001fe200078e33ff */
[----:B------:R-:W-:Y:S03]  /*01f0*/  BSSY.RECONVERGENT B2, `(.L_x_435) ;  /* 0x0000033000027945 */ /* 0x000fe60003800200 */
[----:B------:R-:W-:-:S04]  /*0200*/  IADD3 R3, PT, PT, R3, R4, RZ ;  /* 0x0000000403037210 */ /* 0x000fc80007ffe0ff */
        /* <DEDUP_REMOVED lines=9> */
[----:B------:R-:W-:-:S04]  /*02a0*/  IADD3 R2, P0, PT, R2, 0x4000, RZ ;  /* 0x0000400002027810 */ /* 0x000fc80007f1e0ff */
[----:B------:R-:W-:-:S09]  /*02b0*/  IADD3.X R3, PT, PT, RZ, R3, RZ, P0, !PT ;  /* 0x00000003ff037210 */ /* 0x000fd200007fe4ff */
.L_x_437:
        /* <DEDUP_REMOVED lines=19> */
[----:B0-----:R-:W-:-:S04]  /*03f0*/  IADD3 R2, P2, PT, R2, 0x8000, RZ ;  /* 0x0000800002027810 */ /* 0x001fc80007f5e0ff */
[----:B------:R-:W-:Y:S01]  /*0400*/  IADD3.X R3, PT, PT, RZ, R3, RZ, P2, !PT ;  /* 0x00000003ff037210 */ /* 0x000fe200017fe4ff */
        /* <DEDUP_REMOVED lines=17> */
.L_x_436:
[----:B------:R-:W-:Y:S05]  /*0520*/  BSYNC.RECONVERGENT B2 ;  /* 0x0000000000027941 */ /* 0x000fea0003800200 */
.L_x_435:
[----:B------:R-:W-:Y:S05]  /*0530*/  @!P1 BRA `(.L_x_434) ;  /* 0x0000000000e09947 */ /* 0x000fea0003800000 */
[----:B------:R-:W-:Y:S01]  /*0540*/  ISETP.GE.U32.AND P0, PT, R22, 0x8, PT ;  /* 0x000000081600780c */ /* 0x000fe20003f06070 */
[----:B------:R-:W-:Y:S01]  /*0550*/  BSSY.RECONVERGENT B2, `(.L_x_438) ;  /* 0x0000017000027945 */ /* 0x000fe20003800200 */
[----:B------:R-:W-:-:S04]  /*0560*/  LOP3.LUT R10, R6, 0x7, RZ, 0xc0, !PT ;  /* 0x00000007060a7812 */ /* 0x000fc800078ec0ff */
[----:B------:R-:W-:-:S07]  /*0570*/  ISETP.NE.AND P1, PT, R10, RZ, PT ;  /* 0x000000ff0a00720c */ /* 0x000fce0003f25270 */
[----:B------:R-:W-:Y:S06]  /*0580*/  @!P0 BRA `(.L_x_439) ;  /* 0x00000000004c8947 */ /* 0x000fec0003800000 */
[----:B------:R-:W0:Y:S02]  /*0590*/  LDC.64 R2, c[0x0][0x380] ;  /* 0x0000e000ff027b82 */ /* 0x000e240000000a00 */
[----:B0-----:R-:W-:-:S05]  /*05a0*/  IMAD.WIDE.U32 R2, R7, 0x4, R2 ;  /* 0x0000000407027825 */ /* 0x001fca00078e0002 */
        /* <DEDUP_REMOVED lines=17> */
.L_x_439:
[----:B------:R-:W-:Y:S05]  /*06c0*/  BSYNC.RECONVERGENT B2 ;  /* 0x0000000000027941 */ /* 0x000fea0003800200 */
.L_x_438:
        /* <DEDUP_REMOVED lines=17> */
.L_x_441:
[----:B------:R-:W-:Y:S05]  /*07e0*/  BSYNC.RECONVERGENT B2 ;  /* 0x0000000000027941 */ /* 0x000fea0003800200 */
.L_x_440:
[----:B------:R-:W-:Y:S05]  /*07f0*/  @!P1 BRA `(.L_x_434) ;  /* 0x0000000000309947 */ /* 0x000fea0003800000 */
[----:B------:R-:W0:Y:S01]  /*0800*/  LDC.64 R2, c[0x0][0x380] ;  /* 0x0000e000ff027b82 */ /* 0x000e220000000a00 */
[----:B------:R-:W-:Y:S01]  /*0810*/  IADD3 R6, PT, PT, -R6, RZ, RZ ;  /* 0x000000ff06067210 */ /* 0x000fe20007ffe1ff */
[----:B0-----:R-:W-:-:S05]  /*0820*/  IMAD.WIDE.U32 R2, R7, 0x4, R2 ;  /* 0x0000000407027825 */ /* 0x001fca00078e0002 */
[----:B------:R-:W-:-:S07]  /*0830*/  MOV R7, R3 ;  /* 0x0000000300077202 */ /* 0x000fce0000000f00 */
.L_x_442:
[----:B------:R-:W-:-:S06]  /*0840*/  MOV R3, R7 ;  /* 0x0000000700037202 */ /* 0x000fcc0000000f00 */
[----:B------:R0:W2:Y:S01]  /*0850*/  LDG.E R3, desc[UR6][R2.64] ;  /* 0x0000000602037981 */ /* 0x0000a2000c1e1900 */
[----:B------:R-:W-:-:S04]  /*0860*/  IADD3 R6, PT, PT, R6, 0x1, RZ ;  /* 0x0000000106067810 */ /* 0x000fc80007ffe0ff */
[----:B------:R-:W-:Y:S02]  /*0870*/  ISETP.NE.AND P0, PT, R6, RZ, PT ;  /* 0x000000ff0600720c */ /* 0x000fe40003f05270 */
[----:B0-----:R-:W-:-:S04]  /*0880*/  IADD3 R2, P1, PT, R2, 0x800, RZ ;  /* 0x0000080002027810 */ /* 0x001fc80007f3e0ff */
[----:B------:R-:W-:Y:S01]  /*0890*/  IADD3.X R7, PT, PT, RZ, R7, RZ, P1, !PT ;  /* 0x00000007ff077210 */ /* 0x000fe20000ffe4ff */
[----:B--2--5:R-:W-:-:S06]  /*08a0*/  FADD R0, R3, R0 ;  /* 0x0000000003007221 */ /* 0x024fcc0000000000 */
[----:B------:R-:W-:Y:S05]  /*08b0*/  @P0 BRA `(.L_x_442) ;  /* 0xfffffffc00e00947 */ /* 0x000fea000383ffff */
.L_x_434:
[----:B------:R-:W-:Y:S05]  /*08c0*/  BSYNC.RECONVERGENT B1 ;  /* 0x0000000000017941 */ /* 0x000fea0003800200 */
.L_x_433:
[----:B------:R-:W-:Y:S02]  /*08d0*/  ISETP.GE.U32.AND P0, PT, R4, 0x200, PT ;  /* 0x000002000400780c */ /* 0x000fe40003f06070 */
        /* <DEDUP_REMOVED lines=36> */
[----:B------:R-:W3:Y:S04]  /*0b20*/  LDS.128 R8, [UR4+0x30] ;  /* 0x00003004ff087984 */ /* 0x000ee80008000c00 */
[----:B------:R-:W4:Y:S01]  /*0b30*/  LDS.128 R16, [UR4+0x40] ;  /* 0x00004004ff107984 */ /* 0x000f220008000c00 */
[----:B0-----:R-:W-:-:S04]  /*0b40*/  FADD R5, R0, R5 ;  /* 0x0000000500057221 */ /* 0x001fc80000000000 */
        /* <DEDUP_REMOVED lines=9> */
[----:B------:R-:W-:-:S04]  /*0be0*/  FADD R11, R10, R11 ;  /* 0x0000000b0a0b7221 */ /* 0x000fc80000000000 */
[----:B----4-:R-:W-:-:S04]  /*0bf0*/  FADD R16, R11, R16 ;  /* 0x000000100b107221 */ /* 0x010fc80000000000 */
[----:B------:R-:W-:-:S04]  /*0c00*/  FADD R17, R16, R17 ;  /* 0x0000001110117221 */ /* 0x000fc80000000000 */
[----:B------:R-:W-:-:S04]  /*0c10*/  FADD R18, R17, R18 ;  /* 0x0000001211127221 */ /* 0x000fc80000000000 */
[----:B------:R-:W-:Y:S01]  /*0c20*/  FADD R0, R18, R19 ;  /* 0x0000001312007221 */ /* 0x000fe20000000000 */
[----:B------:R-:W-:Y:S06]  /*0c30*/  BRA `(.L_x_444) ;  /* 0x0000001400d87947 */ /* 0x000fec0003800000 */
.L_x_443:
[----:B------:R-:W1:Y:S01]  /*0c40*/  S2R R6, SR_LANEID ;  /* 0x0000000000067919 */ /* 0x000e620000000000 */
[----:B------:R-:W-:-:S04]  /*0c50*/  LOP3.LUT R0, R5, 0x3e0, RZ, 0xc0, !PT ;  /* 0x000003e005007812 */ /* 0x000fc800078ec0ff */
[----:B0-----:R-:W-:Y:S02]  /*0c60*/  IADD3 R3, PT, PT, R0, 0x20, RZ ;  /* 0x0000002000037810 */ /* 0x001fe40007ffe0ff */
[----:B------:R-:W-:Y:S02]  /*0c70*/  LOP3.LUT R7, RZ, R0, RZ, 0x33, !PT ;  /* 0x00000000ff077212 */ /* 0x000fe400078e33ff */
[-C--:B------:R-:W-:Y:S02]  /*0c80*/  ISETP.GT.U32.AND P0, PT, R3, R4.reuse, PT ;  /* 0x000000040300720c */ /* 0x080fe40003f04070 */
        /* <DEDUP_REMOVED lines=40> */
[----:B------:R-:W0:Y:S04]  /*0f10*/  LDS.128 R20, [UR4+0x10] ;  /* 0x00001004ff147984 */ /* 0x000e280008000c00 */
        /* <DEDUP_REMOVED lines=30> */
.L_x_430:
[----:B------:R-:W0:Y:S01]  /*1100*/  S2R R0, SR_TID.X ;  /* 0x0000000000007919 */ /* 0x000e220000002100 */
[----:B------:R-:W1:Y:S02]  /*1110*/  LDCU.64 UR4, c[0x0][0x380] ;  /* 0x00007000ff0477ac */ /* 0x000e640008000a00 */
[----:B-1----:R-:W-:Y:S02]  /*1120*/  MOV R12, UR4 ;  /* 0x00000004000c7c02 */ /* 0x002fe40008000f00 */
[----:B------:R-:W-:-:S03]  /*1130*/  MOV R13, UR5 ;  /* 0x00000005000d7c02 */ /* 0x000fc60008000f00 */
        /* <DEDUP_REMOVED lines=17> */
[----:B------:R-:W-:Y:S01]  /*1250*/  UMOV UR4, 0x2000 ;  /* 0x0000200000047882 */ /* 0x000fe20000000000 */
[----:B--2---:R-:W-:Y:S01]  /*1260*/  FADD R20, R20, R21 ;  /* 0x0000001514147221 */ /* 0x004fe20000000000 */
[----:B------:R-:W-:-:S04]  /*1270*/  IADD3 R21, PT, PT, R4, -0x2000, RZ ;  /* 0xffffe00004157810 */ /* 0x000fc80007ffe0ff */
[----:B------:R-:W-:Y:S01]  /*1280*/  ISETP.GE.U32.AND P0, PT, R21, 0x2000, PT ;  /* 0x000020001500780c */ /* 0x000fe20003f06070 */
[----:B---3--:R-:W-:Y:S01]  /*1290*/  FADD R6, R6, R7 ;  /* 0x0000000706067221 */ /* 0x008fe20000000000 */
[----:B----4-:R-:W-:-:S04]  /*12a0*/  FADD R9, R8, R9 ;  /* 0x0000000908097221 */ /* 0x010fc80000000000 */
[----:B------:R-:W-:Y:S01]  /*12b0*/  FADD R6, R6, R9 ;  /* 0x0000000906067221 */ /* 0x000fe20000000000 */
[----:B-----5:R-:W-:Y:S01]  /*12c0*/  FADD R10, R10, R11 ;  /* 0x0000000b0a0a7221 */ /* 0x020fe20000000000 */
[----:B------:R-:W-:-:S04]  /*12d0*/  FADD R15, R14, R15 ;  /* 0x0000000f0e0f7221 */ /* 0x000fc80000000000 */
[----:B------:R-:W-:Y:S01]  /*12e0*/  FADD R15, R10, R15 ;  /* 0x0000000f0a0f7221 */ /* 0x000fe20000000000 */
[----:B------:R-:W-:Y:S01]  /*12f0*/  FADD R16, R16, R17 ;  /* 0x0000001110107221 */ /* 0x000fe20000000000 */
[----:B------:R-:W-:-:S04]  /*1300*/  FADD R19, R18, R19 ;  /* 0x0000001312137221 */ /* 0x000fc80000000000 */
[----:B------:R-:W-:Y:S01]  /*1310*/  FADD R16, R16, R19 ;  /* 0x0000001310107221 */ /* 0x000fe20000000000 */
[----:B------:R-:W-:-:S04]  /*1320*/  FADD R5, R5, R22 ;  /* 0x0000001605057221 */ /* 0x000fc80000000000 */
[----:B------:R-:W-:Y:S01]  /*1330*/  FADD R5, R20, R5 ;  /* 0x0000000514057221 */ /* 0x000fe20000000000 */
[----:B------:R-:W-:-:S03]  /*1340*/  FADD R6, R6, R15 ;  /* 0x0000000f06067221 */ /* 0x000fc60000000000 */
[----:B------:R-:W-:-:S04]  /*1350*/  FADD R5, R16, R5 ;  /* 0x0000000510057221 */ /* 0x000fc80000000000 */
[----:B------:R-:W-:Y:S01]  /*1360*/  FADD R5, R6, R5 ;  /* 0x0000000506057221 */ /* 0x000fe20000000000 */
[----:B------:R-:W-:Y:S06]  /*1370*/  @!P0 BRA `(.L_x_445) ;  /* 0x0000000000ac8947 */ /* 0x000fec0003800000 */
[----:B------:R-:W0:Y:S01]  /*1380*/  LDC R4, c[0x0][0x390] ;  /* 0x0000e400ff047b82 */ /* 0x000e220000000800 */
[----:B------:R-:W-:-:S07]  /*1390*/  UMOV UR4, 0x2000 ;  /* 0x0000200000047882 */ /* 0x000fce0000000000 */
[----:B------:R-:W1:Y:S02]  /*13a0*/  LDC.64 R12, c[0x0][0x380] ;  /* 0x0000e000ff0c7b82 */ /* 0x000e640000000a00 */
.L_x_447:
[----:B------:R-:W-:-:S05]  /*13b0*/  IADD3 R3, PT, PT, R0, UR4, RZ ;  /* 0x0000000400037c10 */ /* 0x000fca000fffe0ff */
        /* <DEDUP_REMOVED lines=17> */
[----:B0-----:R-:W-:-:S04]  /*14d0*/  IADD3 R2, PT, PT, R4, -UR4, RZ ;  /* 0x8000000404027c10 */ /* 0x001fc8000fffe0ff */
        /* <DEDUP_REMOVED lines=18> */
[----:B------:R-:W-:-:S06]  /*1600*/  UIADD3 UR4, UPT, UPT, UR4, 0x2000, URZ ;  /* 0x0000200004047890 */ /* 0x000fcc000fffe0ff */
[----:B------:R-:W-:-:S13]  /*1610*/  ISETP.LT.U32.AND P0, PT, R21, UR4, PT ;  /* 0x0000000415007c0c */ /* 0x000fda000bf01070 */
[----:B------:R-:W-:Y:S05]  /*1620*/  @!P0 BRA `(.L_x_447) ;  /* 0xfffffffc00608947 */ /* 0x000fea000383ffff */
.L_x_445:
[----:B------:R-:W-:Y:S01]  /*1630*/  IADD3 R3, PT, PT, R4, -UR4, RZ ;  /* 0x8000000404037c10 */ /* 0x000fe2000fffe0ff */
[----:B------:R-:W-:Y:S03]  /*1640*/  BSSY.RECONVERGENT B1, `(.L_x_446) ;  /* 0x00000a3000017945 */ /* 0x000fe60003800200 */
[----:B------:R-:W-:-:S04]  /*1650*/  ISETP.GE.AND P0, PT, R0, R3, PT ;  /* 0x000000030000720c */ /* 0x000fc80003f06270 */
[----:B------:R-:W-:-:S13]  /*1660*/  ISETP.LE.U32.OR P0, PT, R4, UR4, P0 ;  /* 0x0000000404007c0c */ /* 0x000fda0008703470 */
[----:B------:R-:W-:Y:S05]  /*1670*/  @P0 BRA `(.L_x_448) ;  /* 0x00000008007c0947 */ /* 0x000fea0003800000 */
[-C--:B------:R-:W-:Y:S01]  /*1680*/  LOP3.LUT R3, RZ, R0.reuse, RZ, 0x33, !PT ;  /* 0x00000000ff037212 */ /* 0x080fe200078e33ff */
[----:B------:R-:W-:Y:S01]  /*1690*/  BSSY.RECONVERGENT B2, `(.L_x_449) ;  /* 0x0000052000027945 */ /* 0x000fe20003800200 */
[----:B------:R-:W-:Y:S02]  /*16a0*/  MOV R6, R0 ;  /* 0x0000000000067202 */ /* 0x000fe40000000f00 */
[----:B------:R-:W-:-:S04]  /*16b0*/  IADD3 R3, PT, PT, R4, -UR4, R3 ;  /* 0x8000000404037c10 */ /* 0x000fc8000fffe003 */
[C---:B------:R-:W-:Y:S02]  /*16c0*/  ISETP.GE.U32.AND P0, PT, R3.reuse, 0x1e00, PT ;  /* 0x00001e000300780c */ /* 0x040fe40003f06070 */
[----:B------:R-:W-:-:S04]  /*16d0*/  LEA.HI R3, R3, 0x1, RZ, 0x17 ;  /* 0x0000000103037811 */ /* 0x000fc800078fb8ff */
[----:B------:R-:W-:-:S07]  /*16e0*/  LOP3.LUT R4, R3, 0xf, RZ, 0xc0, !PT ;  /* 0x0000000f03047812 */ /* 0x000fce00078ec0ff */
[----:B------:R-:W-:Y:S05]  /*16f0*/  @!P0 BRA `(.L_x_450) ;  /* 0x00000004002c8947 */ /* 0x000fea0003800000 */
[----:B------:R-:W-:Y:S01]  /*1700*/  LOP3.LUT R7, R3, 0xfffff0, RZ, 0xc0, !PT ;  /* 0x00fffff003077812 */ /* 0x000fe200078ec0ff */
[----:B------:R-:W-:Y:S01]  /*1710*/  BSSY.RECONVERGENT B3, `(.L_x_451) ;  /* 0x0000048000037945 */ /* 0x000fe20003800200 */
[C---:B------:R-:W-:Y:S02]  /*1720*/  LOP3.LUT R6, R0.reuse, 0x1000, RZ, 0xfc, !PT ;  /* 0x0000100000067812 */ /* 0x040fe400078efcff */
[----:B------:R-:W-:Y:S02]  /*1730*/  IADD3 R2, PT, PT, R0, UR4, RZ ;  /* 0x0000000400027c10 */ /* 0x000fe4000fffe0ff */
[----:B------:R-:W-:-:S07]  /*1740*/  IADD3 R7, PT, PT, -R7, RZ, RZ ;  /* 0x000000ff07077210 */ /* 0x000fce0007ffe1ff */
.L_x_452:
[C---:B------:R-:W-:Y:S01]  /*1750*/  IADD3 R19, PT, PT, R2.reuse, 0x200, RZ ;  /* 0x0000020002137810 */ /* 0x040fe20007ffe0ff */
[C---:B------:R-:W-:Y:S01]  /*1760*/  IMAD.WIDE.U32 R14, R2.reuse, 0x4, R12 ;  /* 0x00000004020e7825 */ /* 0x040fe200078e000c */
[----:B------:R-:W-:-:S03]  /*1770*/  IADD3 R11, PT, PT, R2, 0x400, RZ ;  /* 0x00000400020b7810 */ /* 0x000fc60007ffe0ff */
[--C-:B------:R-:W-:Y:S01]  /*1780*/  IMAD.WIDE.U32 R18, R19, 0x4, R12.reuse ;  /* 0x0000000413127825 */ /* 0x100fe200078e000c */
[----:B------:R0:W2:Y:S01]  /*1790*/  LDG.E R8, desc[UR6][R14.64] ;  /* 0x000000060e087981 */ /* 0x0000a2000c1e1900 */
[C---:B------:R-:W-:Y:S02]  /*17a0*/  IADD3 R21, PT, PT, R2.reuse, 0x600, RZ ;  /* 0x0000060002157810 */ /* 0x040fe40007ffe0ff */
[--C-:B------:R-:W-:Y:S01]  /*17b0*/  IMAD.WIDE.U32 R10, R11, 0x4, R12.reuse ;  /* 0x000000040b0a7825 */ /* 0x100fe200078e000c */
[----:B------:R1:W3:Y:S01]  /*17c0*/  LDG.E R9, desc[UR6][R18.64] ;  /* 0x0000000612097981 */ /* 0x0002e2000c1e1900 */
[C---:B------:R-:W-:Y:S02]  /*17d0*/  IADD3 R17, PT, PT, R2.reuse, 0x800, RZ ;  /* 0x0000080002117810 */ /* 0x040fe40007ffe0ff */
[--C-:B------:R-:W-:Y:S02]  /*17e0*/  IMAD.WIDE.U32 R20, R21, 0x4, R12.reuse ;  /* 0x0000000415147825 */ /* 0x100fe400078e000c */
[----:B------:R4:W5:Y:S01]  /*17f0*/  LDG.E R10, desc[UR6][R10.64] ;  /* 0x000000060a0a7981 */ /* 0x000962000c1e1900 */
[----:B------:R-:W-:Y:S01]  /*1800*/  IADD3 R29, PT, PT, R2, 0xa00, RZ ;  /* 0x00000a00021d7810 */ /* 0x000fe20007ffe0ff */
[----:B------:R-:W-:-:S02]  /*1810*/  IMAD.WIDE.U32 R16, R17, 0x4, R12 ;  /* 0x0000000411107825 */ /* 0x000fc400078e000c */
[----:B------:R4:W5:Y:S01]  /*1820*/  LDG.E R27, desc[UR6][R20.64] ;  /* 0x00000006141b7981 */ /* 0x000962000c1e1900 */
[C---:B------:R-:W-:Y:S01]  /*1830*/  IADD3 R23, PT, PT, R2.reuse, 0xc00, RZ ;  /* 0x00000c0002177810 */ /* 0x040fe20007ffe0ff */
[--C-:B------:R-:W-:Y:S02]  /*1840*/  IMAD.WIDE.U32 R28, R29, 0x4, R12.reuse ;  /* 0x000000041d1c7825 */ /* 0x100fe400078e000c */
[----:B------:R-:W5:Y:S01]  /*1850*/  LDG.E R26, desc[UR6][R16.64] ;  /* 0x00000006101a7981 */ /* 0x000f62000c1e1900 */
[C---:B------:R-:W-:Y:S01]  /*1860*/  IADD3 R22, PT, PT, R2.reuse, 0xe00, RZ ;  /* 0x00000e0002167810 */ /* 0x040fe20007ffe0ff */
[--C-:B0-----:R-:W-:Y:S02]  /*1870*/  IMAD.WIDE.U32 R14, R23, 0x4, R12.reuse ;  /* 0x00000004170e7825 */ /* 0x101fe400078e000c */
[----:B------:R0:W5:Y:S01]  /*1880*/  LDG.E R25, desc[UR6][R28.64] ;  /* 0x000000061c197981 */ /* 0x000162000c1e1900 */
[----:B------:R-:W-:Y:S01]  /*1890*/  IADD3 R23, PT, PT, R2, 0x1000, RZ ;  /* 0x0000100002177810 */ /* 0x000fe20007ffe0ff */
[----:B-1----:R-:W-:-:S02]  /*18a0*/  IMAD.WIDE.U32 R18, R22, 0x4, R12 ;  /* 0x0000000416127825 */ /* 0x002fc400078e000c */
[----:B------:R1:W5:Y:S01]  /*18b0*/  LDG.E R24, desc[UR6][R14.64] ;  /* 0x000000060e187981 */ /* 0x000362000c1e1900 */
[C---:B----4-:R-:W-:Y:S01]  /*18c0*/  IADD3 R11, PT, PT, R2.reuse, 0x1200, RZ ;  /* 0x00001200020b7810 */ /* 0x050fe20007ffe0ff */
[--C-:B------:R-:W-:Y:S02]  /*18d0*/  IMAD.WIDE.U32 R20, R23, 0x4, R12.reuse ;  /* 0x0000000417147825 */ /* 0x100fe400078e000c */
[----:B------:R4:W5:Y:S01]  /*18e0*/  LDG.E R23, desc[UR6][R18.64] ;  /* 0x0000000612177981 */ /* 0x000962000c1e1900 */
[C---:B0-----:R-:W-:Y:S01]  /*18f0*/  IADD3 R29, PT, PT, R2.reuse, 0x1400, RZ ;  /* 0x00001400021d7810 */ /* 0x041fe20007ffe0ff */
[--C-:B------:R-:W-:Y:S02]  /*1900*/  IMAD.WIDE.U32 R16, R11, 0x4, R12.reuse ;  /* 0x000000040b107825 */ /* 0x100fe400078e000c */
[----:B------:R-:W5:Y:S01]  /*1910*/  LDG.E R22, desc[UR6][R20.64] ;  /* 0x0000000614167981 */ /* 0x000f62000c1e1900 */
[----:B-1----:R-:W-:Y:S01]  /*1920*/  IADD3 R15, PT, PT, R2, 0x1600, RZ ;  /* 0x00001600020f7810 */ /* 0x002fe20007ffe0ff */
[----:B------:R-:W-:-:S02]  /*1930*/  IMAD.WIDE.U32 R28, R29, 0x4, R12 ;  /* 0x000000041d1c7825 */ /* 0x000fc400078e000c */
[----:B------:R0:W5:Y:S01]  /*1940*/  LDG.E R11, desc[UR6][R16.64] ;  /* 0x00000006100b7981 */ /* 0x000162000c1e1900 */
[C---:B----4-:R-:W-:Y:S01]  /*1950*/  IADD3 R19, PT, PT, R2.reuse, 0x1800, RZ ;  /* 0x0000180002137810 */ /* 0x050fe20007ffe0ff */
[--C-:B------:R-:W-:Y:S02]  /*1960*/  IMAD.WIDE.U32 R14, R15, 0x4, R12.reuse ;  /* 0x000000040f0e7825 */ /* 0x100fe400078e000c */
[----:B------:R-:W4:Y:S02]  /*1970*/  LDG.E R28, desc[UR6][R28.64] ;  /* 0x000000061c1c7981 */ /* 0x000f24000c1e1900 */
[----:B------:R-:W-:Y:S01]  /*1980*/  IMAD.WIDE.U32 R18, R19, 0x4, R12 ;  /* 0x0000000413127825 */ /* 0x000fe200078e000c */
[C---:B0-----:R-:W-:Y:S02]  /*1990*/  IADD3 R17, PT, PT, R2.reuse, 0x1a00, RZ ;  /* 0x00001a0002117810 */ /* 0x041fe40007ffe0ff */
[----:B------:R-:W-:-:S03]  /*19a0*/  IADD3 R21, PT, PT, R2, 0x1c00, RZ ;  /* 0x00001c0002157810 */ /* 0x000fc60007ffe0ff */
[----:B------:R-:W4:Y:S04]  /*19b0*/  LDG.E R18, desc[UR6][R18.64] ;  /* 0x0000000612127981 */ /* 0x000f28000c1e1900 */
[----:B------:R0:W4:Y:S01]  /*19c0*/  LDG.E R29, desc[UR6][R14.64] ;  /* 0x000000060e1d7981 */ /* 0x000122000c1e1900 */
[----:B------:R-:W-:Y:S01]  /*19d0*/  IADD3 R20, PT, PT, R2, 0x1e00, RZ ;  /* 0x00001e0002147810 */ /* 0x000fe20007ffe0ff */
[----:B0-----:R-:W-:-:S04]  /*19e0*/  IMAD.WIDE.U32 R14, R17, 0x4, R12 ;  /* 0x00000004110e7825 */ /* 0x001fc800078e000c */
[--C-:B------:R-:W-:Y:S02]  /*19f0*/  IMAD.WIDE.U32 R16, R21, 0x4, R12.reuse ;  /* 0x0000000415107825 */ /* 0x100fe400078e000c */
[----:B------:R-:W4:Y:S02]  /*1a00*/  LDG.E R14, desc[UR6][R14.64] ;  /* 0x000000060e0e7981 */ /* 0x000f24000c1e1900 */
[----:B------:R-:W-:Y:S02]  /*1a10*/  IMAD.WIDE.U32 R20, R20, 0x4, R12 ;  /* 0x0000000414147825 */ /* 0x000fe400078e000c */
[----:B------:R-:W4:Y:S04]  /*1a20*/  LDG.E R16, desc[UR6][R16.64] ;  /* 0x0000000610107981 */ /* 0x000f28000c1e1900 */
[----:B------:R-:W4:Y:S01]  /*1a30*/  LDG.E R20, desc[UR6][R20.64] ;  /* 0x0000000614147981 */ /* 0x000f22000c1e1900 */
[----:B------:R-:W-:-:S04]  /*1a40*/  IADD3 R7, PT, PT, R7, 0x10, RZ ;  /* 0x0000001007077810 */ /* 0x000fc80007ffe0ff */
[----:B------:R-:W-:Y:S02]  /*1a50*/  ISETP.NE.AND P0, PT, R7, RZ, PT ;  /* 0x000000ff0700720c */ /* 0x000fe40003f05270 */
[----:B------:R-:W-:Y:S02]  /*1a60*/  IADD3 R6, PT, PT, R6, 0x2000, RZ ;  /* 0x0000200006067810 */ /* 0x000fe40007ffe0ff */
[----:B------:R-:W-:Y:S01]  /*1a70*/  IADD3 R2, PT, PT, R2, 0x2000, RZ ;  /* 0x0000200002027810 */ /* 0x000fe20007ffe0ff */
[----:B--2---:R-:W-:-:S04]  /*1a80*/  FADD R8, R8, R5 ;  /* 0x0000000508087221 */ /* 0x004fc80000000000 */
[----:B---3--:R-:W-:-:S04]  /*1a90*/  FADD R9, R8, R9 ;  /* 0x0000000908097221 */ /* 0x008fc80000000000 */
        /* <DEDUP_REMOVED lines=8> */
[----:B----4-:R-:W-:-:S04]  /*1b20*/  FADD R28, R11, R28 ;  /* 0x0000001c0b1c7221 */ /* 0x010fc80000000000 */
[----:B------:R-:W-:-:S04]  /*1b30*/  FADD R29, R28, R29 ;  /* 0x0000001d1c1d7221 */ /* 0x000fc80000000000 */
[----:B------:R-:W-:-:S04]  /*1b40*/  FADD R29, R29, R18 ;  /* 0x000000121d1d7221 */ /* 0x000fc80000000000 */
[----:B------:R-:W-:-:S04]  /*1b50*/  FADD R29, R29, R14 ;  /* 0x0000000e1d1d7221 */ /* 0x000fc80000000000 */
[----:B------:R-:W-:-:S04]  /*1b60*/  FADD R29, R29, R16 ;  /* 0x000000101d1d7221 */ /* 0x000fc80000000000 */
[----:B------:R-:W-:Y:S01]  /*1b70*/  FADD R5, R29, R20 ;  /* 0x000000141d057221 */ /* 0x000fe20000000000 */
[----:B------:R-:W-:Y:S06]  /*1b80*/  @P0 BRA `(.L_x_452) ;  /* 0xfffffff800f00947 */ /* 0x000fec000383ffff */
[----:B------:R-:W-:Y:S05]  /*1b90*/  BSYNC.RECONVERGENT B3 ;  /* 0x0000000000037941 */ /* 0x000fea0003800200 */
.L_x_451:
[----:B------:R-:W-:-:S07]  /*1ba0*/  IADD3 R6, PT, PT, R6, -0x1000, RZ ;  /* 0xfffff00006067810 */ /* 0x000fce0007ffe0ff */
.L_x_450:
[----:B------:R-:W-:Y:S05]  /*1bb0*/  BSYNC.RECONVERGENT B2 ;  /* 0x0000000000027941 */ /* 0x000fea0003800200 */
.L_x_449:
[----:B------:R-:W-:-:S13]  /*1bc0*/  ISETP.NE.AND P0, PT, R4, RZ, PT ;  /* 0x000000ff0400720c */ /* 0x000fda0003f05270 */
[----:B------:R-:W-:Y:S05]  /*1bd0*/  @!P0 BRA `(.L_x_448) ;  /* 0x0000000400248947 */ /* 0x000fea0003800000 */
[----:B------:R-:W-:Y:S01]  /*1be0*/  ISETP.GE.U32.AND P0, PT, R4, 0x8, PT ;  /* 0x000000080400780c */ /* 0x000fe20003f06070 */
[----:B------:R-:W-:Y:S01]  /*1bf0*/  BSSY.RECONVERGENT B2, `(.L_x_453) ;  /* 0x0000025000027945 */ /* 0x000fe20003800200 */
[----:B------:R-:W-:-:S04]  /*1c00*/  LOP3.LUT R22, R3, 0x7, RZ, 0xc0, !PT ;  /* 0x0000000703167812 */ /* 0x000fc800078ec0ff */
[----:B------:R-:W-:-:S07]  /*1c10*/  ISETP.NE.AND P1, PT, R22, RZ, PT ;  /* 0x000000ff1600720c */ /* 0x000fce0003f25270 */
[----:B------:R-:W-:Y:S06]  /*1c20*/  @!P0 BRA `(.L_x_454) ;  /* 0x0000000000848947 */ /* 0x000fec0003800000 */
[----:B------:R-:W-:-:S04]  /*1c30*/  IADD3 R7, PT, PT, R6, UR4, RZ ;  /* 0x0000000406077c10 */ /* 0x000fc8000fffe0ff */
        /* <DEDUP_REMOVED lines=32> */
.L_x_454:
[----:B------:R-:W-:Y:S05]  /*1e40*/  BSYNC.RECONVERGENT B2 ;  /* 0x0000000000027941 */ /* 0x000fea0003800200 */
.L_x_453:
        /* <DEDUP_REMOVED lines=23> */
.L_x_456:
[----:B------:R-:W-:Y:S05]  /*1fc0*/  BSYNC.RECONVERGENT B2 ;  /* 0x0000000000027941 */ /* 0x000fea0003800200 */
.L_x_455:
[----:B------:R-:W-:Y:S05]  /*1fd0*/  @!P1 BRA `(.L_x_448) ;  /* 0x0000000000249947 */ /* 0x000fea0003800000 */
[----:B------:R-:W-:Y:S02]  /*1fe0*/  IADD3 R7, PT, PT, R6, UR4, RZ ;  /* 0x0000000406077c10 */ /* 0x000fe4000fffe0ff */
[----:B------:R-:W-:-:S07]  /*1ff0*/  IADD3 R4, PT, PT, -R4, RZ, RZ ;  /* 0x000000ff04047210 */ /* 0x000fce0007ffe1ff */
.L_x_457:
[----:B------:R-:W-:-:S06]  /*2000*/  IMAD.WIDE.U32 R2, R7, 0x4, R12 ;  /* 0x0000000407027825 */ /* 0x000fcc00078e000c */
[----:B------:R-:W2:Y:S01]  /*2010*/  LDG.E R2, desc[UR6][R2.64] ;  /* 0x0000000602027981 */ /* 0x000ea2000c1e1900 */
[----:B------:R-:W-:Y:S02]  /*2020*/  IADD3 R4, PT, PT, R4, 0x1, RZ ;  /* 0x0000000104047810 */ /* 0x000fe40007ffe0ff */
[----:B------:R-:W-:Y:S02]  /*2030*/  IADD3 R7, PT, PT, R7, 0x200, RZ ;  /* 0x0000020007077810 */ /* 0x000fe40007ffe0ff */
[----:B------:R-:W-:Y:S01]  /*2040*/  ISETP.NE.AND P0, PT, R4, RZ, PT ;  /* 0x000000ff0400720c */ /* 0x000fe20003f05270 */
[----:B--2---:R-:W-:-:S12]  /*2050*/  FADD R5, R2, R5 ;  /* 0x0000000502057221 */ /* 0x004fd80000000000 */
[----:B------:R-:W-:Y:S05]  /*2060*/  @P0 BRA `(.L_x_457) ;  /* 0xfffffffc00e40947 */ /* 0x000fea000383ffff */
.L_x_448:
[----:B------:R-:W-:Y:S05]  /*2070*/  BSYNC.RECONVERGENT B1 ;  /* 0x0000000000017941 */ /* 0x000fea0003800200 */
.L_x_446:
        /* <DEDUP_REMOVED lines=33> */
[----:B------:R-:W3:Y:S04]  /*2290*/  LDS.128 R8, [UR4+0x30] ;  /* 0x00003004ff087984 */ /* 0x000ee80008000c00 */
[----:B------:R-:W4:Y:S01]  /*22a0*/  LDS.128 R16, [UR4+0x40] ;  /* 0x00004004ff107984 */ /* 0x000f220008000c00 */
[----:B0-----:R-:W-:-:S04]  /*22b0*/  FADD R5, R0, R5 ;  /* 0x0000000500057221 */ /* 0x001fc80000000000 */
        /* <DEDUP_REMOVED lines=13> */
[----:B------:R-:W-:-:S07]  /*2390*/  FADD R0, R18, R19 ;  /* 0x0000001312007221 */ /* 0x000fce0000000000 */
.L_x_444:
[----:B------:R-:W-:Y:S05]  /*23a0*/  BSYNC.RECONVERGENT B0 ;  /* 0x0000000000007941 */ /* 0x000fea0003800200 */
.L_x_429:
[----:B------:R-:W-:Y:S05]  /*23b0*/  @P0 EXIT ;  /* 0x000000000000094d */ /* 0x000fea0003800000 */
[----:B012---:R-:W0:Y:S01]  /*23c0*/  LDC.64 R2, c[0x0][0x388] ;  /* 0x0000e200ff027b82 */ /* 0x007e220000000a00 */
[----:B------:R-:W1:Y:S02]  /*23d0*/  LDCU UR4, c[0x0][0x398] ;  /* 0x00007300ff0477ac */ /* 0x000e640008000800 */
[----:B-1----:R-:W-:-:S05]  /*23e0*/  FADD R5, R0, UR4 ;  /* 0x0000000400057e21 */ /* 0x002fca0008000000 */
[----:B0-----:R-:W-:Y:S01]  /*23f0*/  STG.E desc[UR6][R2.64], R5 ;  /* 0x0000000502007986 */ /* 0x001fe2000c101906 */
[----:B------:R-:W-:Y:S05]  /*2400*/  EXIT ;  /* 0x000000000000794d */ /* 0x000fea0003800000 */
.L_x_458:
        /* <DEDUP_REMOVED lines=15> */
.L_x_742:


//--------------------- .text._ZN3cub18CUB_300001_SM_10006detail6reduce28DeviceReduceSingleTileKernelINS2_10policy_hubIdyN4cuda3std3__44plusIdEEE10Policy1000EPdSC_iS9_ddNS7_10__identityEEEvT0_T1_T2_T3_T4_T6_ --------------------------
	.section	.text._ZN3cub18CUB_300001_SM_10006detail6reduce28DeviceReduceSingleTileKernelINS2_10policy_hubIdyN4cuda3std3__44plusIdEEE10Policy1000EPdSC_iS9_ddNS7_10__identityEEEvT0_T1_T2_T3_T4_T6_,"ax",@progbits
	.align	128
        .global         _ZN3cub18CUB_300001_SM_10006detail6reduce28DeviceReduceSingleTileKernelINS2_10policy_hubIdyN4cuda3std3__44plusIdEEE10Policy1000EPdSC_iS9_ddNS7_10__identityEEEvT0_T1_T2_T3_T4_T6_
        .type           _ZN3cub18CUB_300001_SM_10006detail6reduce28DeviceReduceSingleTileKernelINS2_10policy_hubIdyN4cuda3std3__44plusIdEEE10Policy1000EPdSC_iS9_ddNS7_10__identityEEEvT0_T1_T2_T3_T4_T6_,@function
        .size           _ZN3cub18CUB_300001_SM_10006detail6reduce28DeviceReduceSingleTileKernelINS2_10policy_hubIdyN4cuda3std3__44plusIdEEE10Policy1000EPdSC_iS9_ddNS7_10__identityEEEvT0_T1_T2_T3_T4_T6_,(.L_x_743 - _ZN3cub18CUB_300001_SM_10006detail6reduce28DeviceReduceSingleTileKernelINS2_10policy_hubIdyN4cuda3std3__44plusIdEEE10Policy1000EPdSC_iS9_ddNS7_10__identityEEEvT0_T1_T2_T3_T4_T6_)
        .other          _ZN3cub18CUB_300001_SM_10006detail6reduce28DeviceReduceSingleTileKernelINS2_10policy_hubIdyN4cuda3std3__44plusIdEEE10Policy1000EPdSC_iS9_ddNS7_10__identityEEEvT0_T1_T2_T3_T4_T6_,@"STO_CUDA_ENTRY STV_DEFAULT"
_ZN3cub18CUB_300001_SM_10006detail6reduce28DeviceReduceSingleTileKernelINS2_10policy_hubIdyN4cuda3std3__44plusIdEEE10Policy1000EPdSC_iS9_ddNS7_10__identityEEEvT0_T1_T2_T3_T4_T6_:
.text._ZN3cub18CUB_300001_SM_10006detail6reduce28DeviceReduceSingleTileKernelINS2_10policy_hubIdyN4cuda3std3__44plusIdEEE10Policy1000EPdSC_iS9_ddNS7_10__identityEEEvT0_T1_T2_T3_T4_T6_:
[----:B------:R-:W-:Y:S01]  /*0000*/  LDC R1, c[0x0][0x37c] ;  /* 0x0000df00ff017b82 */ /* 0x000fe20000000800 */
[----:B------:R-:W0:Y:S01]  /*0010*/  LDCU UR4, c[0x0][0x390] ;  /* 0x00007200ff0477ac */ /* 0x000e220008000800 */
[----:B------:R-:W1:Y:S01]  /*0020*/  LDCU.64 UR6, c[0x0][0x358] ;  /* 0x00006b00ff0677ac */ /* 0x000e620008000a00 */
[----:B0-----:R-:W-:-:S05]  /*0030*/  IMAD.U32 R4, RZ, RZ, UR4 ;  /* 0x00000004ff047e24 */ /* 0x001fca000f8e00ff */
[----:B------:R-:W-:-:S13]  /*0040*/  ISETP.NE.AND P0, PT, R4, RZ, PT ;  /* 0x000000ff0400720c */ /* 0x000fda0003f05270 */
[----:B-1----:R-:W-:Y:S05]  /*0050*/  @P0 BRA `(.L_x_459) ;  /* 0x00000000001c0947 */ /* 0x002fea0003800000 */
[----:B------:R-:W0:Y:S02]  /*0060*/  S2R R0, SR_TID.X ;  /* 0x0000000000007919 */ /* 0x000e240000002100 */
[----:B0-----:R-:W-:-:S13]  /*0070*/  ISETP.NE.AND P0, PT, R0, RZ, PT ;  /* 0x000000ff0000720c */ /* 0x001fda0003f05270 */
[----:B------:R-:W-:Y:S05]  /*0080*/  @P0 EXIT ;  /* 0x000000000000094d */ /* 0x000fea0003800000 */
[----:B------:R-:W0:Y:S08]  /*0090*/  LDC.64 R2, c[0x0][0x388] ;  /* 0x0000e200ff027b82 */ /* 0x000e300000000a00 */
[----:B------:R-:W0:Y:S02]  /*00a0*/  LDC.64 R4, c[0x0][0x398] ;  /* 0x0000e600ff047b82 */ /* 0x000e240000000a00 */
[----:B0-----:R-:W-:Y:S01]  /*00b0*/  STG.E.64 desc[UR6][R2.64], R4 ;  /* 0x0000000402007986 */ /* 0x001fe2000c101b06 */
[----:B------:R-:W-:Y:S05]  /*00c0*/  EXIT ;  /* 0x000000000000794d */ /* 0x000fea0003800000 */
.L_x_459:
[----:B------:R-:W-:Y:S01]  /*00d0*/  ISETP.GT.AND P0, PT, R4, 0xdff, PT ;  /* 0x00000dff0400780c */ /* 0x000fe20003f04270 */
[----:B------:R-:W-:-:S12]  /*00e0*/  BSSY.RECONVERGENT B0, `(.L_x_460) ;  /* 0x0000242000007945 */ /* 0x000fd80003800200 */
[----:B------:R-:W-:Y:S05]  /*00f0*/  @P0 BRA `(.L_x_461) ;  /* 0x0000001400180947 */ /* 0x000fea0003800000 */
[----:B------:R-:W0:Y:S01]  /*0100*/  S2R R5, SR_TID.X ;  /* 0x0000000000057919 */ /* 0x000e220000002100 */
[----:B------:R-:W-:Y:S01]  /*0110*/  BSSY.RECONVERGENT B1, `(.L_x_462) ;  /* 0x0000009000017945 */ /* 0x000fe20003800200 */
[----:B------:R-:W-:Y:S02]  /*0120*/  CS2R R2, SRZ ;  /* 0x0000000000027805 */ /* 0x000fe4000001ff00 */
[----:B0-----:R-:W-:Y:S01]  /*0130*/  ISETP.GE.AND P0, PT, R5, R4, PT ;  /* 0x000000040500720c */ /* 0x001fe20003f06270 */
[----:B------:R-:W-:-:S12]  /*0140*/  IMAD.MOV.U32 R7, RZ, RZ, R5 ;  /* 0x000000ffff077224 */ /* 0x000fd800078e0005 */
[----:B------:R-:W-:Y:S05]  /*0150*/  @P0 BRA `(.L_x_463) ;  /* 0x0000000000100947 */ /* 0x000fea0003800000 */
[----:B------:R-:W0:Y:S02]  /*0160*/  LDC.64 R2, c[0x0][0x380] ;  /* 0x0000e000ff027b82 */ /* 0x000e240000000a00 */
[----:B0-----:R-:W-:-:S06]  /*0170*/  IMAD.WIDE.U32 R2, R5, 0x8, R2 ;  /* 0x0000000805027825 */ /* 0x001fcc00078e0002 */
[----:B------:R-:W5:Y:S01]  /*0180*/  LDG.E.64.CONSTANT R2, desc[UR6][R2.64] ;  /* 0x0000000602027981 */ /* 0x000f62000c1e9b00 */
[----:B------:R-:W-:-:S07]  /*0190*/  VIADD R7, R5, 0x200 ;  /* 0x0000020005077836 */ /* 0x000fce0000000000 */
.L_x_463:
[----:B------:R-:W-:Y:S05]  /*01a0*/  BSYNC.RECONVERGENT B1 ;  /* 0x0000000000017941 */ /* 0x000fea0003800200 */
.L_x_462:
[----:B------:R-:W-:Y:S01]  /*01b0*/  ISETP.GE.AND P0, PT, R7, R4, PT ;  /* 0x000000040700720c */ /* 0x000fe20003f06270 */
[----:B------:R-:W-:-:S12]  /*01c0*/  BSSY.RECONVERGENT B1, `(.L_x_464) ;  /* 0x0000076000017945 */ /* 0x000fd80003800200 */
[----:B------:R-:W-:Y:S05]  /*01d0*/  @P0 BRA `(.L_x_465) ;  /* 0x0000000400d00947 */ /* 0x000fea0003800000 */
[----:B------:R-:W-:Y:S01]  /*01e0*/  LOP3.LUT R9, RZ, R7, RZ, 0x33, !PT ;  /* 0x00000007ff097212 */ /* 0x000fe200078e33ff */
        /* <DEDUP_REMOVED lines=8> */
[----:B------:R-:W-:-:S05]  /*0270*/  LOP3.LUT R0, R0, 0x3, RZ, 0xc0, !PT ;  /* 0x0000000300007812 */ /* 0x000fca00078ec0ff */
[----:B------:R-:W-:Y:S02]  /*0280*/  IMAD.MOV R0, RZ, RZ, -R0 ;  /* 0x000000ffff007224 */ /* 0x000fe400078e0a00 */
[----:B0-----:R-:W-:-:S04]  /*0290*/  IMAD.WIDE.U32 R8, R7, 0x8, R8 ;  /* 0x0000000807087825 */ /* 0x001fc800078e0008 */
[----:B------:R-:W-:Y:S02]  /*02a0*/  IMAD.MOV.U32 R6, RZ, RZ, R8 ;  /* 0x000000ffff067224 */ /* 0x000fe400078e0008 */
[----:B------:R-:W-:-:S07]  /*02b0*/  IMAD.MOV.U32 R11, RZ, RZ, R9 ;  /* 0x000000ffff0b7224 */ /* 0x000fce00078e0009 */
.L_x_468:
[----:B------:R-:W-:Y:S02]  /*02c0*/  IMAD.MOV.U32 R8, RZ, RZ, R6 ;  /* 0x000000ffff087224 */ /* 0x000fe400078e0006 */
[----:B------:R-:W-:-:S06]  /*02d0*/  IMAD.MOV.U32 R9, RZ, RZ, R11 ;  /* 0x000000ffff097224 */ /* 0x000fcc00078e000b */
[----:B------:R-:W2:Y:S01]  /*02e0*/  LDG.E.64.CONSTANT R8, desc[UR6][R8.64] ;  /* 0x0000000608087981 */ /* 0x000ea2000c1e9b00 */
[----:B------:R-:W-:Y:S01]  /*02f0*/  VIADD R0, R0, 0x1 ;  /* 0x0000000100007836 */ /* 0x000fe20000000000 */
[----:B------:R-:W-:Y:S01]  /*0300*/  IADD3 R6, P2, PT, R6, 0x1000, RZ ;  /* 0x0000100006067810 */ /* 0x000fe20007f5e0ff */
[----:B------:R-:W-:-:S03]  /*0310*/  VIADD R7, R7, 0x200 ;  /* 0x0000020007077836 */ /* 0x000fc60000000000 */
[----:B------:R-:W-:Y:S01]  /*0320*/  ISETP.NE.AND P1, PT, R0, RZ, PT ;  /* 0x000000ff0000720c */ /* 0x000fe20003f25270 */
[----:B------:R-:W-:Y:S01]  /*0330*/  IMAD.X R11, RZ, RZ, R11, P2 ;  /* 0x000000ffff0b7224 */ /* 0x000fe200010e060b */
[----:B--2--5:R-:W-:-:S11]  /*0340*/  DADD R2, R8, R2 ;  /* 0x0000000008027229 */ /* 0x024fd60000000002 */
[----:B------:R-:W-:Y:S05]  /*0350*/  @P1 BRA `(.L_x_468) ;  /* 0xfffffffc00d81947 */ /* 0x000fea000383ffff */
.L_x_467:
[----:B------:R-:W-:Y:S05]  /*0360*/  BSYNC.RECONVERGENT B2 ;  /* 0x0000000000027941 */ /* 0x000fea0003800200 */
.L_x_466:
[----:B------:R-:W-:Y:S05]  /*0370*/  @!P0 BRA `(.L_x_465) ;  /* 0x0000000400688947 */ /* 0x000fea0003800000 */
[----:B------:R-:W-:Y:S01]  /*0380*/  IMAD.IADD R0, R4, 0x1, -R7 ;  /* 0x0000000104007824 */ /* 0x000fe200078e0a07 */
[----:B------:R-:W-:Y:S01]  /*0390*/  BSSY.RECONVERGENT B2, `(.L_x_469) ;  /* 0x0000031000027945 */ /* 0x000fe20003800200 */
[----:B------:R-:W-:-:S03]  /*03a0*/  PLOP3.LUT P0, PT, PT, PT, PT, 0x80, 0x8 ;  /* 0x000000000008781c */ /* 0x000fc60003f0f070 */
[----:B------:R-:W-:-:S13]  /*03b0*/  ISETP.GT.AND P1, PT, R0, 0x1800, PT ;  /* 0x000018000000780c */ /* 0x000fda0003f24270 */
[----:B------:R-:W-:Y:S05]  /*03c0*/  @!P1 BRA `(.L_x_470) ;  /* 0x0000000000b49947 */ /* 0x000fea0003800000 */
[----:B------:R-:W-:Y:S01]  /*03d0*/  PLOP3.LUT P0, PT, PT, PT, PT, 0x8, 0x80 ;  /* 0x000000000080781c */ /* 0x000fe20003f0e170 */
[----:B------:R-:W-:-:S12]  /*03e0*/  VIADD R0, R4, 0xffffe800 ;  /* 0xffffe80004007836 */ /* 0x000fd80000000000 */
.L_x_471:
[----:B------:R-:W0:Y:S02]  /*03f0*/  LDC.64 R32, c[0x0][0x380] ;  /* 0x0000e000ff207b82 */ /* 0x000e240000000a00 */
[----:B0-----:R-:W-:-:S05]  /*0400*/  IMAD.WIDE R14, R7, 0x8, R32 ;  /* 0x00000008070e7825 */ /* 0x001fca00078e0220 */
[----:B------:R-:W2:Y:S04]  /*0410*/  LDG.E.64.CONSTANT R8, desc[UR6][R14.64] ;  /* 0x000000060e087981 */ /* 0x000ea8000c1e9b00 */
[----:B------:R-:W3:Y:S04]  /*0420*/  LDG.E.64.CONSTANT R10, desc[UR6][R14.64+0x1000] ;  /* 0x001000060e0a7981 */ /* 0x000ee8000c1e9b00 */
[----:B------:R-:W4:Y:S01]  /*0430*/  LDG.E.64.CONSTANT R12, desc[UR6][R14.64+0x2000] ;  /* 0x002000060e0c7981 */ /* 0x000f22000c1e9b00 */
[----:B------:R-:W-:-:S03]  /*0440*/  VIADD R41, R7, 0x800 ;  /* 0x0000080007297836 */ /* 0x000fc60000000000 */
[----:B------:R-:W4:Y:S01]  /*0450*/  LDG.E.64.CONSTANT R30, desc[UR6][R14.64+0x3000] ;  /* 0x003000060e1e7981 */ /* 0x000f22000c1e9b00 */
[----:B------:R-:W-:-:S05]  /*0460*/  IMAD.WIDE R40, R41, 0x8, R32 ;  /* 0x0000000829287825 */ /* 0x000fca00078e0220 */
[----:B------:R-:W4:Y:S04]  /*0470*/  LDG.E.64.CONSTANT R28, desc[UR6][R40.64] ;  /* 0x00000006281c7981 */ /* 0x000f28000c1e9b00 */
[----:B------:R-:W4:Y:S04]  /*0480*/  LDG.E.64.CONSTANT R26, desc[UR6][R40.64+0x1000] ;  /* 0x00100006281a7981 */ /* 0x000f28000c1e9b00 */
        /* <DEDUP_REMOVED lines=12> */
[----:B------:R-:W4:Y:S04]  /*0550*/  LDG.E.64.CONSTANT R34, desc[UR6][R44.64+0x2000] ;  /* 0x002000062c227981 */ /* 0x000f28000c1e9b00 */
[----:B------:R-:W4:Y:S01]  /*0560*/  LDG.E.64.CONSTANT R32, desc[UR6][R44.64+0x3000] ;  /* 0x003000062c207981 */ /* 0x000f22000c1e9b00 */
[----:B------:R-:W-:-:S05]  /*0570*/  VIADD R7, R7, 0x2000 ;  /* 0x0000200007077836 */ /* 0x000fca0000000000 */
[----:B------:R-:W-:Y:S01]  /*0580*/  ISETP.GE.AND P1, PT, R7, R0, PT ;  /* 0x000000000700720c */ /* 0x000fe20003f26270 */
[----:B--2--5:R-:W-:-:S08]  /*0590*/  DADD R8, R8, R2 ;  /* 0x0000000008087229 */ /* 0x024fd00000000002 */
[----:B---3--:R-:W-:-:S08]  /*05a0*/  DADD R8, R8, R10 ;  /* 0x0000000008087229 */ /* 0x008fd0000000000a */
[----:B----4-:R-:W-:-:S08]  /*05b0*/  DADD R8, R8, R12 ;  /* 0x0000000008087229 */ /* 0x010fd0000000000c */
[----:B------:R-:W-:-:S08]  /*05c0*/  DADD R8, R8, R30 ;  /* 0x0000000008087229 */ /* 0x000fd0000000001e */
        /* <DEDUP_REMOVED lines=11> */
[----:B------:R-:W-:Y:S01]  /*0680*/  DADD R2, R8, R32 ;  /* 0x0000000008027229 */ /* 0x000fe20000000020 */
[----:B------:R-:W-:Y:S10]  /*0690*/  @!P1 BRA `(.L_x_471) ;  /* 0xfffffffc00549947 */ /* 0x000ff4000383ffff */
.L_x_470:
[----:B------:R-:W-:Y:S05]  /*06a0*/  BSYNC.RECONVERGENT B2 ;  /* 0x0000000000027941 */ /* 0x000fea0003800200 */
.L_x_469:
[----:B------:R-:W-:Y:S01]  /*06b0*/  IMAD.IADD R0, R4, 0x1, -R7 ;  /* 0x0000000104007824 */ /* 0x000fe200078e0a07 */
[----:B------:R-:W-:Y:S04]  /*06c0*/  BSSY.RECONVERGENT B2, `(.L_x_472) ;  /* 0x0000019000027945 */ /* 0x000fe80003800200 */
[----:B------:R-:W-:-:S13]  /*06d0*/  ISETP.GT.AND P1, PT, R0, 0x800, PT ;  /* 0x000008000000780c */ /* 0x000fda0003f24270 */
[----:B------:R-:W-:Y:S05]  /*06e0*/  @!P1 BRA `(.L_x_473) ;  /* 0x0000000000589947 */ /* 0x000fea0003800000 */
        /* <DEDUP_REMOVED lines=12> */
[----:B------:R-:W-:Y:S01]  /*07b0*/  PLOP3.LUT P0, PT, PT, PT, PT, 0x8, 0x80 ;  /* 0x000000000080781c */ /* 0x000fe20003f0e170 */
[----:B------:R-:W-:Y:S01]  /*07c0*/  VIADD R7, R7, 0x1000 ;  /* 0x0000100007077836 */ /* 0x000fe20000000000 */
[----:B--2--5:R-:W-:-:S08]  /*07d0*/  DADD R10, R2, R10 ;  /* 0x00000000020a7229 */ /* 0x024fd0000000000a */
[----:B---3--:R-:W-:-:S08]  /*07e0*/  DADD R10, R10, R12 ;  /* 0x000000000a0a7229 */ /* 0x008fd0000000000c */
[----:B----4-:R-:W-:-:S08]  /*07f0*/  DADD R10, R10, R14 ;  /* 0x000000000a0a7229 */ /* 0x010fd0000000000e */
[----:B------:R-:W-:-:S08]  /*0800*/  DADD R10, R10, R16 ;  /* 0x000000000a0a7229 */ /* 0x000fd00000000010 */
[----:B------:R-:W-:-:S08]  /*0810*/  DADD R10, R10, R20 ;  /* 0x000000000a0a7229 */ /* 0x000fd00000000014 */
[----:B------:R-:W-:-:S08]  /*0820*/  DADD R10, R10, R22 ;  /* 0x000000000a0a7229 */ /* 0x000fd00000000016 */
[----:B------:R-:W-:-:S08]  /*0830*/  DADD R10, R10, R24 ;  /* 0x000000000a0a7229 */ /* 0x000fd00000000018 */
[----:B------:R-:W-:-:S11]  /*0840*/  DADD R2, R10, R26 ;  /* 0x000000000a027229 */ /* 0x000fd6000000001a */
.L_x_473:
[----:B------:R-:W-:Y:S05]  /*0850*/  BSYNC.RECONVERGENT B2 ;  /* 0x0000000000027941 */ /* 0x000fea0003800200 */
.L_x_472:
[----:B------:R-:W-:-:S13]  /*0860*/  ISETP.LT.OR P0, PT, R7, R4, P0 ;  /* 0x000000040700720c */ /* 0x000fda0000701670 */
[----:B------:R-:W-:Y:S05]  /*0870*/  @!P0 BRA `(.L_x_465) ;  /* 0x0000000000288947 */ /* 0x000fea0003800000 */
[----:B------:R-:W0:Y:S02]  /*0880*/  LDC.64 R8, c[0x0][0x380] ;  /* 0x0000e000ff087b82 */ /* 0x000e240000000a00 */
[----:B0-----:R-:W-:-:S05]  /*0890*/  IMAD.WIDE R6, R7, 0x8, R8 ;  /* 0x0000000807067825 */ /* 0x001fca00078e0208 */
[----:B------:R-:W2:Y:S04]  /*08a0*/  LDG.E.64.CONSTANT R8, desc[UR6][R6.64] ;  /* 0x0000000606087981 */ /* 0x000ea8000c1e9b00 */
[----:B------:R-:W3:Y:S04]  /*08b0*/  LDG.E.64.CONSTANT R10, desc[UR6][R6.64+0x1000] ;  /* 0x00100006060a7981 */ /* 0x000ee8000c1e9b00 */
[----:B------:R-:W4:Y:S04]  /*08c0*/  LDG.E.64.CONSTANT R12, desc[UR6][R6.64+0x2000] ;  /* 0x00200006060c7981 */ /* 0x000f28000c1e9b00 */
[----:B------:R-:W4:Y:S01]  /*08d0*/  LDG.E.64.CONSTANT R14, desc[UR6][R6.64+0x3000] ;  /* 0x00300006060e7981 */ /* 0x000f22000c1e9b00 */
[----:B--2--5:R-:W-:-:S08]  /*08e0*/  DADD R8, R2, R8 ;  /* 0x0000000002087229 */ /* 0x024fd00000000008 */
[----:B---3--:R-:W-:-:S08]  /*08f0*/  DADD R8, R8, R10 ;  /* 0x0000000008087229 */ /* 0x008fd0000000000a */
[----:B----4-:R-:W-:-:S08]  /*0900*/  DADD R8, R8, R12 ;  /* 0x0000000008087229 */ /* 0x010fd0000000000c */
[----:B------:R-:W-:-:S11]  /*0910*/  DADD R2, R8, R14 ;  /* 0x0000000008027229 */ /* 0x000fd6000000000e */
.L_x_465:
[----:B------:R-:W-:Y:S05]  /*0920*/  BSYNC.RECONVERGENT B1 ;  /* 0x0000000000017941 */ /* 0x000fea0003800200 */
.L_x_464:
[----:B------:R-:W-:-:S13]  /*0930*/  ISETP.GE.AND P0, PT, R4, 0x200, PT ;  /* 0x000002000400780c */ /* 0x000fda0003f06270 */
[----:B------:R-:W-:Y:S05]  /*0940*/  @!P0 BRA `(.L_x_474) ;  /* 0x0000000400148947 */ /* 0x000fea0003800000 */
[----:B------:R-:W0:Y:S01]  /*0950*/  S2R R12, SR_LANEID ;  /* 0x00000000000c7919 */ /* 0x000e220000000000 */
[----:B-----5:R-:W-:Y:S04]  /*0960*/  SHFL.DOWN PT, R6, R2, 0x1, 0x1f ;  /* 0x08201f0002067f89 */ /* 0x020fe800000e0000 */
[----:B------:R-:W1:Y:S02]  /*0970*/  SHFL.DOWN PT, R7, R3, 0x1, 0x1f ;  /* 0x08201f0003077f89 */ /* 0x000e6400000e0000 */
[----:B-1----:R-:W-:Y:S01]  /*0980*/  DADD R6, R6, R2 ;  /* 0x0000000006067229 */ /* 0x002fe20000000002 */
[C---:B0-----:R-:W-:Y:S02]  /*0990*/  ISETP.GT.AND P0, PT, R12.reuse, 0x1e, PT ;  /* 0x0000001e0c00780c */ /* 0x041fe40003f04270 */
[----:B------:R-:W-:-:S07]  /*09a0*/  ISETP.NE.AND P1, PT, R12, RZ, PT ;  /* 0x000000ff0c00720c */ /* 0x000fce0003f25270 */
[----:B------:R-:W-:Y:S02]  /*09b0*/  FSEL R8, R2, R6, P0 ;  /* 0x0000000602087208 */ /* 0x000fe40000000000 */
[----:B------:R-:W-:Y:S02]  /*09c0*/  FSEL R9, R3, R7, P0 ;  /* 0x0000000703097208 */ /* 0x000fe40000000000 */
[----:B------:R-:W-:Y:S01]  /*09d0*/  ISETP.GT.AND P0, PT, R12, 0x1d, PT ;  /* 0x0000001d0c00780c */ /* 0x000fe20003f04270 */
[----:B------:R-:W-:Y:S01]  /*09e0*/  SHFL.DOWN PT, R6, R8, 0x2, 0x1f ;  /* 0x08401f0008067f89 */ /* 0x000fe200000e0000 */
[----:B------:R-:W-:Y:S02]  /*09f0*/  @!P1 MOV R4, 0x400 ;  /* 0x0000040000049802 */ /* 0x000fe40000000f00 */
[----:B------:R-:W-:Y:S01]  /*0a00*/  @!P1 SHF.R.U32.HI R0, RZ, 0x2, R5 ;  /* 0x00000002ff009819 */ /* 0x000fe20000011605 */
[----:B------:R-:W0:Y:S03]  /*0a10*/  SHFL.DOWN PT, R7, R9, 0x2, 0x1f ;  /* 0x08401f0009077f89 */ /* 0x000e2600000e0000 */
[----:B------:R-:W-:Y:S01]  /*0a20*/  @!P1 LOP3.LUT R0, R0, 0xf8, RZ, 0xc0, !PT ;  /* 0x000000f800009812 */ /* 0x000fe200078ec0ff */
[----:B0-----:R-:W-:-:S10]  /*0a30*/  DADD R6, R6, R8 ;  /* 0x0000000006067229 */ /* 0x001fd40000000008 */
[----:B------:R-:W-:Y:S02]  /*0a40*/  FSEL R6, R8, R6, P0 ;  /* 0x0000000608067208 */ /* 0x000fe40000000000 */
[----:B------:R-:W-:Y:S02]  /*0a50*/  FSEL R7, R9, R7, P0 ;  /* 0x0000000709077208 */ /* 0x000fe40000000000 */
[----:B------:R-:W-:Y:S01]  /*0a60*/  ISETP.GT.AND P0, PT, R12, 0x1b, PT ;  /* 0x0000001b0c00780c */ /* 0x000fe20003f04270 */
[----:B------:R-:W-:Y:S04]  /*0a70*/  SHFL.DOWN PT, R2, R6, 0x4, 0x1f ;  /* 0x08801f0006027f89 */ /* 0x000fe800000e0000 */
[----:B------:R-:W0:Y:S01]  /*0a80*/  SHFL.DOWN PT, R3, R7, 0x4, 0x1f ;  /* 0x08801f0007037f89 */ /* 0x000e2200000e0000 */
[----:B------:R-:W1:Y:S01]  /*0a90*/  @!P1 S2R R9, SR_CgaCtaId ;  /* 0x0000000000099919 */ /* 0x000e620000008800 */
[----:B0-----:R-:W-:-:S10]  /*0aa0*/  DADD R2, R2, R6 ;  /* 0x0000000002027229 */ /* 0x001fd40000000006 */
[----:B------:R-:W-:Y:S02]  /*0ab0*/  FSEL R10, R6, R2, P0 ;  /* 0x00000002060a7208 */ /* 0x000fe40000000000 */
[----:B------:R-:W-:Y:S02]  /*0ac0*/  FSEL R11, R7, R3, P0 ;  /* 0x00000003070b7208 */ /* 0x000fe40000000000 */
[----:B------:R-:W-:Y:S01]  /*0ad0*/  ISETP.GT.AND P0, PT, R12, 0x17, PT ;  /* 0x000000170c00780c */ /* 0x000fe20003f04270 */
[----:B------:R-:W-:Y:S04]  /*0ae0*/  SHFL.DOWN PT, R2, R10, 0x8, 0x1f ;  /* 0x09001f000a027f89 */ /* 0x000fe800000e0000 */
[----:B------:R-:W0:Y:S02]  /*0af0*/  SHFL.DOWN PT, R3, R11, 0x8, 0x1f ;  /* 0x09001f000b037f89 */ /* 0x000e2400000e0000 */
[----:B0-----:R-:W-:-:S10]  /*0b00*/  DADD R2, R2, R10 ;  /* 0x0000000002027229 */ /* 0x001fd4000000000a */
[----:B------:R-:W-:Y:S02]  /*0b10*/  FSEL R6, R10, R2, P0 ;  /* 0x000000020a067208 */ /* 0x000fe40000000000 */
[----:B------:R-:W-:Y:S02]  /*0b20*/  FSEL R7, R11, R3, P0 ;  /* 0x000000030b077208 */ /* 0x000fe40000000000 */
[----:B-1----:R-:W-:Y:S01]  /*0b30*/  @!P1 LEA R11, R9, R4, 0x18 ;  /* 0x00000004090b9211 */ /* 0x002fe200078ec0ff */
[----:B------:R-:W-:Y:S01]  /*0b40*/  SHFL.DOWN PT, R2, R6, 0x10, 0x1f ;  /* 0x0a001f0006027f89 */ /* 0x000fe200000e0000 */
[----:B------:R-:W-:-:S03]  /*0b50*/  ISETP.NE.AND P0, PT, R5, RZ, PT ;  /* 0x000000ff0500720c */ /* 0x000fc60003f05270 */
[----:B------:R-:W0:Y:S01]  /*0b60*/  SHFL.DOWN PT, R3, R7, 0x10, 0x1f ;  /* 0x0a001f0007037f89 */ /* 0x000e2200000e0000 */
[----:B------:R-:W-:Y:S01]  /*0b70*/  @!P1 IMAD.IADD R11, R0, 0x1, R11 ;  /* 0x00000001000b9824 */ /* 0x000fe200078e020b */
[----:B0-----:R-:W-:-:S07]  /*0b80*/  DADD R8, R2, R6 ;  /* 0x0000000002087229 */ /* 0x001fce0000000006 */
[----:B------:R1:W-:Y:S01]  /*0b90*/  @!P1 STS.64 [R11+0x10], R8 ;  /* 0x000010080b009388 */ /* 0x0003e20000000a00 */
[----:B------:R-:W-:Y:S01]  /*0ba0*/  BAR.SYNC.DEFER_BLOCKING 0x0 ;  /* 0x0000000000007b1d */ /* 0x000fe20000010000 */
[----:B------:R-:W-:-:S04]  /*0bb0*/  ISETP.GT.AND P1, PT, R12, 0xf, PT ;  /* 0x0000000f0c00780c */ /* 0x000fc80003f24270 */
[----:B------:R-:W-:Y:S02]  /*0bc0*/  FSEL R2, R6, R8, P1 ;  /* 0x0000000806027208 */ /* 0x000fe40000800000 */
[----:B------:R-:W-:Y:S01]  /*0bd0*/  FSEL R3, R7, R9, P1 ;  /* 0x0000000907037208 */ /* 0x000fe20000800000 */
[----:B------:R-:W-:Y:S06]  /*0be0*/  @P0 BRA `(.L_x_475) ;  /* 0x0000001800440947 */ /* 0x000fec0003800000 */
[----:B------:R-:W0:Y:S01]  /*0bf0*/  S2UR UR5, SR_CgaCtaId ;  /* 0x00000000000579c3 */ /* 0x000e220000008800 */
[----:B------:R-:W-:Y:S02]  /*0c00*/  UMOV UR4, 0x400 ;  /* 0x0000040000047882 */ /* 0x000fe40000000000 */
[----:B0-----:R-:W-:-:S09]  /*0c10*/  ULEA UR4, UR5, UR4, 0x18 ;  /* 0x0000000405047291 */ /* 0x001fd2000f8ec0ff */
[----:B------:R-:W0:Y:S04]  /*0c20*/  LDS.64 R4, [UR4+0x18] ;  /* 0x00001804ff047984 */ /* 0x000e280008000a00 */
[----:B-1----:R-:W1:Y:S04]  /*0c30*/  LDS.128 R8, [UR4+0x20] ;  /* 0x00002004ff087984 */ /* 0x002e680008000c00 */
[----:B------:R-:W2:Y:S01]  /*0c40*/  LDS.128 R12, [UR4+0x30] ;  /* 0x00003004ff0c7984 */ /* 0x000ea20008000c00 */
[----:B0-----:R-:W-:-:S03]  /*0c50*/  DADD R2, R2, R4 ;  /* 0x0000000002027229 */ /* 0x001fc60000000004 */
[----:B------:R-:W0:Y:S05]  /*0c60*/  LDS.128 R4, [UR4+0x40] ;  /* 0x00004004ff047984 */ /* 0x000e2a0008000c00 */
[----:B-1----:R-:W-:-:S08]  /*0c70*/  DADD R2, R2, R8 ;  /* 0x0000000002027229 */ /* 0x002fd00000000008 */
[----:B------:R-:W-:Y:S01]  /*0c80*/  DADD R2, R2, R10 ;  /* 0x0000000002027229 */ /* 0x000fe2000000000a */
[----:B------:R-:W1:Y:S07]  /*0c90*/  LDS.128 R8, [UR4+0x50] ;  /* 0x00005004ff087984 */ /* 0x000e6e0008000c00 */
[----:B--2---:R-:W-:-:S08]  /*0ca0*/  DADD R2, R2, R12 ;  /* 0x0000000002027229 */ /* 0x004fd0000000000c */
[----:B------:R-:W-:Y:S01]  /*0cb0*/  DADD R2, R2, R14 ;  /* 0x0000000002027229 */ /* 0x000fe2000000000e */
[----:B------:R-:W2:Y:S07]  /*0cc0*/  LDS.128 R12, [UR4+0x60] ;  /* 0x00006004ff0c7984 */ /* 0x000eae0008000c00 */
[----:B0-----:R-:W-:-:S08]  /*0cd0*/  DADD R2, R2, R4 ;  /* 0x0000000002027229 */ /* 0x001fd00000000004 */
[----:B------:R-:W-:Y:S01]  /*0ce0*/  DADD R2, R2, R6 ;  /* 0x0000000002027229 */ /* 0x000fe20000000006 */
[----:B------:R-:W0:Y:S07]  /*0cf0*/  LDS.128 R4, [UR4+0x70] ;  /* 0x00007004ff047984 */ /* 0x000e2e0008000c00 */
[----:B-1----:R-:W-:-:S08]  /*0d00*/  DADD R2, R2, R8 ;  /* 0x0000000002027229 */ /* 0x002fd00000000008 */
[----:B------:R-:W-:Y:S01]  /*0d10*/  DADD R2, R2, R10 ;  /* 0x0000000002027229 */ /* 0x000fe2000000000a */
[----:B------:R-:W1:Y:S07]  /*0d20*/  LDS.128 R8, [UR4+0x80] ;  /* 0x00008004ff087984 */ /* 0x000e6e0008000c00 */
[----:B--2---:R-:W-:-:S08]  /*0d30*/  DADD R2, R2, R12 ;  /* 0x0000000002027229 */ /* 0x004fd0000000000c */
[----:B------:R-:W-:-:S08]  /*0d40*/  DADD R2, R2, R14 ;  /* 0x0000000002027229 */ /* 0x000fd0000000000e */
[----:B0-----:R-:W-:-:S08]  /*0d50*/  DADD R2, R2, R4 ;  /* 0x0000000002027229 */ /* 0x001fd00000000004 */
[----:B------:R-:W-:-:S08]  /*0d60*/  DADD R2, R2, R6 ;  /* 0x0000000002027229 */ /* 0x000fd00000000006 */
[----:B-1----:R-:W-:-:S08]  /*0d70*/  DADD R2, R2, R8 ;  /* 0x0000000002027229 */ /* 0x002fd00000000008 */
[----:B------:R-:W-:Y:S01]  /*0d80*/  DADD R2, R2, R10 ;  /* 0x0000000002027229 */ /* 0x000fe2000000000a */
[----:B------:R-:W-:Y:S10]  /*0d90*/  BRA `(.L_x_475) ;  /* 0x0000001400d87947 */ /* 0x000ff40003800000 */
.L_x_474:
[----:B------:R-:W-:Y:S01]  /*0da0*/  LOP3.LUT R0, R5, 0x3e0, RZ, 0xc0, !PT ;  /* 0x000003e005007812 */ /* 0x000fe200078ec0ff */
[----:B------:R-:W0:Y:S03]  /*0db0*/  S2R R10, SR_LANEID ;  /* 0x00000000000a7919 */ /* 0x000e260000000000 */
[----:B------:R-:W-:Y:S01]  /*0dc0*/  LOP3.LUT R9, RZ, R0, RZ, 0x33, !PT ;  /* 0x00000000ff097212 */ /* 0x000fe200078e33ff */
[----:B------:R-:W-:-:S04]  /*0dd0*/  VIADD R7, R0, 0x20 ;  /* 0x0000002000077836 */ /* 0x000fc80000000000 */
[----:B------:R-:W-:Y:S01]  /*0de0*/  IMAD.IADD R9, R9, 0x1, R4 ;  /* 0x0000000109097824 */ /* 0x000fe200078e0204 */
[----:B------:R-:W-:-:S04]  /*0df0*/  ISETP.GT.AND P0, PT, R7, R4, PT ;  /* 0x000000040700720c */ /* 0x000fc80003f04270 */
[----:B------:R-:W-:-:S05]  /*0e00*/  SEL R11, R9, 0x1f, P0 ;  /* 0x0000001f090b7807 */ /* 0x000fca0000000000 */
[----:B-----5:R-:W-:Y:S04]  /*0e10*/  SHFL.DOWN PT, R6, R2, 0x1, R11 ;  /* 0x0820000002067989 */ /* 0x020fe800000e000b */
[----:B------:R-:W1:Y:S01]  /*0e20*/  SHFL.DOWN PT, R7, R3, 0x1, R11 ;  /* 0x0820000003077989 */ /* 0x000e6200000e000b */
[C---:B0-----:R-:W-:Y:S01]  /*0e30*/  ISETP.GE.AND P0, PT, R10.reuse, R11, PT ;  /* 0x0000000b0a00720c */ /* 0x041fe20003f06270 */
[C---:B------:R-:W-:Y:S01]  /*0e40*/  VIADD R0, R10.reuse, 0x2 ;  /* 0x000000020a007836 */ /* 0x040fe20000000000 */
[----:B------:R-:W-:Y:S01]  /*0e50*/  ISETP.NE.AND P1, PT, R10, RZ, PT ;  /* 0x000000ff0a00720c */ /* 0x000fe20003f25270 */
[----:B-1----:R-:W-:-:S12]  /*0e60*/  DADD R6, R6, R2 ;  /* 0x0000000006067229 */ /* 0x002fd80000000002 */
[----:B------:R-:W0:Y:S01]  /*0e70*/  @!P1 S2R R12, SR_CgaCtaId ;  /* 0x00000000000c9919 */ /* 0x000e220000008800 */
[----:B------:R-:W-:Y:S02]  /*0e80*/  FSEL R8, R6, R2, !P0 ;  /* 0x0000000206087208 */ /* 0x000fe40004000000 */
[----:B------:R-:W-:Y:S02]  /*0e90*/  FSEL R9, R7, R3, !P0 ;  /* 0x0000000307097208 */ /* 0x000fe40004000000 */
[----:B------:R-:W-:Y:S01]  /*0ea0*/  ISETP.GT.AND P0, PT, R0, R11, PT ;  /* 0x0000000b0000720c */ /* 0x000fe20003f04270 */
[----:B------:R-:W-:Y:S01]  /*0eb0*/  SHFL.DOWN PT, R6, R8, 0x2, R11 ;  /* 0x0840000008067989 */ /* 0x000fe200000e000b */
[----:B------:R-:W-:-:S03]  /*0ec0*/  VIADD R0, R10, 0x4 ;  /* 0x000000040a007836 */ /* 0x000fc60000000000 */
[----:B------:R-:W1:Y:S02]  /*0ed0*/  SHFL.DOWN PT, R7, R9, 0x2, R11 ;  /* 0x0840000009077989 */ /* 0x000e6400000e000b */
[----:B-1----:R-:W-:-:S10]  /*0ee0*/  DADD R6, R6, R8 ;  /* 0x0000000006067229 */ /* 0x002fd40000000008 */
[----:B------:R-:W-:Y:S02]  /*0ef0*/  FSEL R6, R8, R6, P0 ;  /* 0x0000000608067208 */ /* 0x000fe40000000000 */
[----:B------:R-:W-:Y:S02]  /*0f00*/  FSEL R7, R9, R7, P0 ;  /* 0x0000000709077208 */ /* 0x000fe40000000000 */
        /* <DEDUP_REMOVED lines=16> */
[----:B------:R-:W-:Y:S02]  /*1010*/  @!P1 MOV R9, 0x400 ;  /* 0x0000040000099802 */ /* 0x000fe40000000f00 */
[----:B------:R-:W-:Y:S01]  /*1020*/  @!P1 SHF.R.U32.HI R8, RZ, 0x2, R5 ;  /* 0x00000002ff089819 */ /* 0x000fe20000011605 */
[----:B------:R-:W1:Y:S01]  /*1030*/  SHFL.DOWN PT, R3, R7, 0x10, R11 ;  /* 0x0a00000007037989 */ /* 0x000e6200000e000b */
[----:B0-----:R-:W-:-:S02]  /*1040*/  @!P1 LEA R9, R12, R9, 0x18 ;  /* 0x000000090c099211 */ /* 0x001fc400078ec0ff */
[----:B------:R-:W-:-:S05]  /*1050*/  @!P1 LOP3.LUT R8, R8, 0xf8, RZ, 0xc0, !PT ;  /* 0x000000f808089812 */ /* 0x000fca00078ec0ff */
[----:B------:R-:W-:Y:S01]  /*1060*/  @!P1 IMAD.IADD R9, R8, 0x1, R9 ;  /* 0x0000000108099824 */ /* 0x000fe200078e0209 */
[----:B-1----:R-:W-:-:S10]  /*1070*/  DADD R2, R2, R6 ;  /* 0x0000000002027229 */ /* 0x002fd40000000006 */
[----:B------:R-:W-:Y:S02]  /*1080*/  FSEL R2, R6, R2, P0 ;  /* 0x0000000206027208 */ /* 0x000fe40000000000 */
[----:B------:R-:W-:Y:S02]  /*1090*/  FSEL R3, R7, R3, P0 ;  /* 0x0000000307037208 */ /* 0x000fe40000000000 */
[----:B------:R-:W-:-:S03]  /*10a0*/  ISETP.NE.AND P0, PT, R5, RZ, PT ;  /* 0x000000ff0500720c */ /* 0x000fc60003f05270 */
[----:B------:R0:W-:Y:S01]  /*10b0*/  @!P1 STS.64 [R9+0x10], R2 ;  /* 0x0000100209009388 */ /* 0x0001e20000000a00 */
[----:B------:R-:W-:Y:S09]  /*10c0*/  BAR.SYNC.DEFER_BLOCKING 0x0 ;  /* 0x0000000000007b1d */ /* 0x000ff20000010000 */
[----:B------:R-:W-:Y:S05]  /*10d0*/  @P0 BRA `(.L_x_475) ;  /* 0x0000001400080947 */ /* 0x000fea0003800000 */
[----:B------:R-:W1:Y:S01]  /*10e0*/  S2UR UR5, SR_CgaCtaId ;  /* 0x00000000000579c3 */ /* 0x000e620000008800 */
[----:B------:R-:W-:Y:S01]  /*10f0*/  UMOV UR4, 0x400 ;  /* 0x0000040000047882 */ /* 0x000fe20000000000 */
[----:B------:R-:W-:Y:S01]  /*1100*/  ISETP.GT.AND P1, PT, R4, 0x20, PT ;  /* 0x000000200400780c */ /* 0x000fe20003f24270 */
[----:B-1----:R-:W-:-:S09]  /*1110*/  ULEA UR4, UR5, UR4, 0x18 ;  /* 0x0000000405047291 */ /* 0x002fd2000f8ec0ff */
[----:B------:R-:W1:Y:S04]  /*1120*/  LDS.64 R6, [UR4+0x18] ;  /* 0x00001804ff067984 */ /* 0x000e680008000a00 */
[----:B------:R-:W2:Y:S04]  /*1130*/  LDS.128 R12, [UR4+0x20] ;  /* 0x00002004ff0c7984 */ /* 0x000ea80008000c00 */
[----:B0-----:R-:W0:Y:S01]  /*1140*/  LDS.128 R8, [UR4+0x30] ;  /* 0x00003004ff087984 */ /* 0x001e220008000c00 */
[----:B-1----:R-:W-:-:S10]  /*1150*/  DADD R6, R2, R6 ;  /* 0x0000000002067229 */ /* 0x002fd40000000006 */
[----:B------:R-:W-:Y:S02]  /*1160*/  FSEL R2, R6, R2, P1 ;  /* 0x0000000206027208 */ /* 0x000fe40000800000 */
[----:B------:R-:W-:Y:S02]  /*1170*/  FSEL R3, R7, R3, P1 ;  /* 0x0000000307037208 */ /* 0x000fe40000800000 */
[----:B------:R-:W-:-:S04]  /*1180*/  ISETP.GT.AND P1, PT, R4, 0x40, PT ;  /* 0x000000400400780c */ /* 0x000fc80003f24270 */
[----:B--2---:R-:W-:-:S10]  /*1190*/  DADD R12, R12, R2 ;  /* 0x000000000c0c7229 */ /* 0x004fd40000000002 */
[----:B------:R-:W-:Y:S02]  /*11a0*/  FSEL R2, R12, R2, P1 ;  /* 0x000000020c027208 */ /* 0x000fe40000800000 */
[----:B------:R-:W-:Y:S02]  /*11b0*/  FSEL R3, R13, R3, P1 ;  /* 0x000000030d037208 */ /* 0x000fe40000800000 */
[----:B------:R-:W-:-:S04]  /*11c0*/  ISETP.GT.AND P1, PT, R4, 0x60, PT ;  /* 0x000000600400780c */ /* 0x000fc80003f24270 */
[----:B------:R-:W-:-:S10]  /*11d0*/  DADD R14, R2, R14 ;  /* 0x00000000020e7229 */ /* 0x000fd4000000000e */
[----:B------:R-:W-:Y:S02]  /*11e0*/  FSEL R2, R14, R2, P1 ;  /* 0x000000020e027208 */ /* 0x000fe40000800000 */
[----:B------:R-:W-:Y:S02]  /*11f0*/  FSEL R3, R15, R3, P1 ;  /* 0x000000030f037208 */ /* 0x000fe40000800000 */
[----:B------:R-:W1:Y:S01]  /*1200*/  LDS.128 R12, [UR4+0x40] ;  /* 0x00004004ff0c7984 */ /* 0x000e620008000c00 */
[----:B------:R-:W-:-:S03]  /*1210*/  ISETP.GT.AND P1, PT, R4, 0x80, PT ;  /* 0x000000800400780c */ /* 0x000fc60003f24270 */
[----:B0-----:R-:W-:-:S10]  /*1220*/  DADD R8, R8, R2 ;  /* 0x0000000008087229 */ /* 0x001fd40000000002 */
[----:B------:R-:W-:Y:S02]  /*1230*/  FSEL R2, R8, R2, P1 ;  /* 0x0000000208027208 */ /* 0x000fe40000800000 */
[----:B------:R-:W-:Y:S02]  /*1240*/  FSEL R3, R9, R3, P1 ;  /* 0x0000000309037208 */ /* 0x000fe40000800000 */
[----:B------:R-:W-:-:S04]  /*1250*/  ISETP.GT.AND P1, PT, R4, 0xa0, PT ;  /* 0x000000a00400780c */ /* 0x000fc80003f24270 */
[----:B------:R-:W-:-:S10]  /*1260*/  DADD R10, R2, R10 ;  /* 0x00000000020a7229 */ /* 0x000fd4000000000a */
[----:B------:R-:W-:Y:S02]  /*1270*/  FSEL R2, R10, R2, P1 ;  /* 0x000000020a027208 */ /* 0x000fe40000800000 */
[----:B------:R-:W-:Y:S02]  /*1280*/  FSEL R3, R11, R3, P1 ;  /* 0x000000030b037208 */ /* 0x000fe40000800000 */
[----:B------:R-:W0:Y:S01]  /*1290*/  LDS.128 R8, [UR4+0x50] ;  /* 0x00005004ff087984 */ /* 0x000e220008000c00 */
[----:B------:R-:W-:-:S03]  /*12a0*/  ISETP.GT.AND P1, PT, R4, 0xc0, PT ;  /* 0x000000c00400780c */ /* 0x000fc60003f24270 */
[----:B-1----:R-:W-:-:S10]  /*12b0*/  DADD R12, R12, R2 ;  /* 0x000000000c0c7229 */ /* 0x002fd40000000002 */
        /* <DEDUP_REMOVED lines=33> */
[----:B------:R-:W-:-:S04]  /*14d0*/  ISETP.GT.AND P1, PT, R4, 0x1c0, PT ;  /* 0x000001c00400780c */ /* 0x000fc80003f24270 */
[----:B-1----:R-:W-:-:S10]  /*14e0*/  DADD R12, R12, R2 ;  /* 0x000000000c0c7229 */ /* 0x002fd40000000002 */
[----:B------:R-:W-:Y:S02]  /*14f0*/  FSEL R2, R12, R2, P1 ;  /* 0x000000020c027208 */ /* 0x000fe40000800000 */
[----:B------:R-:W-:Y:S02]  /*1500*/  FSEL R3, R13, R3, P1 ;  /* 0x000000030d037208 */ /* 0x000fe40000800000 */
[----:B------:R-:W-:-:S04]  /*1510*/  ISETP.GT.AND P1, PT, R4, 0x1e0, PT ;  /* 0x000001e00400780c */ /* 0x000fc80003f24270 */
[----:B------:R-:W-:-:S10]  /*1520*/  DADD R14, R2, R14 ;  /* 0x00000000020e7229 */ /* 0x000fd4000000000e */
[----:B------:R-:W-:Y:S02]  /*1530*/  FSEL R2, R14, R2, P1 ;  /* 0x000000020e027208 */ /* 0x000fe40000800000 */
[----:B------:R-:W-:Y:S01]  /*1540*/  FSEL R3, R15, R3, P1 ;  /* 0x000000030f037208 */ /* 0x000fe20000800000 */
[----:B------:R-:W-:Y:S06]  /*1550*/  BRA `(.L_x_475) ;  /* 0x0000000c00e87947 */ /* 0x000fec0003800000 */
.L_x_461:
[----:B------:R-:W0:Y:S01]  /*1560*/  S2R R41, SR_TID.X ;  /* 0x0000000000297919 */ /* 0x000e220000002100 */
[----:B------:R-:W1:Y:S02]  /*1570*/  LDCU.64 UR4, c[0x0][0x380] ;  /* 0x00007000ff0477ac */ /* 0x000e640008000a00 */
[----:B-1----:R-:W-:Y:S02]  /*1580*/  IMAD.U32 R2, RZ, RZ, UR4 ;  /* 0x00000004ff027e24 */ /* 0x002fe4000f8e00ff */
[----:B------:R-:W-:Y:S02]  /*1590*/  IMAD.U32 R3, RZ, RZ, UR5 ;  /* 0x00000005ff037e24 */ /* 0x000fe4000f8e00ff */
[----:B0-----:R-:W-:-:S05]  /*15a0*/  IMAD.WIDE.U32 R18, R41, 0x8, R2 ;  /* 0x0000000829127825 */ /* 0x001fca00078e0002 */
[----:B------:R-:W2:Y:S04]  /*15b0*/  LDG.E.64.CONSTANT R20, desc[UR6][R18.64] ;  /* 0x0000000612147981 */ /* 0x000ea8000c1e9b00 */
[----:B------:R-:W2:Y:S04]  /*15c0*/  LDG.E.64.CONSTANT R6, desc[UR6][R18.64+0x1000] ;  /* 0x0010000612067981 */ /* 0x000ea8000c1e9b00 */
[----:B------:R-:W3:Y:S04]  /*15d0*/  LDG.E.64.CONSTANT R8, desc[UR6][R18.64+0x2000] ;  /* 0x0020000612087981 */ /* 0x000ee8000c1e9b00 */
[----:B------:R-:W4:Y:S04]  /*15e0*/  LDG.E.64.CONSTANT R10, desc[UR6][R18.64+0x3000] ;  /* 0x00300006120a7981 */ /* 0x000f28000c1e9b00 */
[----:B------:R-:W5:Y:S04]  /*15f0*/  LDG.E.64.CONSTANT R12, desc[UR6][R18.64+0x4000] ;  /* 0x00400006120c7981 */ /* 0x000f68000c1e9b00 */
[----:B------:R-:W5:Y:S04]  /*1600*/  LDG.E.64.CONSTANT R14, desc[UR6][R18.64+0x5000] ;  /* 0x00500006120e7981 */ /* 0x000f68000c1e9b00 */
[----:B------:R-:W5:Y:S01]  /*1610*/  LDG.E.64.CONSTANT R16, desc[UR6][R18.64+0x6000] ;  /* 0x0060000612107981 */ /* 0x000f62000c1e9b00 */
[----:B------:R-:W-:Y:S01]  /*1620*/  ISETP.GE.U32.AND P0, PT, R4, 0x1c00, PT ;  /* 0x00001c000400780c */ /* 0x000fe20003f06070 */
[----:B------:R-:W-:Y:S01]  /*1630*/  UMOV UR4, 0xe00 ;  /* 0x00000e0000047882 */ /* 0x000fe20000000000 */
[----:B--2---:R-:W-:-:S08]  /*1640*/  DADD R6, R20, R6 ;  /* 0x0000000014067229 */ /* 0x004fd00000000006 */
[----:B---3--:R-:W-:-:S08]  /*1650*/  DADD R6, R8, R6 ;  /* 0x0000000008067229 */ /* 0x008fd00000000006 */
[----:B----4-:R-:W-:-:S08]  /*1660*/  DADD R6, R10, R6 ;  /* 0x000000000a067229 */ /* 0x010fd00000000006 */
[----:B-----5:R-:W-:-:S08]  /*1670*/  DADD R6, R12, R6 ;  /* 0x000000000c067229 */ /* 0x020fd00000000006 */
[----:B------:R-:W-:-:S08]  /*1680*/  DADD R6, R14, R6 ;  /* 0x000000000e067229 */ /* 0x000fd00000000006 */
[----:B------:R-:W-:Y:S01]  /*1690*/  DADD R6, R16, R6 ;  /* 0x0000000010067229 */ /* 0x000fe20000000006 */
[----:B------:R-:W-:Y:S10]  /*16a0*/  @!P0 BRA `(.L_x_476) ;  /* 0x00000000006c8947 */ /* 0x000ff40003800000 */
[----:B------:R-:W0:Y:S01]  /*16b0*/  LDC R22, c[0x0][0x390] ;  /* 0x0000e400ff167b82 */ /* 0x000e220000000800 */
[----:B------:R-:W-:Y:S01]  /*16c0*/  VIADD R23, R4, 0xfffff200 ;  /* 0xfffff20004177836 */ /* 0x000fe20000000000 */
[----:B------:R-:W-:-:S06]  /*16d0*/  UMOV UR4, 0xe00 ;  /* 0x00000e0000047882 */ /* 0x000fcc0000000000 */
[----:B------:R-:W1:Y:S02]  /*16e0*/  LDC.64 R2, c[0x0][0x380] ;  /* 0x0000e000ff027b82 */ /* 0x000e640000000a00 */
.L_x_478:
[----:B------:R-:W-:-:S04]  /*16f0*/  VIADD R9, R41, UR4 ;  /* 0x0000000429097c36 */ /* 0x000fc80008000000 */
[----:B-1----:R-:W-:-:S05]  /*1700*/  IMAD.WIDE.U32 R8, R9, 0x8, R2 ;  /* 0x0000000809087825 */ /* 0x002fca00078e0002 */
[----:B------:R-:W2:Y:S04]  /*1710*/  LDG.E.64.CONSTANT R4, desc[UR6][R8.64] ;  /* 0x0000000608047981 */ /* 0x000ea8000c1e9b00 */
[----:B------:R-:W3:Y:S04]  /*1720*/  LDG.E.64.CONSTANT R10, desc[UR6][R8.64+0x1000] ;  /* 0x00100006080a7981 */ /* 0x000ee8000c1e9b00 */
[----:B------:R-:W4:Y:S04]  /*1730*/  LDG.E.64.CONSTANT R12, desc[UR6][R8.64+0x2000] ;  /* 0x00200006080c7981 */ /* 0x000f28000c1e9b00 */
[----:B------:R-:W5:Y:S04]  /*1740*/  LDG.E.64.CONSTANT R14, desc[UR6][R8.64+0x3000] ;  /* 0x00300006080e7981 */ /* 0x000f68000c1e9b00 */
[----:B------:R-:W5:Y:S04]  /*1750*/  LDG.E.64.CONSTANT R16, desc[UR6][R8.64+0x4000] ;  /* 0x0040000608107981 */ /* 0x000f68000c1e9b00 */
[----:B------:R-:W5:Y:S04]  /*1760*/  LDG.E.64.CONSTANT R18, desc[UR6][R8.64+0x5000] ;  /* 0x0050000608127981 */ /* 0x000f68000c1e9b00 */
[----:B------:R-:W5:Y:S01]  /*1770*/  LDG.E.64.CONSTANT R20, desc[UR6][R8.64+0x6000] ;  /* 0x0060000608147981 */ /* 0x000f62000c1e9b00 */
[----:B--2---:R-:W-:-:S08]  /*1780*/  DADD R4, R4, R6 ;  /* 0x0000000004047229 */ /* 0x004fd00000000006 */
[----:B---3--:R-:W-:-:S08]  /*1790*/  DADD R4, R10, R4 ;  /* 0x000000000a047229 */ /* 0x008fd00000000004 */
[----:B----4-:R-:W-:-:S08]  /*17a0*/  DADD R4, R12, R4 ;  /* 0x000000000c047229 */ /* 0x010fd00000000004 */
[----:B-----5:R-:W-:-:S08]  /*17b0*/  DADD R4, R14, R4 ;  /* 0x000000000e047229 */ /* 0x020fd00000000004 */
[----:B------:R-:W-:Y:S01]  /*17c0*/  DADD R16, R16, R4 ;  /* 0x0000000010107229 */ /* 0x000fe20000000004 */
[----:B0-----:R-:W-:-:S04]  /*17d0*/  IMAD.MOV.U32 R4, RZ, RZ, R22 ;  /* 0x000000ffff047224 */ /* 0x001fc800078e0016 */
[----:B------:R-:W-:-:S03]  /*17e0*/  VIADD R0, R4, -UR4 ;  /* 0x8000000404007c36 */ /* 0x000fc60008000000 */
[----:B------:R-:W-:Y:S02]  /*17f0*/  DADD R16, R18, R16 ;  /* 0x0000000012107229 */ /* 0x000fe40000000010 */
[----:B------:R-:W-:-:S06]  /*1800*/  ISETP.GE.AND P0, PT, R0, 0xe00, PT ;  /* 0x00000e000000780c */ /* 0x000fcc0003f06270 */
[----:B------:R-:W-:-:S07]  /*1810*/  DADD R6, R20, R16 ;  /* 0x0000000014067229 */ /* 0x000fce0000000010 */
[----:B------:R-:W-:Y:S05]  /*1820*/  @!P0 BRA `(.L_x_477) ;  /* 0x00000008001c8947 */ /* 0x000fea0003800000 */
[----:B------:R-:W-:-:S06]  /*1830*/  UIADD3 UR4, UPT, UPT, UR4, 0xe00, URZ ;  /* 0x00000e0004047890 */ /* 0x000fcc000fffe0ff */
[----:B------:R-:W-:-:S13]  /*1840*/  ISETP.LT.AND P0, PT, R23, UR4, PT ;  /* 0x0000000417007c0c */ /* 0x000fda000bf01270 */
[----:B------:R-:W-:Y:S05]  /*1850*/  @!P0 BRA `(.L_x_478) ;  /* 0xfffffffc00a48947 */ /* 0x000fea000383ffff */
.L_x_476:
[----:B------:R-:W-:-:S13]  /*1860*/  ISETP.LE.AND P0, PT, R4, UR4, PT ;  /* 0x0000000404007c0c */ /* 0x000fda000bf03270 */
[----:B------:R-:W-:Y:S05]  /*1870*/  @P0 BRA `(.L_x_477) ;  /* 0x0000000800080947 */ /* 0x000fea0003800000 */
[----:B------:R-:W-:Y:S01]  /*1880*/  VIADD R0, R4, -UR4 ;  /* 0x8000000404007c36 */ /* 0x000fe20008000000 */
[----:B------:R-:W-:Y:S04]  /*1890*/  BSSY.RECONVERGENT B1, `(.L_x_477) ;  /* 0x0000080000017945 */ /* 0x000fe80003800200 */
[----:B------:R-:W-:-:S13]  /*18a0*/  ISETP.GE.AND P0, PT, R41, R0, PT ;  /* 0x000000002900720c */ /* 0x000fda0003f06270 */
[----:B------:R-:W-:Y:S05]  /*18b0*/  @P0 BRA `(.L_x_479) ;  /* 0x0000000400f40947 */ /* 0x000fea0003800000 */
[----:B------:R-:W-:Y:S01]  /*18c0*/  LOP3.LUT R5, RZ, R41, RZ, 0x33, !PT ;  /* 0x00000029ff057212 */ /* 0x000fe200078e33ff */
[----:B------:R-:W-:Y:S01]  /*18d0*/  BSSY.RECONVERGENT B2, `(.L_x_480) ;  /* 0x0000014000027945 */ /* 0x000fe20003800200 */
[----:B------:R-:W-:Y:S02]  /*18e0*/  IMAD.MOV.U32 R45, RZ, RZ, R41 ;  /* 0x000000ffff2d7224 */ /* 0x000fe400078e0029 */
[----:B------:R-:W-:-:S04]  /*18f0*/  IADD3 R4, PT, PT, R4, -UR4, R5 ;  /* 0x8000000404047c10 */ /* 0x000fc8000fffe005 */
[C---:B------:R-:W-:Y:S02]  /*1900*/  LOP3.LUT R5, R4.reuse, 0x600, RZ, 0xc0, !PT ;  /* 0x0000060004057812 */ /* 0x040fe400078ec0ff */
[----:B------:R-:W-:Y:S02]  /*1910*/  ISETP.GE.U32.AND P1, PT, R4, 0x600, PT ;  /* 0x000006000400780c */ /* 0x000fe40003f26070 */
[----:B------:R-:W-:-:S13]  /*1920*/  ISETP.NE.AND P0, PT, R5, 0x600, PT ;  /* 0x000006000500780c */ /* 0x000fda0003f05270 */
[----:B------:R-:W-:Y:S05]  /*1930*/  @!P0 BRA `(.L_x_481) ;  /* 0x0000000000348947 */ /* 0x000fea0003800000 */
[----:B------:R-:W-:Y:S01]  /*1940*/  LEA.HI R4, R4, 0x1, RZ, 0x17 ;  /* 0x0000000104047811 */ /* 0x000fe200078fb8ff */
[----:B------:R-:W-:Y:S02]  /*1950*/  VIADD R9, R41, UR4 ;  /* 0x0000000429097c36 */ /* 0x000fe40008000000 */
[----:B------:R-:W-:Y:S01]  /*1960*/  IMAD.MOV.U32 R45, RZ, RZ, R41 ;  /* 0x000000ffff2d7224 */ /* 0x000fe200078e0029 */
[----:B------:R-:W-:-:S05]  /*1970*/  LOP3.LUT R4, R4, 0x3, RZ, 0xc0, !PT ;  /* 0x0000000304047812 */ /* 0x000fca00078ec0ff */
[----:B------:R-:W-:-:S07]  /*1980*/  IMAD.MOV R8, RZ, RZ, -R4 ;  /* 0x000000ffff087224 */ /* 0x000fce00078e0a04 */
.L_x_482:
[----:B------:R-:W-:-:S06]  /*1990*/  IMAD.WIDE.U32 R4, R9, 0x8, R2 ;  /* 0x0000000809047825 */ /* 0x000fcc00078e0002 */
[----:B------:R-:W2:Y:S01]  /*19a0*/  LDG.E.64.CONSTANT R4, desc[UR6][R4.64] ;  /* 0x0000000604047981 */ /* 0x000ea2000c1e9b00 */
[----:B------:R-:W-:Y:S02]  /*19b0*/  VIADD R8, R8, 0x1 ;  /* 0x0000000108087836 */ /* 0x000fe40000000000 */
[----:B------:R-:W-:Y:S02]  /*19c0*/  VIADD R45, R45, 0x200 ;  /* 0x000002002d2d7836 */ /* 0x000fe40000000000 */
[----:B------:R-:W-:Y:S01]  /*19d0*/  VIADD R9, R9, 0x200 ;  /* 0x0000020009097836 */ /* 0x000fe20000000000 */
[----:B------:R-:W-:Y:S01]  /*19e0*/  ISETP.NE.AND P0, PT, R8, RZ, PT ;  /* 0x000000ff0800720c */ /* 0x000fe20003f05270 */
[----:B--2---:R-:W-:-:S12]  /*19f0*/  DADD R6, R4, R6 ;  /* 0x0000000004067229 */ /* 0x004fd80000000006 */
[----:B------:R-:W-:Y:S05]  /*1a00*/  @P0 BRA `(.L_x_482) ;  /* 0xfffffffc00e00947 */ /* 0x000fea000383ffff */
.L_x_481:
[----:B------:R-:W-:Y:S05]  /*1a10*/  BSYNC.RECONVERGENT B2 ;  /* 0x0000000000027941 */ /* 0x000fea0003800200 */
.L_x_480:
[----:B------:R-:W-:Y:S05]  /*1a20*/  @!P1 BRA `(.L_x_479) ;  /* 0x0000000400989947 */ /* 0x000fea0003800000 */
[----:B------:R-:W0:Y:S01]  /*1a30*/  LDCU.64 UR8, c[0x0][0x380] ;  /* 0x00007000ff0877ac */ /* 0x000e220008000a00 */
[----:B------:R-:W-:Y:S01]  /*1a40*/  IMAD.IADD R9, R0, 0x1, -R45 ;  /* 0x0000000100097824 */ /* 0x000fe200078e0a2d */
[C---:B------:R-:W-:Y:S01]  /*1a50*/  IADD3 R5, P0, PT, R45.reuse, UR4, RZ ;  /* 0x000000042d057c10 */ /* 0x040fe2000ff1e0ff */
[----:B------:R-:W-:Y:S01]  /*1a60*/  BSSY.RECONVERGENT B2, `(.L_x_483) ;  /* 0x0000039000027945 */ /* 0x000fe20003800200 */
[----:B------:R-:W-:Y:S02]  /*1a70*/  VIADD R43, R45, UR4 ;  /* 0x000000042d2b7c36 */ /* 0x000fe40008000000 */
[----:B------:R-:W-:Y:S01]  /*1a80*/  ISETP.GT.AND P1, PT, R9, 0x1800, PT ;  /* 0x000018000900780c */ /* 0x000fe20003f24270 */
[----:B------:R-:W-:Y:S01]  /*1a90*/  IMAD.X R8, RZ, RZ, RZ, P0 ;  /* 0x000000ffff087224 */ /* 0x000fe200000e06ff */
[----:B0-----:R-:W-:-:S04]  /*1aa0*/  LEA R4, P0, R5, UR8, 0x3 ;  /* 0x0000000805047c11 */ /* 0x001fc8000f8018ff */
[----:B------:R-:W-:Y:S02]  /*1ab0*/  LEA.HI.X R5, R5, UR9, R8, 0x3, P0 ;  /* 0x0000000905057c11 */ /* 0x000fe400080f1c08 */
[----:B------:R-:W-:-:S05]  /*1ac0*/  IADD3 R4, P0, PT, R4, 0x2000, RZ ;  /* 0x0000200004047810 */ /* 0x000fca0007f1e0ff */
[----:B------:R-:W-:Y:S01]  /*1ad0*/  IMAD.X R5, RZ, RZ, R5, P0 ;  /* 0x000000ffff057224 */ /* 0x000fe200000e0605 */
[----:B------:R-:W-:Y:S01]  /*1ae0*/  PLOP3.LUT P0, PT, PT, PT, PT, 0x80, 0x8 ;  /* 0x000000000008781c */ /* 0x000fe20003f0f070 */
[----:B------:R-:W-:-:S12]  /*1af0*/  @!P1 BRA `(.L_x_484) ;  /* 0x0000000000bc9947 */ /* 0x000fd80003800000 */
[----:B------:R-:W-:Y:S01]  /*1b00*/  PLOP3.LUT P0, PT, PT, PT, PT, 0x8, 0x80 ;  /* 0x000000000080781c */ /* 0x000fe20003f0e170 */
[----:B------:R-:W-:-:S12]  /*1b10*/  VIADD R40, R0, 0xffffe800 ;  /* 0xffffe80000287836 */ /* 0x000fd80000000000 */
.L_x_485:
[C---:B------:R-:W-:Y:S01]  /*1b20*/  IMAD.WIDE.U32 R38, R43.reuse, 0x8, R2 ;  /* 0x000000082b267825 */ /* 0x040fe200078e0002 */
[----:B------:R-:W2:Y:S04]  /*1b30*/  LDG.E.64.CONSTANT R8, desc[UR6][R4.64+-0x1000] ;  /* 0xfff0000604087981 */ /* 0x000ea8000c1e9b00 */
[----:B------:R-:W3:Y:S04]  /*1b40*/  LDG.E.64.CONSTANT R10, desc[UR6][R4.64] ;  /* 0x00000006040a7981 */ /* 0x000ee8000c1e9b00 */
[----:B------:R-:W4:Y:S01]  /*1b50*/  LDG.E.64.CONSTANT R38, desc[UR6][R38.64] ;  /* 0x0000000626267981 */ /* 0x000f22000c1e9b00 */
[----:B------:R-:W-:-:S03]  /*1b60*/  VIADD R15, R43, 0x800 ;  /* 0x000008002b0f7836 */ /* 0x000fc60000000000 */
[----:B------:R-:W5:Y:S01]  /*1b70*/  LDG.E.64.CONSTANT R12, desc[UR6][R4.64+0x1000] ;  /* 0x00100006040c7981 */ /* 0x000f62000c1e9b00 */
[----:B------:R-:W-:-:S03]  /*1b80*/  IMAD.WIDE.U32 R14, R15, 0x8, R2 ;  /* 0x000000080f0e7825 */ /* 0x000fc600078e0002 */
[----:B------:R-:W5:Y:S04]  /*1b90*/  LDG.E.64.CONSTANT R16, desc[UR6][R4.64+0x3000] ;  /* 0x0030000604107981 */ /* 0x000f68000c1e9b00 */
[----:B------:R-:W5:Y:S04]  /*1ba0*/  LDG.E.64.CONSTANT R14, desc[UR6][R14.64] ;  /* 0x000000060e0e7981 */ /* 0x000f68000c1e9b00 */
[----:B------:R-:W5:Y:S01]  /*1bb0*/  LDG.E.64.CONSTANT R18, desc[UR6][R4.64+0x4000] ;  /* 0x0040000604127981 */ /* 0x000f62000c1e9b00 */
        /* <DEDUP_REMOVED lines=11> */
[----:B------:R-:W5:Y:S04]  /*1c70*/  LDG.E.64.CONSTANT R34, desc[UR6][R4.64+0xc000] ;  /* 0x00c0000604227981 */ /* 0x000f68000c1e9b00 */
[----:B------:R0:W5:Y:S01]  /*1c80*/  LDG.E.64.CONSTANT R36, desc[UR6][R4.64+0xd000] ;  /* 0x00d0000604247981 */ /* 0x000162000c1e9b00 */
[----:B------:R-:W-:-:S05]  /*1c90*/  VIADD R45, R45, 0x2000 ;  /* 0x000020002d2d7836 */ /* 0x000fca0000000000 */
[----:B------:R-:W-:Y:S02]  /*1ca0*/  ISETP.GE.AND P1, PT, R45, R40, PT ;  /* 0x000000282d00720c */ /* 0x000fe40003f26270 */
[----:B0-----:R-:W-:Y:S01]  /*1cb0*/  IADD3 R4, P2, PT, R4, 0x10000, RZ ;  /* 0x0001000004047810 */ /* 0x001fe20007f5e0ff */
[----:B------:R-:W-:-:S04]  /*1cc0*/  VIADD R43, R43, 0x2000 ;  /* 0x000020002b2b7836 */ /* 0x000fc80000000000 */
[----:B------:R-:W-:Y:S01]  /*1cd0*/  IMAD.X R5, RZ, RZ, R5, P2 ;  /* 0x000000ffff057224 */ /* 0x000fe200010e0605 */
[----:B----4-:R-:W-:-:S08]  /*1ce0*/  DADD R38, R38, R6 ;  /* 0x0000000026267229 */ /* 0x010fd00000000006 */
[----:B--2---:R-:W-:-:S08]  /*1cf0*/  DADD R8, R38, R8 ;  /* 0x0000000026087229 */ /* 0x004fd00000000008 */
[----:B---3--:R-:W-:-:S08]  /*1d00*/  DADD R8, R8, R10 ;  /* 0x0000000008087229 */ /* 0x008fd0000000000a */
[----:B-----5:R-:W-:-:S08]  /*1d10*/  DADD R8, R8, R12 ;  /* 0x0000000008087229 */ /* 0x020fd0000000000c */
        /* <DEDUP_REMOVED lines=13> */
.L_x_484:
[----:B------:R-:W-:Y:S05]  /*1df0*/  BSYNC.RECONVERGENT B2 ;  /* 0x0000000000027941 */ /* 0x000fea0003800200 */
.L_x_483:
[----:B------:R-:W-:Y:S01]  /*1e00*/  IMAD.IADD R8, R0, 0x1, -R45 ;  /* 0x0000000100087824 */ /* 0x000fe200078e0a2d */
[----:B------:R-:W-:Y:S04]  /*1e10*/  BSSY.RECONVERGENT B2, `(.L_x_486) ;  /* 0x000001c000027945 */ /* 0x000fe80003800200 */
[----:B------:R-:W-:-:S13]  /*1e20*/  ISETP.GT.AND P1, PT, R8, 0x800, PT ;  /* 0x000008000800780c */ /* 0x000fda0003f24270 */
[----:B------:R-:W-:Y:S05]  /*1e30*/  @!P1 BRA `(.L_x_487) ;  /* 0x0000000000649947 */ /* 0x000fea0003800000 */
        /* <DEDUP_REMOVED lines=9> */
[----:B------:R-:W5:Y:S04]  /*1ed0*/  LDG.E.64.CONSTANT R22, desc[UR6][R4.64+0x4000] ;  /* 0x0040000604167981 */ /* 0x000f68000c1e9b00 */
[----:B------:R0:W5:Y:S01]  /*1ee0*/  LDG.E.64.CONSTANT R8, desc[UR6][R4.64+0x5000] ;  /* 0x0050000604087981 */ /* 0x000162000c1e9b00 */
[----:B------:R-:W-:Y:S01]  /*1ef0*/  PLOP3.LUT P0, PT, PT, PT, PT, 0x8, 0x80 ;  /* 0x000000000080781c */ /* 0x000fe20003f0e170 */
[----:B------:R-:W-:-:S02]  /*1f00*/  VIADD R45, R45, 0x1000 ;  /* 0x000010002d2d7836 */ /* 0x000fc40000000000 */
[----:B------:R-:W-:Y:S01]  /*1f10*/  VIADD R43, R43, 0x1000 ;  /* 0x000010002b2b7836 */ /* 0x000fe20000000000 */
[----:B----4-:R-:W-:-:S08]  /*1f20*/  DADD R6, R6, R10 ;  /* 0x0000000006067229 */ /* 0x010fd0000000000a */
[----:B--2---:R-:W-:-:S08]  /*1f30*/  DADD R6, R6, R12 ;  /* 0x0000000006067229 */ /* 0x004fd0000000000c */
[----:B---3--:R-:W-:-:S08]  /*1f40*/  DADD R6, R6, R14 ;  /* 0x0000000006067229 */ /* 0x008fd0000000000e */
[----:B-----5:R-:W-:-:S08]  /*1f50*/  DADD R6, R6, R16 ;  /* 0x0000000006067229 */ /* 0x020fd00000000010 */
[----:B------:R-:W-:-:S08]  /*1f60*/  DADD R6, R6, R18 ;  /* 0x0000000006067229 */ /* 0x000fd00000000012 */
[----:B------:R-:W-:Y:S01]  /*1f70*/  DADD R6, R6, R20 ;  /* 0x0000000006067229 */ /* 0x000fe20000000014 */
[----:B------:R-:W-:-:S07]  /*1f80*/  IADD3 R10, P1, PT, R4, 0x8000, RZ ;  /* 0x00008000040a7810 */ /* 0x000fce0007f3e0ff */
[----:B------:R-:W-:Y:S01]  /*1f90*/  DADD R6, R6, R22 ;  /* 0x0000000006067229 */ /* 0x000fe20000000016 */
[----:B0-----:R-:W-:Y:S02]  /*1fa0*/  IMAD.X R5, RZ, RZ, R5, P1 ;  /* 0x000000ffff057224 */ /* 0x001fe400008e0605 */
[----:B------:R-:W-:-:S05]  /*1fb0*/  IMAD.MOV.U32 R4, RZ, RZ, R10 ;  /* 0x000000ffff047224 */ /* 0x000fca00078e000a */
[----:B------:R-:W-:-:S11]  /*1fc0*/  DADD R6, R6, R8 ;  /* 0x0000000006067229 */ /* 0x000fd60000000008 */
.L_x_487:
[----:B------:R-:W-:Y:S05]  /*1fd0*/  BSYNC.RECONVERGENT B2 ;  /* 0x0000000000027941 */ /* 0x000fea0003800200 */
.L_x_486:
[----:B------:R-:W-:-:S13]  /*1fe0*/  ISETP.LT.OR P0, PT, R45, R0, P0 ;  /* 0x000000002d00720c */ /* 0x000fda0000701670 */
[----:B------:R-:W-:Y:S05]  /*1ff0*/  @!P0 BRA `(.L_x_479) ;  /* 0x0000000000248947 */ /* 0x000fea0003800000 */
[----:B------:R-:W-:Y:S01]  /*2000*/  IMAD.WIDE.U32 R2, R43, 0x8, R2 ;  /* 0x000000082b027825 */ /* 0x000fe200078e0002 */
[----:B------:R-:W2:Y:S04]  /*2010*/  LDG.E.64.CONSTANT R8, desc[UR6][R4.64+-0x1000] ;  /* 0xfff0000604087981 */ /* 0x000ea8000c1e9b00 */
[----:B------:R-:W3:Y:S04]  /*2020*/  LDG.E.64.CONSTANT R10, desc[UR6][R4.64] ;  /* 0x00000006040a7981 */ /* 0x000ee8000c1e9b00 */
[----:B------:R-:W4:Y:S04]  /*2030*/  LDG.E.64.CONSTANT R2, desc[UR6][R2.64] ;  /* 0x0000000602027981 */ /* 0x000f28000c1e9b00 */
[----:B------:R-:W5:Y:S01]  /*2040*/  LDG.E.64.CONSTANT R12, desc[UR6][R4.64+0x1000] ;  /* 0x00100006040c7981 */ /* 0x000f62000c1e9b00 */
[----:B----4-:R-:W-:-:S08]  /*2050*/  DADD R6, R6, R2 ;  /* 0x0000000006067229 */ /* 0x010fd00000000002 */
[----:B--2---:R-:W-:-:S08]  /*2060*/  DADD R6, R6, R8 ;  /* 0x0000000006067229 */ /* 0x004fd00000000008 */
[----:B---3--:R-:W-:-:S08]  /*2070*/  DADD R6, R6, R10 ;  /* 0x0000000006067229 */ /* 0x008fd0000000000a */
[----:B-----5:R-:W-:-:S11]  /*2080*/  DADD R6, R6, R12 ;  /* 0x0000000006067229 */ /* 0x020fd6000000000c */
.L_x_479:
[----:B------:R-:W-:Y:S05]  /*2090*/  BSYNC.RECONVERGENT B1 ;  /* 0x0000000000017941 */ /* 0x000fea0003800200 */
.L_x_477:
[----:B------:R-:W0:Y:S01]  /*20a0*/  S2R R0, SR_LANEID ;  /* 0x0000000000007919 */ /* 0x000e220000000000 */
[----:B------:R-:W-:Y:S04]  /*20b0*/  SHFL.DOWN PT, R2, R6, 0x1, 0x1f ;  /* 0x08201f0006027f89 */ /* 0x000fe800000e0000 */
[----:B------:R-:W1:Y:S02]  /*20c0*/  SHFL.DOWN PT, R3, R7, 0x1, 0x1f ;  /* 0x08201f0007037f89 */ /* 0x000e6400000e0000 */
[----:B-1----:R-:W-:Y:S01]  /*20d0*/  DADD R2, R2, R6 ;  /* 0x0000000002027229 */ /* 0x002fe20000000006 */
[C---:B0-----:R-:W-:Y:S02]  /*20e0*/  ISETP.GT.AND P0, PT, R0.reuse, 0x1e, PT ;  /* 0x0000001e0000780c */ /* 0x041fe40003f04270 */
[----:B------:R-:W-:-:S07]  /*20f0*/  ISETP.NE.AND P1, PT, R0, RZ, PT ;  /* 0x000000ff0000720c */ /* 0x000fce0003f25270 */
        /* <DEDUP_REMOVED lines=15> */
[----:B------:R-:W-:Y:S01]  /*21f0*/  ISETP.GT.AND P0, PT, R0, 0x17, PT ;  /* 0x000000170000780c */ /* 0x000fe20003f04270 */
[----:B------:R-:W-:Y:S01]  /*2200*/  SHFL.DOWN PT, R2, R6, 0x8, 0x1f ;  /* 0x09001f0006027f89 */ /* 0x000fe200000e0000 */
[----:B------:R-:W-:-:S03]  /*2210*/  @!P1 MOV R8, 0x400 ;  /* 0x0000040000089802 */ /* 0x000fc60000000f00 */
[----:B------:R-:W0:Y:S01]  /*2220*/  SHFL.DOWN PT, R3, R7, 0x8, 0x1f ;  /* 0x09001f0007037f89 */ /* 0x000e2200000e0000 */
[----:B-1----:R-:W-:Y:S01]  /*2230*/  @!P1 LEA R11, R11, R8, 0x18 ;  /* 0x000000080b0b9211 */ /* 0x002fe200078ec0ff */
[----:B0-----:R-:W-:-:S10]  /*2240*/  DADD R2, R2, R6 ;  /* 0x0000000002027229 */ /* 0x001fd40000000006 */
[----:B------:R-:W-:Y:S02]  /*2250*/  FSEL R4, R6, R2, P0 ;  /* 0x0000000206047208 */ /* 0x000fe40000000000 */
[----:B------:R-:W-:Y:S02]  /*2260*/  FSEL R5, R7, R3, P0 ;  /* 0x0000000307057208 */ /* 0x000fe40000000000 */
[----:B------:R-:W-:Y:S01]  /*2270*/  @!P1 SHF.R.U32.HI R6, RZ, 0x2, R41 ;  /* 0x00000002ff069819 */ /* 0x000fe20000011629 */
[----:B------:R-:W-:Y:S01]  /*2280*/  SHFL.DOWN PT, R2, R4, 0x10, 0x1f ;  /* 0x0a001f0004027f89 */ /* 0x000fe200000e0000 */
[----:B------:R-:W-:Y:S02]  /*2290*/  ISETP.NE.AND P0, PT, R41, RZ, PT ;  /* 0x000000ff2900720c */ /* 0x000fe40003f05270 */
[----:B------:R-:W-:Y:S01]  /*22a0*/  @!P1 LOP3.LUT R6, R6, 0xf8, RZ, 0xc0, !PT ;  /* 0x000000f806069812 */ /* 0x000fe200078ec0ff */
[----:B------:R-:W0:Y:S04]  /*22b0*/  SHFL.DOWN PT, R3, R5, 0x10, 0x1f ;  /* 0x0a001f0005037f89 */ /* 0x000e2800000e0000 */
[----:B------:R-:W-:Y:S01]  /*22c0*/  @!P1 IMAD.IADD R11, R6, 0x1, R11 ;  /* 0x00000001060b9824 */ /* 0x000fe200078e020b */
[----:B0-----:R-:W-:-:S07]  /*22d0*/  DADD R2, R2, R4 ;  /* 0x0000000002027229 */ /* 0x001fce0000000004 */
[----:B------:R0:W-:Y:S01]  /*22e0*/  @!P1 STS.64 [R11+0x10], R2 ;  /* 0x000010020b009388 */ /* 0x0001e20000000a00 */
[----:B------:R-:W-:Y:S01]  /*22f0*/  BAR.SYNC.DEFER_BLOCKING 0x0 ;  /* 0x0000000000007b1d */ /* 0x000fe20000010000 */
[----:B------:R-:W-:-:S04]  /*2300*/  ISETP.GT.AND P1, PT, R0, 0xf, PT ;  /* 0x0000000f0000780c */ /* 0x000fc80003f24270 */
[----:B------:R-:W-:Y:S02]  /*2310*/  FSEL R0, R4, R2, P1 ;  /* 0x0000000204007208 */ /* 0x000fe40000800000 */
[----:B------:R-:W-:-:S03]  /*2320*/  FSEL R5, R5, R3, P1 ;  /* 0x0000000305057208 */ /* 0x000fc60000800000 */
[----:B0-----:R-:W-:Y:S02]  /*2330*/  IMAD.MOV.U32 R2, RZ, RZ, R0 ;  /* 0x000000ffff027224 */ /* 0x001fe400078e0000 */
[----:B------:R-:W-:Y:S01]  /*2340*/  IMAD.MOV.U32 R3, RZ, RZ, R5 ;  /* 0x000000ffff037224 */ /* 0x000fe200078e0005 */
[----:B------:R-:W-:Y:S06]  /*2350*/  @P0 BRA `(.L_x_475) ;  /* 0x0000000000680947 */ /* 0x000fec0003800000 */
[----:B------:R-:W0:Y:S01]  /*2360*/  S2UR UR5, SR_CgaCtaId ;  /* 0x00000000000579c3 */ /* 0x000e220000008800 */
[----:B------:R-:W-:Y:S02]  /*2370*/  UMOV UR4, 0x400 ;  /* 0x0000040000047882 */ /* 0x000fe40000000000 */
[----:B0-----:R-:W-:-:S09]  /*2380*/  ULEA UR4, UR5, UR4, 0x18 ;  /* 0x0000000405047291 */ /* 0x001fd2000f8ec0ff */
[----:B------:R-:W0:Y:S04]  /*2390*/  LDS.64 R4, [UR4+0x18] ;  /* 0x00001804ff047984 */ /* 0x000e280008000a00 */
[----:B------:R-:W1:Y:S04]  /*23a0*/  LDS.128 R8, [UR4+0x20] ;  /* 0x00002004ff087984 */ /* 0x000e680008000c00 */
        /* <DEDUP_REMOVED lines=20> */
[----:B------:R-:W-:-:S11]  /*24f0*/  DADD R2, R2, R10 ;  /* 0x0000000002027229 */ /* 0x000fd6000000000a */
.L_x_475:
[----:B------:R-:W-:Y:S05]  /*2500*/  BSYNC.RECONVERGENT B0 ;  /* 0x0000000000007941 */ /* 0x000fea0003800200 */
.L_x_460:
[----:B------:R-:W-:Y:S05]  /*2510*/  @P0 EXIT ;  /* 0x000000000000094d */ /* 0x000fea0003800000 */
[----:B------:R-:W0:Y:S01]  /*2520*/  LDCU.64 UR4, c[0x0][0x398] ;  /* 0x00007300ff0477ac */ /* 0x000e220008000a00 */
[----:B------:R-:W2:Y:S01]  /*2530*/  LDC.64 R4, c[0x0][0x388] ;  /* 0x0000e200ff047b82 */ /* 0x000ea20000000a00 */
[----:B0-----:R-:W-:-:S07]  /*2540*/  DADD R2, R2, UR4 ;  /* 0x0000000402027e29 */ /* 0x001fce0008000000 */
[----:B--2---:R-:W-:Y:S01]  /*2550*/  STG.E.64 desc[UR6][R4.64], R2 ;  /* 0x0000000204007986 */ /* 0x004fe2000c101b06 */
[----:B------:R-:W-:Y:S05]  /*2560*/  EXIT ;  /* 0x000000000000794d */ /* 0x000fea0003800000 */
.L_x_488:
        /* <DEDUP_REMOVED lines=9> */
.L_x_743:


//--------------------- .text._ZN3cub18CUB_300001_SM_10006detail6reduce18DeviceReduceKernelINS2_10policy_hubIdyN4cuda3std3__44plusIdEEE10Policy1000EN6thrust24THRUST_300001_SM_1000_NS6detail15normal_iteratorINSD_10device_ptrIdEEEEyS9_dNS7_10__identityEEEvT0_PT3_T1_NS0_13GridEvenShareISN_EET2_T4_ --------------------------
	.section	.text._ZN3cub18CUB_300001_SM_10006detail6reduce18DeviceReduceKernelINS2_10policy_hubIdyN4cuda3std3__44plusIdEEE10Policy1000EN6thrust24THRUST_300001_SM_1000_NS6detail15normal_iteratorINSD_10device_ptrIdEEEEyS9_dNS7_10__identityEEEvT0_PT3_T1_NS0_13GridEvenShareISN_EET2_T4_,"ax",@progbits
	.align	128
        .global         _ZN3cub18CUB_300001_SM_10006detail6reduce18DeviceReduceKernelINS2_10policy_hubIdyN4cuda3std3__44plusIdEEE10Policy1000EN6thrust24THRUST_300001_SM_1000_NS6detail15normal_iteratorINSD_10device_ptrIdEEEEyS9_dNS7_10__identityEEEvT0_PT3_T1_NS0_13GridEvenShareISN_EET2_T4_
        .type           _ZN3cub18CUB_300001_SM_10006detail6reduce18DeviceReduceKernelINS2_10policy_hubIdyN4cuda3std3__44plusIdEEE10Policy1000EN6thrust24THRUST_300001_SM_1000_NS6detail15normal_iteratorINSD_10device_ptrIdEEEEyS9_dNS7_10__identityEEEvT0_PT3_T1_NS0_13GridEvenShareISN_EET2_T4_,@function
        .size           _ZN3cub18CUB_300001_SM_10006detail6reduce18DeviceReduceKernelINS2_10policy_hubIdyN4cuda3std3__44plusIdEEE10Policy1000EN6thrust24THRUST_300001_SM_1000_NS6detail15normal_iteratorINSD_10device_ptrIdEEEEyS9_dNS7_10__identityEEEvT0_PT3_T1_NS0_13GridEvenShareISN_EET2_T4_,(.L_x_744 - _ZN3cub18CUB_300001_SM_10006detail6reduce18DeviceReduceKernelINS2_10policy_hubIdyN4cuda3std3__44plusIdEEE10Policy1000EN6thrust24THRUST_300001_SM_1000_NS6detail15normal_iteratorINSD_10device_ptrIdEEEEyS9_dNS7_10__identityEEEvT0_PT3_T1_NS0_13GridEvenShareISN_EET2_T4_)
        .other          _ZN3cub18CUB_300001_SM_10006detail6reduce18DeviceReduceKernelINS2_10policy_hubIdyN4cuda3std3__44plusIdEEE10Policy1000EN6thrust24THRUST_300001_SM_1000_NS6detail15normal_iteratorINSD_10device_ptrIdEEEEyS9_dNS7_10__identityEEEvT0_PT3_T1_NS0_13GridEvenShareISN_EET2_T4_,@"STO_CUDA_ENTRY STV_DEFAULT"
_ZN3cub18CUB_300001_SM_10006detail6reduce18DeviceReduceKernelINS2_10policy_hubIdyN4cuda3std3__44plusIdEEE10Policy1000EN6thrust24THRUST_300001_SM_1000_NS6detail15normal_iteratorINSD_10device_ptrIdEEEEyS9_dNS7_10__identityEEEvT0_PT3_T1_NS0_13GridEvenShareISN_EET2_T4_:
.text._ZN3cub18CUB_300001_SM_10006detail6reduce18DeviceReduceKernelINS2_10policy_hubIdyN4cuda3std3__44plusIdEEE10Policy1000EN6thrust24THRUST_300001_SM_1000_NS6detail15normal_iteratorINSD_10device_ptrIdEEEEyS9_dNS7_10__identityEEEvT0_PT3_T1_NS0_13GridEvenShareISN_EET2_T4_:
        /* <DEDUP_REMOVED lines=8> */
[----:B--2---:R-:W-:Y:S02]  /*0080*/  UIMAD UR5, UR11, 0xe00, URZ ;  /* 0x00000e000b0578a4 */ /* 0x004fe4000f8e02ff */
[----:B0-----:R-:W-:Y:S02]  /*0090*/  UIMAD UR9, UR18, 0xe00, URZ ;  /* 0x00000e00120978a4 */ /* 0x001fe4000f8e02ff */
[----:B------:R-:W-:-:S04]  /*00a0*/  USHF.R.S32.HI UR4, URZ, 0x1f, UR5 ;  /* 0x0000001fff047899 */ /* 0x000fc80008011405 */
[----:B------:R-:W-:-:S04]  /*00b0*/  IADD3 R13, P1, PT, R12, -UR9, RZ ;  /* 0x800000090c0d7c10 */ /* 0x000fc8000ff3e0ff */
[----:B------:R-:W-:Y:S02]  /*00c0*/  ISETP.GT.U32.AND P0, PT, R13, 0xdff, PT ;  /* 0x00000dff0d00780c */ /* 0x000fe40003f04070 */
[----:B------:R-:W-:-:S04]  /*00d0*/  IADD3.X R2, PT, PT, R3, -0x1, RZ, P1, !PT ;  /* 0xffffffff03027810 */ /* 0x000fc80000ffe4ff */
[----:B------:R-:W-:-:S13]  /*00e0*/  ISETP.GT.U32.AND.EX P0, PT, R2, RZ, PT, P0 ;  /* 0x000000ff0200720c */ /* 0x000fda0003f04100 */
[----:B---3--:R-:W-:Y:S05]  /*00f0*/  @P0 BRA `(.L_x_490) ;  /* 0x0000001400280947 */ /* 0x008fea0003800000 */
[----:B------:R-:W0:Y:S01]  /*0100*/  S2R R0, SR_TID.X ;  /* 0x0000000000007919 */ /* 0x000e220000002100 */
[----:B------:R-:W-:Y:S01]  /*0110*/  VIADD R3, R12, -UR9 ;  /* 0x800000090c037c36 */ /* 0x000fe20008000000 */
[----:B------:R-:W-:Y:S01]  /*0120*/  BSSY.RECONVERGENT B1, `(.L_x_491) ;  /* 0x000000a000017945 */ /* 0x000fe20003800200 */
[----:B------:R-:W-:-:S03]  /*0130*/  CS2R R8, SRZ ;  /* 0x0000000000087805 */ /* 0x000fc6000001ff00 */
[----:B0-----:R-:W-:Y:S01]  /*0140*/  ISETP.GE.AND P0, PT, R0, R3, PT ;  /* 0x000000030000720c */ /* 0x001fe20003f06270 */
[----:B------:R-:W-:-:S12]  /*0150*/  IMAD.MOV.U32 R2, RZ, RZ, R0 ;  /* 0x000000ffff027224 */ /* 0x000fd800078e0000 */
[----:B------:R-:W-:Y:S05]  /*0160*/  @P0 BRA `(.L_x_492) ;  /* 0x0000000000140947 */ /* 0x000fea0003800000 */
[----:B------:R-:W0:Y:S01]  /*0170*/  LDC.64 R8, c[0x0][0x380] ;  /* 0x0000e000ff087b82 */ /* 0x000e220000000a00 */
[----:B------:R-:W-:-:S04]  /*0180*/  VIADD R5, R0, UR9 ;  /* 0x0000000900057c36 */ /* 0x000fc80008000000 */
[----:B0-----:R-:W-:-:S06]  /*0190*/  IMAD.WIDE.U32 R8, R5, 0x8, R8 ;  /* 0x0000000805087825 */ /* 0x001fcc00078e0008 */
[----:B------:R-:W5:Y:S01]  /*01a0*/  LDG.E.64 R8, desc[UR16][R8.64] ;  /* 0x0000001008087981 */ /* 0x000f62000c1e1b00 */
[----:B------:R-:W-:-:S07]  /*01b0*/  VIADD R2, R0, 0x200 ;  /* 0x0000020000027836 */ /* 0x000fce0000000000 */
.L_x_492:
[----:B------:R-:W-:Y:S05]  /*01c0*/  BSYNC.RECONVERGENT B1 ;  /* 0x0000000000017941 */ /* 0x000fea0003800200 */
.L_x_491:
        /* <DEDUP_REMOVED lines=11> */
[----:B------:R-:W0:Y:S01]  /*0280*/  LDCU.64 UR4, c[0x0][0x380] ;  /* 0x00007000ff0477ac */ /* 0x000e220008000a00 */
[----:B------:R-:W-:Y:S01]  /*0290*/  IMAD.WIDE.U32 R6, R2, 0x8, RZ ;  /* 0x0000000802067825 */ /* 0x000fe200078e00ff */
[----:B------:R-:W-:-:S03]  /*02a0*/  LOP3.LUT R26, R4, 0xfffff0, RZ, 0xc0, !PT ;  /* 0x00fffff0041a7812 */ /* 0x000fc600078ec0ff */
[----:B------:R-:W-:Y:S02]  /*02b0*/  IMAD.U32 R11, RZ, RZ, UR18 ;  /* 0x00000012ff0b7e24 */ /* 0x000fe4000f8e00ff */
[----:B------:R-:W-:Y:S02]  /*02c0*/  IMAD.MOV R26, RZ, RZ, -R26 ;  /* 0x000000ffff1a7224 */ /* 0x000fe400078e0a1a */
[----:B------:R-:W-:-:S03]  /*02d0*/  IMAD.WIDE.U32 R6, R11, 0x7000, R6 ;  /* 0x000070000b067825 */ /* 0x000fc600078e0006 */
[----:B0-----:R-:W-:-:S04]  /*02e0*/  IADD3 R6, P1, PT, R6, UR4, RZ ;  /* 0x0000000406067c10 */ /* 0x001fc8000ff3e0ff */
[----:B------:R-:W-:-:S04]  /*02f0*/  IADD3 R6, P2, PT, R6, 0x8000, RZ ;  /* 0x0000800006067810 */ /* 0x000fc80007f5e0ff */
[----:B------:R-:W-:-:S09]  /*0300*/  IADD3.X R7, PT, PT, RZ, UR5, R7, P2, P1 ;  /* 0x00000005ff077c10 */ /* 0x000fd200097e2407 */
.L_x_497:
[----:B------:R-:W2:Y:S04]  /*0310*/  LDG.E.64 R10, desc[UR16][R6.64+-0x8000] ;  /* 0xff800010060a7981 */ /* 0x000ea8000c1e1b00 */
[----:B------:R-:W3:Y:S04]  /*0320*/  LDG.E.64 R12, desc[UR16][R6.64+-0x7000] ;  /* 0xff900010060c7981 */ /* 0x000ee8000c1e1b00 */
[----:B------:R-:W4:Y:S04]  /*0330*/  LDG.E.64 R14, desc[UR16][R6.64+-0x6000] ;  /* 0xffa00010060e7981 */ /* 0x000f28000c1e1b00 */
[----:B------:R-:W4:Y:S04]  /*0340*/  LDG.E.64 R16, desc[UR16][R6.64+-0x5000] ;  /* 0xffb0001006107981 */ /* 0x000f28000c1e1b00 */
[----:B------:R-:W4:Y:S04]  /*0350*/  LDG.E.64 R18, desc[UR16][R6.64+-0x4000] ;  /* 0xffc0001006127981 */ /* 0x000f28000c1e1b00 */
[----:B------:R-:W4:Y:S04]  /*0360*/  LDG.E.64 R20, desc[UR16][R6.64+-0x3000] ;  /* 0xffd0001006147981 */ /* 0x000f28000c1e1b00 */
[----:B------:R-:W4:Y:S04]  /*0370*/  LDG.E.64 R24, desc[UR16][R6.64+-0x2000] ;  /* 0xffe0001006187981 */ /* 0x000f28000c1e1b00 */
[----:B------:R-:W4:Y:S01]  /*0380*/  LDG.E.64 R22, desc[UR16][R6.64+-0x1000] ;  /* 0xfff0001006167981 */ /* 0x000f22000c1e1b00 */
[----:B--2--5:R-:W-:-:S03]  /*0390*/  DADD R10, R10, R8 ;  /* 0x000000000a0a7229 */ /* 0x024fc60000000008 */
[----:B------:R-:W2:Y:S05]  /*03a0*/  LDG.E.64 R8, desc[UR16][R6.64] ;  /* 0x0000001006087981 */ /* 0x000eaa000c1e1b00 */
[----:B---3--:R-:W-:Y:S02]  /*03b0*/  DADD R12, R10, R12 ;  /* 0x000000000a0c7229 */ /* 0x008fe4000000000c */
[----:B------:R-:W3:Y:S06]  /*03c0*/  LDG.E.64 R10, desc[UR16][R6.64+0x1000] ;  /* 0x00100010060a7981 */ /* 0x000eec000c1e1b00 */
[----:B----4-:R-:W-:-:S02]  /*03d0*/  DADD R14, R12, R14 ;  /* 0x000000000c0e7229 */ /* 0x010fc4000000000e */
[----:B------:R-:W4:Y:S06]  /*03e0*/  LDG.E.64 R12, desc[UR16][R6.64+0x2000] ;  /* 0x00200010060c7981 */ /* 0x000f2c000c1e1b00 */
[----:B------:R-:W-:Y:S02]  /*03f0*/  DADD R16, R14, R16 ;  /* 0x000000000e107229 */ /* 0x000fe40000000010 */
[----:B------:R-:W4:Y:S06]  /*0400*/  LDG.E.64 R14, desc[UR16][R6.64+0x3000] ;  /* 0x00300010060e7981 */ /* 0x000f2c000c1e1b00 */
[----:B------:R-:W-:-:S02]  /*0410*/  DADD R18, R16, R18 ;  /* 0x0000000010127229 */ /* 0x000fc40000000012 */
[----:B------:R-:W4:Y:S06]  /*0420*/  LDG.E.64 R16, desc[UR16][R6.64+0x4000] ;  /* 0x0040001006107981 */ /* 0x000f2c000c1e1b00 */
[----:B------:R-:W-:Y:S02]  /*0430*/  DADD R20, R18, R20 ;  /* 0x0000000012147229 */ /* 0x000fe40000000014 */
[----:B------:R-:W4:Y:S06]  /*0440*/  LDG.E.64 R18, desc[UR16][R6.64+0x5000] ;  /* 0x0050001006127981 */ /* 0x000f2c000c1e1b00 */
[----:B------:R-:W-:-:S02]  /*0450*/  DADD R24, R20, R24 ;  /* 0x0000000014187229 */ /* 0x000fc40000000018 */
[----:B------:R-:W4:Y:S06]  /*0460*/  LDG.E.64 R20, desc[UR16][R6.64+0x6000] ;  /* 0x0060001006147981 */ /* 0x000f2c000c1e1b00 */
[----:B------:R-:W-:Y:S02]  /*0470*/  DADD R22, R24, R22 ;  /* 0x0000000018167229 */ /* 0x000fe40000000016 */
[----:B------:R0:W4:Y:S01]  /*0480*/  LDG.E.64 R24, desc[UR16][R6.64+0x7000] ;  /* 0x0070001006187981 */ /* 0x000122000c1e1b00 */
[----:B------:R-:W-:Y:S02]  /*0490*/  VIADD R26, R26, 0x10 ;  /* 0x000000101a1a7836 */ /* 0x000fe40000000000 */
[----:B------:R-:W-:-:S03]  /*04a0*/  VIADD R2, R2, 0x2000 ;  /* 0x0000200002027836 */ /* 0x000fc60000000000 */
[----:B------:R-:W-:Y:S02]  /*04b0*/  ISETP.NE.AND P1, PT, R26, RZ, PT ;  /* 0x000000ff1a00720c */ /* 0x000fe40003f25270 */
[----:B0-----:R-:W-:-:S05]  /*04c0*/  IADD3 R6, P2, PT, R6, 0x10000, RZ ;  /* 0x0001000006067810 */ /* 0x001fca0007f5e0ff */
[----:B------:R-:W-:Y:S01]  /*04d0*/  IMAD.X R7, RZ, RZ, R7, P2 ;  /* 0x000000ffff077224 */ /* 0x000fe200010e0607 */
[----:B--2---:R-:W-:-:S08]  /*04e0*/  DADD R8, R22, R8 ;  /* 0x0000000016087229 */ /* 0x004fd00000000008 */
[----:B---3--:R-:W-:-:S08]  /*04f0*/  DADD R8, R8, R10 ;  /* 0x0000000008087229 */ /* 0x008fd0000000000a */
[----:B----4-:R-:W-:-:S08]  /*0500*/  DADD R8, R8, R12 ;  /* 0x0000000008087229 */ /* 0x010fd0000000000c */
[----:B------:R-:W-:-:S08]  /*0510*/  DADD R8, R8, R14 ;  /* 0x0000000008087229 */ /* 0x000fd0000000000e */
[----:B------:R-:W-:-:S08]  /*0520*/  DADD R8, R8, R16 ;  /* 0x0000000008087229 */ /* 0x000fd00000000010 */
[----:B------:R-:W-:-:S08]  /*0530*/  DADD R8, R8, R18 ;  /* 0x0000000008087229 */ /* 0x000fd00000000012 */
[----:B------:R-:W-:-:S08]  /*0540*/  DADD R8, R8, R20 ;  /* 0x0000000008087229 */ /* 0x000fd00000000014 */
[----:B------:R-:W-:Y:S01]  /*0550*/  DADD R8, R8, R24 ;  /* 0x0000000008087229 */ /* 0x000fe20000000018 */
[----:B------:R-:W-:Y:S10]  /*0560*/  @P1 BRA `(.L_x_497) ;  /* 0xfffffffc00681947 */ /* 0x000ff4000383ffff */
.L_x_496:
[----:B------:R-:W-:Y:S05]  /*0570*/  BSYNC.RECONVERGENT B2 ;  /* 0x0000000000027941 */ /* 0x000fea0003800200 */
.L_x_495:
[----:B------:R-:W-:Y:S05]  /*0580*/  @!P0 BRA `(.L_x_494) ;  /* 0x0000000000f48947 */ /* 0x000fea0003800000 */
[----:B------:R-:W-:Y:S01]  /*0590*/  ISETP.GE.U32.AND P1, PT, R5, 0x8, PT ;  /* 0x000000080500780c */ /* 0x000fe20003f26070 */
[----:B------:R-:W-:Y:S01]  /*05a0*/  BSSY.RECONVERGENT B2, `(.L_x_498) ;  /* 0x000001a000027945 */ /* 0x000fe20003800200 */
[----:B------:R-:W-:-:S04]  /*05b0*/  LOP3.LUT R26, R4, 0x7, RZ, 0xc0, !PT ;  /* 0x00000007041a7812 */ /* 0x000fc800078ec0ff */
[----:B------:R-:W-:-:S07]  /*05c0*/  ISETP.NE.AND P0, PT, R26, RZ, PT ;  /* 0x000000ff1a00720c */ /* 0x000fce0003f05270 */
[----:B------:R-:W-:Y:S06]  /*05d0*/  @!P1 BRA `(.L_x_499) ;  /* 0x0000000000589947 */ /* 0x000fec0003800000 */
[----:B------:R-:W0:Y:S01]  /*05e0*/  LDCU.64 UR4, c[0x0][0x380] ;  /* 0x00007000ff0477ac */ /* 0x000e220008000a00 */
[----:B------:R-:W-:-:S04]  /*05f0*/  IADD3 R5, P1, PT, R2, UR9, RZ ;  /* 0x0000000902057c10 */ /* 0x000fc8000ff3e0ff */
[----:B------:R-:W-:Y:S02]  /*0600*/  LEA.HI.X.SX32 R6, R2, RZ, 0x1, P1 ;  /* 0x000000ff02067211 */ /* 0x000fe400008f0eff */
[----:B0-----:R-:W-:-:S04]  /*0610*/  LEA R24, P1, R5, UR4, 0x3 ;  /* 0x0000000405187c11 */ /* 0x001fc8000f8218ff */
[----:B------:R-:W-:-:S05]  /*0620*/  LEA.HI.X R25, R5, UR5, R6, 0x3, P1 ;  /* 0x0000000505197c11 */ /* 0x000fca00088f1c06 */
        /* <DEDUP_REMOVED lines=17> */
.L_x_499:
[----:B------:R-:W-:Y:S05]  /*0740*/  BSYNC.RECONVERGENT B2 ;  /* 0x0000000000027941 */ /* 0x000fea0003800200 */
.L_x_498:
        /* <DEDUP_REMOVED lines=14> */
[----:B------:R-:W4:Y:S01]  /*0830*/  LDG.E.64 R14, desc[UR16][R4.64+0x3000] ;  /* 0x00300010040e7981 */ /* 0x000f22000c1e1b00 */
[----:B------:R-:W-:Y:S01]  /*0840*/  VIADD R2, R2, 0x800 ;  /* 0x0000080002027836 */ /* 0x000fe20000000000 */
[----:B--2--5:R-:W-:-:S08]  /*0850*/  DADD R6, R8, R6 ;  /* 0x0000000008067229 */ /* 0x024fd00000000006 */
[----:B---3--:R-:W-:-:S08]  /*0860*/  DADD R6, R6, R10 ;  /* 0x0000000006067229 */ /* 0x008fd0000000000a */
[----:B----4-:R-:W-:-:S08]  /*0870*/  DADD R6, R6, R12 ;  /* 0x0000000006067229 */ /* 0x010fd0000000000c */
[----:B------:R-:W-:-:S11]  /*0880*/  DADD R8, R6, R14 ;  /* 0x0000000006087229 */ /* 0x000fd6000000000e */
.L_x_501:
[----:B------:R-:W-:Y:S05]  /*0890*/  BSYNC.RECONVERGENT B2 ;  /* 0x0000000000027941 */ /* 0x000fea0003800200 */
.L_x_500:
[----:B------:R-:W-:Y:S05]  /*08a0*/  @!P0 BRA `(.L_x_494) ;  /* 0x00000000002c8947 */ /* 0x000fea0003800000 */
[----:B------:R-:W0:Y:S01]  /*08b0*/  LDC.64 R4, c[0x0][0x380] ;  /* 0x0000e000ff047b82 */ /* 0x000e220000000a00 */
[----:B------:R-:W-:Y:S02]  /*08c0*/  IMAD.U32 R7, RZ, RZ, UR18 ;  /* 0x00000012ff077e24 */ /* 0x000fe4000f8e00ff */
[----:B------:R-:W-:Y:S02]  /*08d0*/  IMAD.MOV R10, RZ, RZ, -R16 ;  /* 0x000000ffff0a7224 */ /* 0x000fe400078e0a10 */
[----:B0-----:R-:W-:-:S07]  /*08e0*/  IMAD.WIDE.U32 R4, R7, 0x7000, R4 ;  /* 0x0000700007047825 */ /* 0x001fce00078e0004 */
.L_x_502:
[----:B------:R-:W-:-:S06]  /*08f0*/  IMAD.WIDE R6, R2, 0x8, R4 ;  /* 0x0000000802067825 */ /* 0x000fcc00078e0204 */
[----:B------:R-:W2:Y:S01]  /*0900*/  LDG.E.64 R6, desc[UR16][R6.64] ;  /* 0x0000001006067981 */ /* 0x000ea2000c1e1b00 */
[----:B------:R-:W-:Y:S02]  /*0910*/  VIADD R10, R10, 0x1 ;  /* 0x000000010a0a7836 */ /* 0x000fe40000000000 */
[----:B------:R-:W-:-:S03]  /*0920*/  VIADD R2, R2, 0x200 ;  /* 0x0000020002027836 */ /* 0x000fc60000000000 */
[----:B------:R-:W-:Y:S01]  /*0930*/  ISETP.NE.AND P0, PT, R10, RZ, PT ;  /* 0x000000ff0a00720c */ /* 0x000fe20003f05270 */
[----:B--2--5:R-:W-:-:S12]  /*0940*/  DADD R8, R6, R8 ;  /* 0x0000000006087229 */ /* 0x024fd80000000008 */
[----:B------:R-:W-:Y:S05]  /*0950*/  @P0 BRA `(.L_x_502) ;  /* 0xfffffffc00e40947 */ /* 0x000fea000383ffff */
.L_x_494:
[----:B------:R-:W-:Y:S05]  /*0960*/  BSYNC.RECONVERGENT B1 ;  /* 0x0000000000017941 */ /* 0x000fea0003800200 */
.L_x_493:
        /* <DEDUP_REMOVED lines=12> */
[----:B------:R-:W-:-:S03]  /*0a30*/  @!P1 SHF.R.U32.HI R3, RZ, 0x2, R0 ;  /* 0x00000002ff039819 */ /* 0x000fc60000011600 */
[----:B------:R-:W0:Y:S01]  /*0a40*/  SHFL.DOWN PT, R5, R7, 0x2, 0x1f ;  /* 0x08401f0007057f89 */ /* 0x000e2200000e0000 */
[----:B------:R-:W-:Y:S01]  /*0a50*/  @!P1 LOP3.LUT R3, R3, 0xf8, RZ, 0xc0, !PT ;  /* 0x000000f803039812 */ /* 0x000fe200078ec0ff */
        /* <DEDUP_REMOVED lines=14> */
[----:B-1----:R-:W-:-:S05]  /*0b40*/  @!P1 LEA R10, R13, R10, 0x18 ;  /* 0x0000000a0d0a9211 */ /* 0x002fca00078ec0ff */
[----:B------:R-:W-:Y:S01]  /*0b50*/  @!P1 IMAD.IADD R3, R3, 0x1, R10 ;  /* 0x0000000103039824 */ /* 0x000fe200078e020a */
[----:B0-----:R-:W-:-:S10]  /*0b60*/  DADD R4, R4, R8 ;  /* 0x0000000004047229 */ /* 0x001fd40000000008 */
[----:B------:R-:W-:Y:S02]  /*0b70*/  FSEL R6, R8, R4, P0 ;  /* 0x0000000408067208 */ /* 0x000fe40000000000 */
[----:B------:R-:W-:Y:S02]  /*0b80*/  FSEL R7, R9, R5, P0 ;  /* 0x0000000509077208 */ /* 0x000fe40000000000 */
[----:B------:R-:W-:Y:S01]  /*0b90*/  ISETP.NE.AND P0, PT, R0, RZ, PT ;  /* 0x000000ff0000720c */ /* 0x000fe20003f05270 */
[----:B------:R-:W-:Y:S04]  /*0ba0*/  SHFL.DOWN PT, R4, R6, 0x10, 0x1f ;  /* 0x0a001f0006047f89 */ /* 0x000fe800000e0000 */
[----:B------:R-:W0:Y:S02]  /*0bb0*/  SHFL.DOWN PT, R5, R7, 0x10, 0x1f ;  /* 0x0a001f0007057f89 */ /* 0x000e2400000e0000 */
        /* <DEDUP_REMOVED lines=10> */
[----:B--2---:R-:W0:Y:S04]  /*0c60*/  LDS.64 R2, [UR4+0x18] ;  /* 0x00001804ff027984 */ /* 0x004e280008000a00 */
        /* <DEDUP_REMOVED lines=23> */
.L_x_503:
[----:B------:R-:W-:-:S05]  /*0de0*/  LOP3.LUT R2, R0, 0x3e0, RZ, 0xc0, !PT ;  /* 0x000003e000027812 */ /* 0x000fca00078ec0ff */
[----:B------:R-:W-:Y:S01]  /*0df0*/  VIADD R4, R2, 0x20 ;  /* 0x0000002002047836 */ /* 0x000fe20000000000 */
[----:B------:R-:W-:-:S04]  /*0e00*/  LOP3.LUT R2, RZ, R2, RZ, 0x33, !PT ;  /* 0x00000002ff027212 */ /* 0x000fc800078e33ff */
[----:B------:R-:W-:Y:S01]  /*0e10*/  ISETP.GT.AND P0, PT, R4, R3, PT ;  /* 0x000000030400720c */ /* 0x000fe20003f04270 */
[----:B------:R-:W-:-:S05]  /*0e20*/  IMAD.IADD R2, R3, 0x1, R2 ;  /* 0x0000000103027824 */ /* 0x000fca00078e0202 */
[----:B------:R-:W-:Y:S02]  /*0e30*/  SEL R5, R2, 0x1f, P0 ;  /* 0x0000001f02057807 */ /* 0x000fe40000000000 */
[----:B------:R-:W0:Y:S03]  /*0e40*/  S2R R2, SR_LANEID ;  /* 0x0000000000027919 */ /* 0x000e260000000000 */
[----:B-----5:R-:W-:Y:S04]  /*0e50*/  SHFL.DOWN PT, R6, R8, 0x1, R5 ;  /* 0x0820000008067989 */ /* 0x020fe800000e0005 */
[----:B------:R-:W1:Y:S02]  /*0e60*/  SHFL.DOWN PT, R7, R9, 0x1, R5 ;  /* 0x0820000009077989 */ /* 0x000e6400000e0005 */
[----:B-1----:R-:W-:Y:S01]  /*0e70*/  DADD R6, R6, R8 ;  /* 0x0000000006067229 */ /* 0x002fe20000000008 */
[C---:B0-----:R-:W-:Y:S01]  /*0e80*/  ISETP.GE.AND P0, PT, R2.reuse, R5, PT ;  /* 0x000000050200720c */ /* 0x041fe20003f06270 */
[C---:B------:R-:W-:Y:S01]  /*0e90*/  VIADD R4, R2.reuse, 0x2 ;  /* 0x0000000202047836 */ /* 0x040fe20000000000 */
[----:B------:R-:W-:-:S07]  /*0ea0*/  ISETP.NE.AND P1, PT, R2, RZ, PT ;  /* 0x000000ff0200720c */ /* 0x000fce0003f25270 */
[----:B------:R-:W-:Y:S02]  /*0eb0*/  FSEL R10, R6, R8, !P0 ;  /* 0x00000008060a7208 */ /* 0x000fe40004000000 */
[----:B------:R-:W-:Y:S02]  /*0ec0*/  FSEL R11, R7, R9, !P0 ;  /* 0x00000009070b7208 */ /* 0x000fe40004000000 */
[----:B------:R-:W-:Y:S01]  /*0ed0*/  ISETP.GT.AND P0, PT, R4, R5, PT ;  /* 0x000000050400720c */ /* 0x000fe20003f04270 */
[----:B------:R-:W-:Y:S01]  /*0ee0*/  SHFL.DOWN PT, R6, R10, 0x2, R5 ;  /* 0x084000000a067989 */ /* 0x000fe200000e0005 */
[----:B------:R-:W-:-:S03]  /*0ef0*/  VIADD R4, R2, 0x4 ;  /* 0x0000000402047836 */ /* 0x000fc60000000000 */
[----:B------:R-:W0:Y:S02]  /*0f00*/  SHFL.DOWN PT, R7, R11, 0x2, R5 ;  /* 0x084000000b077989 */ /* 0x000e2400000e0005 */
[----:B0-----:R-:W-:-:S10]  /*0f10*/  DADD R6, R6, R10 ;  /* 0x0000000006067229 */ /* 0x001fd4000000000a */
[----:B------:R-:W-:Y:S02]  /*0f20*/  FSEL R12, R10, R6, P0 ;  /* 0x000000060a0c7208 */ /* 0x000fe40000000000 */
[----:B------:R-:W-:Y:S02]  /*0f30*/  FSEL R13, R11, R7, P0 ;  /* 0x000000070b0d7208 */ /* 0x000fe40000000000 */
[----:B------:R-:W-:Y:S01]  /*0f40*/  ISETP.GT.AND P0, PT, R4, R5, PT ;  /* 0x000000050400720c */ /* 0x000fe20003f04270 */
[----:B------:R-:W-:Y:S01]  /*0f50*/  SHFL.DOWN PT, R6, R12, 0x4, R5 ;  /* 0x088000000c067989 */ /* 0x000fe200000e0005 */
[C---:B------:R-:W-:Y:S02]  /*0f60*/  VIADD R4, R2.reuse, 0x8 ;  /* 0x0000000802047836 */ /* 0x040fe40000000000 */
[----:B------:R-:W-:Y:S01]  /*0f70*/  VIADD R2, R2, 0x10 ;  /* 0x0000001002027836 */ /* 0x000fe20000000000 */
[----:B------:R-:W0:Y:S02]  /*0f80*/  SHFL.DOWN PT, R7, R13, 0x4, R5 ;  /* 0x088000000d077989 */ /* 0x000e2400000e0005 */
[----:B0-----:R-:W-:-:S10]  /*0f90*/  DADD R6, R6, R12 ;  /* 0x0000000006067229 */ /* 0x001fd4000000000c */
[----:B------:R-:W-:Y:S02]  /*0fa0*/  FSEL R8, R12, R6, P0 ;  /* 0x000000060c087208 */ /* 0x000fe40000000000 */
[----:B------:R-:W-:Y:S02]  /*0fb0*/  FSEL R9, R13, R7, P0 ;  /* 0x000000070d097208 */ /* 0x000fe40000000000 */
[----:B------:R-:W-:Y:S01]  /*0fc0*/  ISETP.GT.AND P0, PT, R4, R5, PT ;  /* 0x000000050400720c */ /* 0x000fe20003f04270 */
[----:B------:R-:W-:Y:S01]  /*0fd0*/  SHFL.DOWN PT, R6, R8, 0x8, R5 ;  /* 0x0900000008067989 */ /* 0x000fe200000e0005 */
[----:B------:R-:W-:-:S03]  /*0fe0*/  @!P1 SHF.R.U32.HI R4, RZ, 0x2, R0 ;  /* 0x00000002ff049819 */ /* 0x000fc60000011600 */
[----:B------:R-:W0:Y:S01]  /*0ff0*/  SHFL.DOWN PT, R7, R9, 0x8, R5 ;  /* 0x0900000009077989 */ /* 0x000e2200000e0005 */
[----:B------:R-:W-:Y:S01]  /*1000*/  @!P1 LOP3.LUT R4, R4, 0xf8, RZ, 0xc0, !PT ;  /* 0x000000f804049812 */ /* 0x000fe200078ec0ff */
[----:B------:R-:W1:Y:S01]  /*1010*/  @!P1 S2R R13, SR_CgaCtaId ;  /* 0x00000000000d9919 */ /* 0x000e620000008800 */
[----:B0-----:R-:W-:-:S10]  /*1020*/  DADD R6, R6, R8 ;  /* 0x0000000006067229 */ /* 0x001fd40000000008 */
[----:B------:R-:W-:Y:S02]  /*1030*/  FSEL R10, R8, R6, P0 ;  /* 0x00000006080a7208 */ /* 0x000fe40000000000 */
[----:B------:R-:W-:Y:S02]  /*1040*/  FSEL R11, R9, R7, P0 ;  /* 0x00000007090b7208 */ /* 0x000fe40000000000 */
[----:B------:R-:W-:Y:S01]  /*1050*/  @!P1 MOV R8, 0x400 ;  /* 0x0000040000089802 */ /* 0x000fe20000000f00 */
[----:B------:R-:W-:Y:S01]  /*1060*/  SHFL.DOWN PT, R6, R10, 0x10, R5 ;  /* 0x0a0000000a067989 */ /* 0x000fe200000e0005 */
[----:B------:R-:W-:Y:S02]  /*1070*/  ISETP.GT.AND P0, PT, R2, R5, PT ;  /* 0x000000050200720c */ /* 0x000fe40003f04270 */
[----:B-1----:R-:W-:Y:S01]  /*1080*/  @!P1 LEA R13, R13, R8, 0x18 ;  /* 0x000000080d0d9211 */ /* 0x002fe200078ec0ff */
[----:B------:R-:W0:Y:S04]  /*1090*/  SHFL.DOWN PT, R7, R11, 0x10, R5 ;  /* 0x0a0000000b077989 */ /* 0x000e2800000e0005 */
[----:B------:R-:W-:Y:S01]  /*10a0*/  @!P1 IMAD.IADD R13, R4, 0x1, R13 ;  /* 0x00000001040d9824 */ /* 0x000fe200078e020d */
[----:B0-----:R-:W-:-:S10]  /*10b0*/  DADD R6, R6, R10 ;  /* 0x0000000006067229 */ /* 0x001fd4000000000a */
[----:B------:R-:W-:Y:S02]  /*10c0*/  FSEL R8, R10, R6, P0 ;  /* 0x000000060a087208 */ /* 0x000fe40000000000 */
[----:B------:R-:W-:Y:S02]  /*10d0*/  FSEL R9, R11, R7, P0 ;  /* 0x000000070b097208 */ /* 0x000fe40000000000 */
[----:B------:R-:W-:-:S03]  /*10e0*/  ISETP.NE.AND P0, PT, R0, RZ, PT ;  /* 0x000000ff0000720c */ /* 0x000fc60003f05270 */
[----:B------:R1:W-:Y:S01]  /*10f0*/  @!P1 STS.64 [R13+0x10], R8 ;  /* 0x000010080d009388 */ /* 0x0003e20000000a00 */
[----:B------:R-:W-:Y:S09]  /*1100*/  BAR.SYNC.DEFER_BLOCKING 0x0 ;  /* 0x0000000000007b1d */ /* 0x000ff20000010000 */
[----:B------:R-:W-:Y:S05]  /*1110*/  @P0 BRA `(.L_x_504) ;  /* 0x0000001400a00947 */ /* 0x000fea0003800000 */
[----:B------:R-:W0:Y:S01]  /*1120*/  S2UR UR5, SR_CgaCtaId ;  /* 0x00000000000579c3 */ /* 0x000e220000008800 */
[----:B------:R-:W-:Y:S01]  /*1130*/  UMOV UR4, 0x400 ;  /* 0x0000040000047882 */ /* 0x000fe20000000000 */
[----:B------:R-:W-:Y:S01]  /*1140*/  ISETP.GT.AND P1, PT, R3, 0x20, PT ;  /* 0x000000200300780c */ /* 0x000fe20003f24270 */
[----:B0-----:R-:W-:-:S09]  /*1150*/  ULEA UR4, UR5, UR4, 0x18 ;  /* 0x0000000405047291 */ /* 0x001fd2000f8ec0ff */
[----:B------:R-:W0:Y:S04]  /*1160*/  LDS.64 R10, [UR4+0x18] ;  /* 0x00001804ff0a7984 */ /* 0x000e280008000a00 */
[----:B------:R-:W2:Y:S01]  /*1170*/  LDS.128 R4, [UR4+0x20] ;  /* 0x00002004ff047984 */ /* 0x000ea20008000c00 */
[----:B0-----:R-:W-:-:S10]  /*1180*/  DADD R10, R8, R10 ;  /* 0x00000000080a7229 */ /* 0x001fd4000000000a */
[----:B------:R-:W-:Y:S02]  /*1190*/  FSEL R12, R10, R8, P1 ;  /* 0x000000080a0c7208 */ /* 0x000fe40000800000 */
[----:B-1----:R-:W-:Y:S02]  /*11a0*/  FSEL R13, R11, R9, P1 ;  /* 0x000000090b0d7208 */ /* 0x002fe40000800000 */
[----:B------:R-:W0:Y:S01]  /*11b0*/  LDS.128 R8, [UR4+0x30] ;  /* 0x00003004ff087984 */ /* 0x000e220008000c00 */
[----:B------:R-:W-:-:S03]  /*11c0*/  ISETP.GT.AND P1, PT, R3, 0x40, PT ;  /* 0x000000400300780c */ /* 0x000fc60003f24270 */
        /* <DEDUP_REMOVED lines=61> */
.L_x_490:
[----:B------:R-:W0:Y:S01]  /*15a0*/  S2R R0, SR_TID.X ;  /* 0x0000000000007919 */ /* 0x000e220000002100 */
[----:B------:R-:W1:Y:S01]  /*15b0*/  LDC.64 R4, c[0x0][0x380] ;  /* 0x0000e000ff047b82 */ /* 0x000e620000000a00 */
[----:B0-----:R-:W-:-:S04]  /*15c0*/  VIADD R21, R0, UR9 ;  /* 0x0000000900157c36 */ /* 0x001fc80008000000 */
[----:B-1----:R-:W-:-:S05]  /*15d0*/  IMAD.WIDE.U32 R20, R21, 0x8, R4 ;  /* 0x0000000815147825 */ /* 0x002fca00078e0004 */
[----:B------:R-:W2:Y:S04]  /*15e0*/  LDG.E.64 R14, desc[UR16][R20.64] ;  /* 0x00000010140e7981 */ /* 0x000ea8000c1e1b00 */
[----:B------:R-:W2:Y:S04]  /*15f0*/  LDG.E.64 R16, desc[UR16][R20.64+0x1000] ;  /* 0x0010001014107981 */ /* 0x000ea8000c1e1b00 */
[----:B------:R-:W3:Y:S04]  /*1600*/  LDG.E.64 R18, desc[UR16][R20.64+0x2000] ;  /* 0x0020001014127981 */ /* 0x000ee8000c1e1b00 */
[----:B------:R-:W4:Y:S04]  /*1610*/  LDG.E.64 R10, desc[UR16][R20.64+0x3000] ;  /* 0x00300010140a7981 */ /* 0x000f28000c1e1b00 */
[----:B------:R-:W5:Y:S04]  /*1620*/  LDG.E.64 R6, desc[UR16][R20.64+0x4000] ;  /* 0x0040001014067981 */ /* 0x000f68000c1e1b00 */
[----:B------:R-:W5:Y:S04]  /*1630*/  LDG.E.64 R4, desc[UR16][R20.64+0x5000] ;  /* 0x0050001014047981 */ /* 0x000f68000c1e1b00 */
[----:B------:R-:W5:Y:S01]  /*1640*/  LDG.E.64 R8, desc[UR16][R20.64+0x6000] ;  /* 0x0060001014087981 */ /* 0x000f62000c1e1b00 */
[----:B------:R-:W-:-:S04]  /*1650*/  ISETP.GE.U32.AND P0, PT, R13, UR5, PT ;  /* 0x000000050d007c0c */ /* 0x000fc8000bf06070 */
[----:B------:R-:W-:Y:S01]  /*1660*/  ISETP.GE.U32.AND.EX P0, PT, R2, UR4, PT, P0 ;  /* 0x0000000402007c0c */ /* 0x000fe2000bf06100 */
[----:B--2---:R-:W-:-:S08]  /*1670*/  DADD R14, R14, R16 ;  /* 0x000000000e0e7229 */ /* 0x004fd00000000010 */
[----:B---3--:R-:W-:-:S08]  /*1680*/  DADD R14, R18, R14 ;  /* 0x00000000120e7229 */ /* 0x008fd0000000000e */
[----:B----4-:R-:W-:-:S08]  /*1690*/  DADD R10, R10, R14 ;  /* 0x000000000a0a7229 */ /* 0x010fd0000000000e */
[----:B-----5:R-:W-:-:S08]  /*16a0*/  DADD R6, R6, R10 ;  /* 0x0000000006067229 */ /* 0x020fd0000000000a */
[----:B------:R-:W-:-:S08]  /*16b0*/  DADD R4, R4, R6 ;  /* 0x0000000004047229 */ /* 0x000fd00000000006 */
[----:B------:R-:W-:Y:S01]  /*16c0*/  DADD R8, R8, R4 ;  /* 0x0000000008087229 */ /* 0x000fe20000000004 */
[----:B------:R-:W-:Y:S10]  /*16d0*/  @!P0 BRA `(.L_x_505) ;  /* 0x0000000c001c8947 */ /* 0x000ff40003800000 */
        /* <DEDUP_REMOVED lines=11> */
[----:B------:R-:W-:Y:S01]  /*1790*/  IMAD.U32 R11, RZ, RZ, UR8 ;  /* 0x00000008ff0b7e24 */ /* 0x000fe2000f8e00ff */
[----:B------:R-:W-:Y:S01]  /*17a0*/  UMOV UR10, UR8 ;  /* 0x00000008000a7c82 */ /* 0x000fe20008000000 */
[----:B------:R-:W-:-:S03]  /*17b0*/  IMAD.X R0, RZ, RZ, UR8, P2 ;  /* 0x00000008ff007e24 */ /* 0x000fc600090e06ff */
[----:B------:R-:W-:Y:S02]  /*17c0*/  ISETP.GT.U32.AND.EX P0, PT, R11, R22, PT, P0 ;  /* 0x000000160b00720c */ /* 0x000fe40003f04100 */
[----:B0-----:R-:W-:-:S04]  /*17d0*/  LEA R6, P1, R7, UR12, 0x3 ;  /* 0x0000000c07067c11 */ /* 0x001fc8000f8218ff */
[----:B------:R-:W-:Y:S02]  /*17e0*/  IADD3 R6, P2, PT, R6, 0x8000, RZ ;  /* 0x0000800006067810 */ /* 0x000fe40007f5e0ff */
[----:B------:R-:W-:Y:S01]  /*17f0*/  LEA.HI.X R7, R7, UR13, R0, 0x3, P1 ;  /* 0x0000000d07077c11 */ /* 0x000fe200088f1c00 */
[----:B------:R-:W-:Y:S01]  /*1800*/  VIADD R0, R5, -UR9 ;  /* 0x8000000905007c36 */ /* 0x000fe20008000000 */
[----:B------:R-:W-:-:S03]  /*1810*/  UMOV UR9, UR7 ;  /* 0x0000000700097c82 */ /* 0x000fc60008000000 */
[----:B------:R-:W-:Y:S01]  /*1820*/  IMAD.X R7, RZ, RZ, R7, P2 ;  /* 0x000000ffff077224 */ /* 0x000fe200010e0607 */
[----:B------:R-:W-:Y:S06]  /*1830*/  @P0 BRA `(.L_x_506) ;  /* 0x0000000000b80947 */ /* 0x000fec0003800000 */
[----:B------:R-:W0:Y:S01]  /*1840*/  LDC.64 R2, c[0x0][0x3b8] ;  /* 0x0000ee00ff027b82 */ /* 0x000e220000000a00 */
[----:B------:R-:W1:Y:S01]  /*1850*/  LDCU UR11, c[0x0][0x3c0] ;  /* 0x00007800ff0b77ac */ /* 0x000e620008000800 */
[----:B------:R-:W2:Y:S01]  /*1860*/  LDCU.64 UR12, c[0x0][0x380] ;  /* 0x00007000ff0c77ac */ /* 0x000ea20008000a00 */
[----:B------:R-:W-:Y:S01]  /*1870*/  NOP ;  /* 0x0000000000007918 */ /* 0x000fe20000000000 */
.L_x_507:
[----:B------:R-:W3:Y:S02]  /*1880*/  S2R R4, SR_TID.X ;  /* 0x0000000000047919 */ /* 0x000ee40000002100 */
[----:B---3--:R-:W-:-:S05]  /*1890*/  IADD3 R4, P0, PT, R4, UR7, RZ ;  /* 0x0000000704047c10 */ /* 0x008fca000ff1e0ff */
[----:B------:R-:W-:Y:S01]  /*18a0*/  IMAD.X R5, RZ, RZ, UR8, P0 ;  /* 0x00000008ff057e24 */ /* 0x000fe200080e06ff */
[----:B--2---:R-:W-:-:S04]  /*18b0*/  LEA R24, P0, R4, UR12, 0x3 ;  /* 0x0000000c04187c11 */ /* 0x004fc8000f8018ff */
[----:B------:R-:W-:-:S05]  /*18c0*/  LEA.HI.X R25, R4, UR13, R5, 0x3, P0 ;  /* 0x0000000d04197c11 */ /* 0x000fca00080f1c05 */
[----:B------:R-:W2:Y:S04]  /*18d0*/  LDG.E.64 R12, desc[UR16][R24.64] ;  /* 0x00000010180c7981 */ /* 0x000ea8000c1e1b00 */
[----:B------:R-:W3:Y:S04]  /*18e0*/  LDG.E.64 R14, desc[UR16][R24.64+0x1000] ;  /* 0x00100010180e7981 */ /* 0x000ee8000c1e1b00 */
[----:B------:R-:W4:Y:S04]  /*18f0*/  LDG.E.64 R16, desc[UR16][R24.64+0x2000] ;  /* 0x0020001018107981 */ /* 0x000f28000c1e1b00 */
[----:B------:R-:W5:Y:S04]  /*1900*/  LDG.E.64 R18, desc[UR16][R24.64+0x3000] ;  /* 0x0030001018127981 */ /* 0x000f68000c1e1b00 */
[----:B------:R-:W5:Y:S04]  /*1910*/  LDG.E.64 R20, desc[UR16][R24.64+0x4000] ;  /* 0x0040001018147981 */ /* 0x000f68000c1e1b00 */
[----:B------:R-:W5:Y:S04]  /*1920*/  LDG.E.64 R4, desc[UR16][R24.64+0x5000] ;  /* 0x0050001018047981 */ /* 0x000f68000c1e1b00 */
[----:B------:R-:W5:Y:S01]  /*1930*/  LDG.E.64 R10, desc[UR16][R24.64+0x6000] ;  /* 0x00600010180a7981 */ /* 0x000f62000c1e1b00 */
[----:B-1----:R-:W-:-:S04]  /*1940*/  UIMAD UR14, UR11, 0xe00, URZ ;  /* 0x00000e000b0e78a4 */ /* 0x002fc8000f8e02ff */
[----:B------:R-:W-:Y:S02]  /*1950*/  USHF.R.S32.HI UR15, URZ, 0x1f, UR14 ;  /* 0x0000001fff0f7899 */ /* 0x000fe4000801140e */
[----:B------:R-:W-:-:S04]  /*1960*/  UIADD3 UR5, UP0, UPT, UR14, UR9, URZ ;  /* 0x000000090e057290 */ /* 0x000fc8000ff1e0ff */
[----:B------:R-:W-:Y:S01]  /*1970*/  UIADD3.X UR6, UPT, UPT, UR15, UR10, URZ, UP0, !UPT ;  /* 0x0000000a0f067290 */ /* 0x000fe200087fe4ff */
[----:B--2---:R-:W-:-:S08]  /*1980*/  DADD R12, R12, R8 ;  /* 0x000000000c0c7229 */ /* 0x004fd00000000008 */
[----:B---3--:R-:W-:-:S08]  /*1990*/  DADD R12, R14, R12 ;  /* 0x000000000e0c7229 */ /* 0x008fd0000000000c */
[----:B----4-:R-:W-:-:S08]  /*19a0*/  DADD R12, R16, R12 ;  /* 0x00000000100c7229 */ /* 0x010fd0000000000c */
[----:B-----5:R-:W-:-:S08]  /*19b0*/  DADD R12, R18, R12 ;  /* 0x00000000120c7229 */ /* 0x020fd0000000000c */
[----:B------:R-:W-:Y:S01]  /*19c0*/  DADD R20, R20, R12 ;  /* 0x0000000014147229 */ /* 0x000fe2000000000c */
[----:B0-----:R-:W-:-:S05]  /*19d0*/  IMAD.MOV.U32 R12, RZ, RZ, R2 ;  /* 0x000000ffff0c7224 */ /* 0x001fca00078e0002 */
[----:B------:R-:W-:Y:S02]  /*19e0*/  IADD3 R8, P1, PT, R12, -UR7, RZ ;  /* 0x800000070c087c10 */ /* 0x000fe4000ff3e0ff */
[----:B------:R-:W-:Y:S02]  /*19f0*/  DADD R4, R4, R20 ;  /* 0x0000000004047229 */ /* 0x000fe40000000014 */
[----:B------:R-:W-:Y:S02]  /*1a00*/  ISETP.GE.U32.AND P0, PT, R8, UR14, PT ;  /* 0x0000000e08007c0c */ /* 0x000fe4000bf06070 */
[----:B------:R-:W-:-:S04]  /*1a10*/  IADD3.X R8, PT, PT, R3, ~UR8, RZ, P1, !PT ;  /* 0x8000000803087c10 */ /* 0x000fc80008ffe4ff */
[----:B------:R-:W-:Y:S01]  /*1a20*/  ISETP.GE.U32.AND.EX P0, PT, R8, UR15, PT, P0 ;  /* 0x0000000f08007c0c */ /* 0x000fe2000bf06100 */
[----:B------:R-:W-:-:S12]  /*1a30*/  DADD R8, R10, R4 ;  /* 0x000000000a087229 */ /* 0x000fd80000000004 */
[----:B------:R-:W-:Y:S05]  /*1a40*/  @!P0 BRA `(.L_x_505) ;  /* 0x0000000800408947 */ /* 0x000fea0003800000 */
[----:B------:R-:W-:Y:S02]  /*1a50*/  UIADD3 UR7, UP0, UPT, UR14, UR7, URZ ;  /* 0x000000070e077290 */ /* 0x000fe4000ff1e0ff */
[----:B------:R-:W-:Y:S01]  /*1a60*/  IMAD.U32 R5, RZ, RZ, UR14 ;  /* 0x0000000eff057e24 */ /* 0x000fe2000f8e00ff */
[----:B------:R-:W-:Y:S01]  /*1a70*/  UIADD3 UR4, UPT, UPT, UR4, 0x1, URZ ;  /* 0x0000000104047890 */ /* 0x000fe2000fffe0ff */
[----:B------:R-:W-:Y:S01]  /*1a80*/  VIADD R0, R0, -UR14 ;  /* 0x8000000e00007c36 */ /* 0x000fe20008000000 */
[----:B------:R-:W-:Y:S01]  /*1a90*/  UIADD3.X UR8, UPT, UPT, UR15, UR8, URZ, UP0, !UPT ;  /* 0x000000080f087290 */ /* 0x000fe200087fe4ff */
[----:B------:R-:W-:Y:S01]  /*1aa0*/  IMAD.WIDE R6, R5, 0x8, R6 ;  /* 0x0000000805067825 */ /* 0x000fe200078e0206 */
[----:B------:R-:W-:Y:S01]  /*1ab0*/  ISETP.LT.U32.AND P0, PT, R23, UR7, PT ;  /* 0x0000000717007c0c */ /* 0x000fe2000bf01070 */
[----:B------:R-:W-:Y:S01]  /*1ac0*/  UMOV UR9, UR5 ;  /* 0x0000000500097c82 */ /* 0x000fe20008000000 */
[----:B------:R-:W-:Y:S02]  /*1ad0*/  UMOV UR10, UR6 ;  /* 0x00000006000a7c82 */ /* 0x000fe40008000000 */
[----:B------:R-:W-:-:S05]  /*1ae0*/  IMAD.U32 R11, RZ, RZ, UR8 ;  /* 0x00000008ff0b7e24 */ /* 0x000fca000f8e00ff */
[----:B------:R-:W-:-:S13]  /*1af0*/  ISETP.GT.U32.AND.EX P0, PT, R11, R22, PT, P0 ;  /* 0x000000160b00720c */ /* 0x000fda0003f04100 */
[----:B------:R-:W-:Y:S05]  /*1b00*/  @!P0 BRA `(.L_x_507) ;  /* 0xfffffffc005c8947 */ /* 0x000fea000383ffff */
[----:B------:R-:W-:-:S05]  /*1b10*/  UMOV UR6, UR14 ;  /* 0x0000000e00067c82 */ /* 0x000fca0008000000 */
.L_x_506:
[----:B------:R-:W0:Y:S01]  /*1b20*/  S2R R11, SR_TID.X ;  /* 0x00000000000b7919 */ /* 0x000e220000002100 */
[C---:B------:R-:W-:Y:S01]  /*1b30*/  VIADD R2, R12.reuse, -UR7 ;  /* 0x800000070c027c36 */ /* 0x040fe20008000000 */
[----:B------:R-:W-:Y:S01]  /*1b40*/  ISETP.LE.U32.AND P1, PT, R12, UR7, PT ;  /* 0x000000070c007c0c */ /* 0x000fe2000bf23070 */
[----:B------:R-:W-:Y:S01]  /*1b50*/  IMAD.U32 R4, RZ, RZ, UR8 ;  /* 0x00000008ff047e24 */ /* 0x000fe2000f8e00ff */
[----:B------:R-:W-:Y:S02]  /*1b60*/  BSSY.RECONVERGENT B1, `(.L_x_505) ;  /* 0x000007e000017945 */ /* 0x000fe40003800200 */
[----:B0-----:R-:W-:-:S04]  /*1b70*/  ISETP.GE.AND P0, PT, R11, R2, PT ;  /* 0x000000020b00720c */ /* 0x001fc80003f06270 */
[----:B------:R-:W-:-:S13]  /*1b80*/  ISETP.GE.U32.OR.EX P0, PT, R4, R3, P0, P1 ;  /* 0x000000030400720c */ /* 0x000fda0000706510 */
[----:B------:R-:W-:Y:S05]  /*1b90*/  @P0 BRA `(.L_x_508) ;  /* 0x0000000400e80947 */ /* 0x000fea0003800000 */
[----:B------:R-:W-:Y:S01]  /*1ba0*/  UIMAD UR5, UR18, 0xe00, URZ ;  /* 0x00000e00120578a4 */ /* 0x000fe2000f8e02ff */
[----:B------:R-:W-:Y:S01]  /*1bb0*/  LOP3.LUT R3, RZ, R11, RZ, 0x33, !PT ;  /* 0x0000000bff037212 */ /* 0x000fe200078e33ff */
[----:B------:R-:W-:Y:S01]  /*1bc0*/  UIMAD UR14, UR4, UR11, URZ ;  /* 0x0000000b040e72a4 */ /* 0x000fe2000f8e02ff */
[----:B------:R-:W-:Y:S01]  /*1bd0*/  BSSY.RECONVERGENT B2, `(.L_x_509) ;  /* 0x0000035000027945 */ /* 0x000fe20003800200 */
[----:B------:R-:W-:Y:S01]  /*1be0*/  UIADD3 UR5, UPT, UPT, UR5, UR6, URZ ;  /* 0x0000000605057290 */ /* 0x000fe2000fffe0ff */
[----:B------:R-:W-:-:S03]  /*1bf0*/  IMAD.MOV.U32 R2, RZ, RZ, R11 ;  /* 0x000000ffff027224 */ /* 0x000fc600078e000b */
[----:B------:R-:W-:Y:S02]  /*1c00*/  IMAD.U32 R5, RZ, RZ, UR14 ;  /* 0x0000000eff057e24 */ /* 0x000fe4000f8e00ff */
[----:B------:R-:W-:-:S05]  /*1c10*/  IADD3 R12, PT, PT, R12, -UR5, R3 ;  /* 0x800000050c0c7c10 */ /* 0x000fca000fffe003 */
[----:B------:R-:W-:-:S05]  /*1c20*/  IMAD R12, R5, -0xe00, R12 ;  /* 0xfffff200050c7824 */ /* 0x000fca00078e020c */
[C---:B------:R-:W-:Y:S02]  /*1c30*/  ISETP.GE.U32.AND P1, PT, R12.reuse, 0x1e00, PT ;  /* 0x00001e000c00780c */ /* 0x040fe40003f26070 */
[----:B------:R-:W-:-:S04]  /*1c40*/  LEA.HI R3, R12, 0x1, RZ, 0x17 ;  /* 0x000000010c037811 */ /* 0x000fc800078fb8ff */
[----:B------:R-:W-:-:S04]  /*1c50*/  LOP3.LUT R4, R3, 0xf, RZ, 0xc0, !PT ;  /* 0x0000000f03047812 */ /* 0x000fc800078ec0ff */
[----:B------:R-:W-:-:S03]  /*1c60*/  ISETP.NE.AND P0, PT, R4, RZ, PT ;  /* 0x000000ff0400720c */ /* 0x000fc60003f05270 */
[----:B------:R-:W-:Y:S10]  /*1c70*/  @!P1 BRA `(.L_x_510) ;  /* 0x0000000000a89947 */ /* 0x000ff40003800000 */
[----:B------:R-:W-:-:S04]  /*1c80*/  LEA.HI R2, R0, 0x1, RZ, 0x17 ;  /* 0x0000000100027811 */ /* 0x000fc800078fb8ff */
[----:B------:R-:W-:Y:S01]  /*1c90*/  LOP3.LUT R5, R2, 0xfffff0, RZ, 0xc0, !PT ;  /* 0x00fffff002057812 */ /* 0x000fe200078ec0ff */
[----:B------:R-:W-:-:S04]  /*1ca0*/  IMAD.MOV.U32 R2, RZ, RZ, R11 ;  /* 0x000000ffff027224 */ /* 0x000fc800078e000b */
[----:B------:R-:W-:-:S07]  /*1cb0*/  IMAD.MOV R5, RZ, RZ, -R5 ;  /* 0x000000ffff057224 */ /* 0x000fce00078e0a05 */
.L_x_511:
[----:B------:R-:W2:Y:S04]  /*1cc0*/  LDG.E.64 R20, desc[UR16][R6.64+-0x8000] ;  /* 0xff80001006147981 */ /* 0x000ea8000c1e1b00 */
[----:B------:R-:W3:Y:S04]  /*1cd0*/  LDG.E.64 R18, desc[UR16][R6.64+-0x7000] ;  /* 0xff90001006127981 */ /* 0x000ee8000c1e1b00 */
[----:B------:R-:W4:Y:S04]  /*1ce0*/  LDG.E.64 R16, desc[UR16][R6.64+-0x6000] ;  /* 0xffa0001006107981 */ /* 0x000f28000c1e1b00 */
[----:B------:R-:W5:Y:S04]  /*1cf0*/  LDG.E.64 R14, desc[UR16][R6.64+-0x5000] ;  /* 0xffb00010060e7981 */ /* 0x000f68000c1e1b00 */
[----:B------:R-:W5:Y:S04]  /*1d00*/  LDG.E.64 R12, desc[UR16][R6.64+-0x4000] ;  /* 0xffc00010060c7981 */ /* 0x000f68000c1e1b00 */
[----:B------:R-:W5:Y:S04]  /*1d10*/  LDG.E.64 R10, desc[UR16][R6.64+-0x3000] ;  /* 0xffd00010060a7981 */ /* 0x000f68000c1e1b00 */
[----:B------:R-:W5:Y:S04]  /*1d20*/  LDG.E.64 R24, desc[UR16][R6.64+-0x2000] ;  /* 0xffe0001006187981 */ /* 0x000f68000c1e1b00 */
[----:B------:R-:W5:Y:S01]  /*1d30*/  LDG.E.64 R22, desc[UR16][R6.64+-0x1000] ;  /* 0xfff0001006167981 */ /* 0x000f62000c1e1b00 */
[----:B--2---:R-:W-:-:S03]  /*1d40*/  DADD R20, R20, R8 ;  /* 0x0000000014147229 */ /* 0x004fc60000000008 */
[----:B------:R-:W2:Y:S05]  /*1d50*/  LDG.E.64 R8, desc[UR16][R6.64] ;  /* 0x0000001006087981 */ /* 0x000eaa000c1e1b00 */
[----:B---3--:R-:W-:Y:S02]  /*1d60*/  DADD R18, R20, R18 ;  /* 0x0000000014127229 */ /* 0x008fe40000000012 */
[----:B------:R-:W3:Y:S06]  /*1d70*/  LDG.E.64 R20, desc[UR16][R6.64+0x1000] ;  /* 0x0010001006147981 */ /* 0x000eec000c1e1b00 */
[----:B----4-:R-:W-:-:S02]  /*1d80*/  DADD R16, R18, R16 ;  /* 0x0000000012107229 */ /* 0x010fc40000000010 */
[----:B------:R-:W4:Y:S06]  /*1d90*/  LDG.E.64 R18, desc[UR16][R6.64+0x2000] ;  /* 0x0020001006127981 */ /* 0x000f2c000c1e1b00 */
[----:B-----5:R-:W-:Y:S02]  /*1da0*/  DADD R14, R16, R14 ;  /* 0x00000000100e7229 */ /* 0x020fe4000000000e */
[----:B------:R-:W5:Y:S06]  /*1db0*/  LDG.E.64 R16, desc[UR16][R6.64+0x3000] ;  /* 0x0030001006107981 */ /* 0x000f6c000c1e1b00 */
[----:B------:R-:W-:-:S02]  /*1dc0*/  DADD R12, R14, R12 ;  /* 0x000000000e0c7229 */ /* 0x000fc4000000000c */
[----:B------:R-:W5:Y:S06]  /*1dd0*/  LDG.E.64 R14, desc[UR16][R6.64+0x4000] ;  /* 0x00400010060e7981 */ /* 0x000f6c000c1e1b00 */
[----:B------:R-:W-:Y:S02]  /*1de0*/  DADD R10, R12, R10 ;  /* 0x000000000c0a7229 */ /* 0x000fe4000000000a */
[----:B------:R-:W5:Y:S06]  /*1df0*/  LDG.E.64 R12, desc[UR16][R6.64+0x5000] ;  /* 0x00500010060c7981 */ /* 0x000f6c000c1e1b00 */
[----:B------:R-:W-:-:S02]  /*1e00*/  DADD R24, R10, R24 ;  /* 0x000000000a187229 */ /* 0x000fc40000000018 */
[----:B------:R-:W5:Y:S06]  /*1e10*/  LDG.E.64 R10, desc[UR16][R6.64+0x6000] ;  /* 0x00600010060a7981 */ /* 0x000f6c000c1e1b00 */
[----:B------:R-:W-:Y:S02]  /*1e20*/  DADD R22, R24, R22 ;  /* 0x0000000018167229 */ /* 0x000fe40000000016 */
[----:B------:R0:W5:Y:S01]  /*1e30*/  LDG.E.64 R24, desc[UR16][R6.64+0x7000] ;  /* 0x0070001006187981 */ /* 0x000162000c1e1b00 */
        /* <DEDUP_REMOVED lines=8> */
[----:B-----5:R-:W-:-:S08]  /*1ec0*/  DADD R8, R8, R16 ;  /* 0x0000000008087229 */ /* 0x020fd00000000010 */
[----:B------:R-:W-:-:S08]  /*1ed0*/  DADD R8, R8, R14 ;  /* 0x0000000008087229 */ /* 0x000fd0000000000e */
[----:B------:R-:W-:-:S08]  /*1ee0*/  DADD R8, R8, R12 ;  /* 0x0000000008087229 */ /* 0x000fd0000000000c */
[----:B------:R-:W-:-:S08]  /*1ef0*/  DADD R8, R8, R10 ;  /* 0x0000000008087229 */ /* 0x000fd0000000000a */
[----:B------:R-:W-:Y:S01]  /*1f00*/  DADD R8, R8, R24 ;  /* 0x0000000008087229 */ /* 0x000fe20000000018 */
[----:B------:R-:W-:Y:S10]  /*1f10*/  @P1 BRA `(.L_x_511) ;  /* 0xfffffffc00681947 */ /* 0x000ff4000383ffff */
.L_x_510:
[----:B------:R-:W-:Y:S05]  /*1f20*/  BSYNC.RECONVERGENT B2 ;  /* 0x0000000000027941 */ /* 0x000fea0003800200 */
.L_x_509:
[----:B------:R-:W-:Y:S05]  /*1f30*/  @!P0 BRA `(.L_x_508) ;  /* 0x0000000400008947 */ /* 0x000fea0003800000 */
[----:B------:R-:W-:Y:S01]  /*1f40*/  ISETP.GE.U32.AND P1, PT, R4, 0x8, PT ;  /* 0x000000080400780c */ /* 0x000fe20003f26070 */
[----:B------:R-:W-:Y:S01]  /*1f50*/  BSSY.RECONVERGENT B2, `(.L_x_512) ;  /* 0x0000019000027945 */ /* 0x000fe20003800200 */
[----:B------:R-:W-:-:S04]  /*1f60*/  LOP3.LUT R24, R3, 0x7, RZ, 0xc0, !PT ;  /* 0x0000000703187812 */ /* 0x000fc800078ec0ff */
[----:B------:R-:W-:-:S07]  /*1f70*/  ISETP.NE.AND P0, PT, R24, RZ, PT ;  /* 0x000000ff1800720c */ /* 0x000fce0003f05270 */
[----:B------:R-:W-:Y:S06]  /*1f80*/  @!P1 BRA `(.L_x_513) ;  /* 0x0000000000549947 */ /* 0x000fec0003800000 */
[----:B------:R-:W-:-:S05]  /*1f90*/  IADD3 R4, P1, PT, R2, UR7, RZ ;  /* 0x0000000702047c10 */ /* 0x000fca000ff3e0ff */
[----:B------:R-:W-:Y:S01]  /*1fa0*/  IMAD.X R5, RZ, RZ, UR8, P1 ;  /* 0x00000008ff057e24 */ /* 0x000fe200088e06ff */
[----:B------:R-:W-:-:S04]  /*1fb0*/  LEA R20, P1, R4, UR12, 0x3 ;  /* 0x0000000c04147c11 */ /* 0x000fc8000f8218ff */
[----:B------:R-:W-:-:S05]  /*1fc0*/  LEA.HI.X R21, R4, UR13, R5, 0x3, P1 ;  /* 0x0000000d04157c11 */ /* 0x000fca00088f1c05 */
        /* <DEDUP_REMOVED lines=8> */
[----:B------:R-:W-:Y:S01]  /*2050*/  VIADD R2, R2, 0x1000 ;  /* 0x0000100002027836 */ /* 0x000fe20000000000 */
[----:B--2---:R-:W-:-:S08]  /*2060*/  DADD R22, R8, R22 ;  /* 0x0000000008167229 */ /* 0x004fd00000000016 */
[----:B---3--:R-:W-:-:S08]  /*2070*/  DADD R16, R22, R16 ;  /* 0x0000000016107229 */ /* 0x008fd00000000010 */
[----:B----4-:R-:W-:-:S08]  /*2080*/  DADD R14, R16, R14 ;  /* 0x00000000100e7229 */ /* 0x010fd0000000000e */
[----:B-----5:R-:W-:-:S08]  /*2090*/  DADD R12, R14, R12 ;  /* 0x000000000e0c7229 */ /* 0x020fd0000000000c */
[----:B------:R-:W-:-:S08]  /*20a0*/  DADD R10, R12, R10 ;  /* 0x000000000c0a7229 */ /* 0x000fd0000000000a */
[----:B------:R-:W-:-:S08]  /*20b0*/  DADD R6, R10, R6 ;  /* 0x000000000a067229 */ /* 0x000fd00000000006 */
[----:B------:R-:W-:-:S08]  /*20c0*/  DADD R4, R6, R4 ;  /* 0x0000000006047229 */ /* 0x000fd00000000004 */
[----:B------:R-:W-:-:S11]  /*20d0*/  DADD R8, R4, R18 ;  /* 0x0000000004087229 */ /* 0x000fd60000000012 */
.L_x_513:
[----:B------:R-:W-:Y:S05]  /*20e0*/  BSYNC.RECONVERGENT B2 ;  /* 0x0000000000027941 */ /* 0x000fea0003800200 */
.L_x_512:
[----:B------:R-:W-:Y:S05]  /*20f0*/  @!P0 BRA `(.L_x_508) ;  /* 0x0000000000908947 */ /* 0x000fea0003800000 */
[----:B------:R-:W-:Y:S01]  /*2100*/  ISETP.GE.U32.AND P1, PT, R24, 0x4, PT ;  /* 0x000000041800780c */ /* 0x000fe20003f26070 */
[----:B------:R-:W-:Y:S01]  /*2110*/  BSSY.RECONVERGENT B2, `(.L_x_514) ;  /* 0x0000010000027945 */ /* 0x000fe20003800200 */
[----:B------:R-:W-:-:S11]  /*2120*/  LOP3.LUT P0, RZ, R3, 0x3, RZ, 0xc0, !PT ;  /* 0x0000000303ff7812 */ /* 0x000fd6000780c0ff */
[----:B------:R-:W-:Y:S05]  /*2130*/  @!P1 BRA `(.L_x_515) ;  /* 0x0000000000349947 */ /* 0x000fea0003800000 */
[----:B------:R-:W-:-:S05]  /*2140*/  IADD3 R3, P1, PT, R2, UR7, RZ ;  /* 0x0000000702037c10 */ /* 0x000fca000ff3e0ff */
[----:B------:R-:W-:Y:S01]  /*2150*/  IMAD.X R6, RZ, RZ, UR8, P1 ;  /* 0x00000008ff067e24 */ /* 0x000fe200088e06ff */
[----:B------:R-:W-:-:S04]  /*2160*/  LEA R4, P1, R3, UR12, 0x3 ;  /* 0x0000000c03047c11 */ /* 0x000fc8000f8218ff */
[----:B------:R-:W-:-:S05]  /*2170*/  LEA.HI.X R5, R3, UR13, R6, 0x3, P1 ;  /* 0x0000000d03057c11 */ /* 0x000fca00088f1c06 */
[----:B------:R-:W2:Y:S04]  /*2180*/  LDG.E.64 R6, desc[UR16][R4.64] ;  /* 0x0000001004067981 */ /* 0x000ea8000c1e1b00 */
[----:B------:R-:W3:Y:S04]  /*2190*/  LDG.E.64 R10, desc[UR16][R4.64+0x1000] ;  /* 0x00100010040a7981 */ /* 0x000ee8000c1e1b00 */
[----:B------:R-:W4:Y:S04]  /*21a0*/  LDG.E.64 R12, desc[UR16][R4.64+0x2000] ;  /* 0x00200010040c7981 */ /* 0x000f28000c1e1b00 */
[----:B------:R-:W5:Y:S01]  /*21b0*/  LDG.E.64 R14, desc[UR16][R4.64+0x3000] ;  /* 0x00300010040e7981 */ /* 0x000f62000c1e1b00 */
[----:B------:R-:W-:Y:S01]  /*21c0*/  VIADD R2, R2, 0x800 ;  /* 0x0000080002027836 */ /* 0x000fe20000000000 */
[----:B--2---:R-:W-:-:S08]  /*21d0*/  DADD R6, R8, R6 ;  /* 0x0000000008067229 */ /* 0x004fd00000000006 */
[----:B---3--:R-:W-:-:S08]  /*21e0*/  DADD R6, R6, R10 ;  /* 0x0000000006067229 */ /* 0x008fd0000000000a */
[----:B----4-:R-:W-:-:S08]  /*21f0*/  DADD R6, R6, R12 ;  /* 0x0000000006067229 */ /* 0x010fd0000000000c */
[----:B-----5:R-:W-:-:S11]  /*2200*/  DADD R8, R6, R14 ;  /* 0x0000000006087229 */ /* 0x020fd6000000000e */
.L_x_515:
[----:B------:R-:W-:Y:S05]  /*2210*/  BSYNC.RECONVERGENT B2 ;  /* 0x0000000000027941 */ /* 0x000fea0003800200 */
.L_x_514:
[----:B------:R-:W-:Y:S05]  /*2220*/  @!P0 BRA `(.L_x_508) ;  /* 0x0000000000448947 */ /* 0x000fea0003800000 */
[----:B------:R-:W-:Y:S02]  /*2230*/  LOP3.LUT R0, R0, 0xffff, RZ, 0xc0, !PT ;  /* 0x0000ffff00007812 */ /* 0x000fe400078ec0ff */
[----:B------:R-:W-:Y:S02]  /*2240*/  IADD3 R2, P0, PT, R2, UR9, RZ ;  /* 0x0000000902027c10 */ /* 0x000fe4000ff1e0ff */
[----:B------:R-:W-:Y:S02]  /*2250*/  LEA.HI R0, R0, 0x1, RZ, 0x17 ;  /* 0x0000000100007811 */ /* 0x000fe400078fb8ff */
[----:B------:R-:W-:Y:S01]  /*2260*/  LEA R4, P1, R2, UR12, 0x3 ;  /* 0x0000000c02047c11 */ /* 0x000fe2000f8218ff */
[----:B------:R-:W-:Y:S01]  /*2270*/  IMAD.X R5, RZ, RZ, UR10, P0 ;  /* 0x0000000aff057e24 */ /* 0x000fe200080e06ff */
[----:B------:R-:W-:-:S04]  /*2280*/  LOP3.LUT R0, R0, 0x3, RZ, 0xc0, !PT ;  /* 0x0000000300007812 */ /* 0x000fc800078ec0ff */
[----:B------:R-:W-:Y:S01]  /*2290*/  LEA.HI.X R5, R2, UR13, R5, 0x3, P1 ;  /* 0x0000000d02057c11 */ /* 0x000fe200088f1c05 */
[----:B------:R-:W-:-:S07]  /*22a0*/  IMAD.MOV R0, RZ, RZ, -R0 ;  /* 0x000000ffff007224 */ /* 0x000fce00078e0a00 */
.L_x_516:
[----:B------:R-:W-:Y:S02]  /*22b0*/  IMAD.MOV.U32 R2, RZ, RZ, R4 ;  /* 0x000000ffff027224 */ /* 0x000fe400078e0004 */
[----:B------:R-:W-:-:S06]  /*22c0*/  IMAD.MOV.U32 R3, RZ, RZ, R5 ;  /* 0x000000ffff037224 */ /* 0x000fcc00078e0005 */
[----:B------:R-:W2:Y:S01]  /*22d0*/  LDG.E.64 R2, desc[UR16][R2.64] ;  /* 0x0000001002027981 */ /* 0x000ea2000c1e1b00 */
[----:B------:R-:W-:Y:S01]  /*22e0*/  VIADD R0, R0, 0x1 ;  /* 0x0000000100007836 */ /* 0x000fe20000000000 */
[----:B------:R-:W-:-:S04]  /*22f0*/  IADD3 R4, P1, PT, R4, 0x1000, RZ ;  /* 0x0000100004047810 */ /* 0x000fc80007f3e0ff */
[----:B------:R-:W-:Y:S01]  /*2300*/  ISETP.NE.AND P0, PT, R0, RZ, PT ;  /* 0x000000ff0000720c */ /* 0x000fe20003f05270 */
[----:B------:R-:W-:Y:S01]  /*2310*/  IMAD.X R5, RZ, RZ, R5, P1 ;  /* 0x000000ffff057224 */ /* 0x000fe200008e0605 */
[----:B--2---:R-:W-:-:S11]  /*2320*/  DADD R8, R2, R8 ;  /* 0x0000000002087229 */ /* 0x004fd60000000008 */
[----:B------:R-:W-:Y:S05]  /*2330*/  @P0 BRA `(.L_x_516) ;  /* 0xfffffffc00dc0947 */ /* 0x000fea000383ffff */
.L_x_508:
[----:B------:R-:W-:Y:S05]  /*2340*/  BSYNC.RECONVERGENT B1 ;  /* 0x0000000000017941 */ /* 0x000fea0003800200 */
.L_x_505:
[----:B------:R-:W0:Y:S01]  /*2350*/  S2R R0, SR_LANEID ;  /* 0x0000000000007919 */ /* 0x000e220000000000 */
[----:B------:R-:W-:Y:S04]  /*2360*/  SHFL.DOWN PT, R2, R8, 0x1, 0x1f ;  /* 0x08201f0008027f89 */ /* 0x000fe800000e0000 */
[----:B------:R-:W1:Y:S01]  /*2370*/  SHFL.DOWN PT, R3, R9, 0x1, 0x1f ;  /* 0x08201f0009037f89 */ /* 0x000e6200000e0000 */
[----:B------:R-:W2:Y:S01]  /*2380*/  S2R R11, SR_TID.X ;  /* 0x00000000000b7919 */ /* 0x000ea20000002100 */
        /* <DEDUP_REMOVED lines=20> */
[----:B------:R-:W-:Y:S02]  /*24d0*/  @!P1 MOV R7, 0x400 ;  /* 0x0000040000079802 */ /* 0x000fe40000000f00 */
[----:B--2---:R-:W-:Y:S01]  /*24e0*/  @!P1 SHF.R.U32.HI R6, RZ, 0x2, R11 ;  /* 0x00000002ff069819 */ /* 0x004fe2000001160b */
[----:B------:R-:W0:Y:S01]  /*24f0*/  SHFL.DOWN PT, R3, R9, 0x8, 0x1f ;  /* 0x09001f0009037f89 */ /* 0x000e2200000e0000 */
[----:B-1----:R-:W-:-:S02]  /*2500*/  @!P1 LEA R7, R10, R7, 0x18 ;  /* 0x000000070a079211 */ /* 0x002fc400078ec0ff */
[----:B------:R-:W-:-:S05]  /*2510*/  @!P1 LOP3.LUT R6, R6, 0xf8, RZ, 0xc0, !PT ;  /* 0x000000f806069812 */ /* 0x000fca00078ec0ff */
        /* <DEDUP_REMOVED lines=14> */
[----:B------:R-:W1:Y:S01]  /*2600*/  S2UR UR5, SR_CgaCtaId ;  /* 0x00000000000579c3 */ /* 0x000e620000008800 */
[----:B------:R-:W-:Y:S02]  /*2610*/  UMOV UR4, 0x400 ;  /* 0x0000040000047882 */ /* 0x000fe40000000000 */
[----:B-1----:R-:W-:-:S09]  /*2620*/  ULEA UR4, UR5, UR4, 0x18 ;  /* 0x0000000405047291 */ /* 0x002fd2000f8ec0ff */
[----:B0-----:R-:W0:Y:S04]  /*2630*/  LDS.64 R2, [UR4+0x18] ;  /* 0x00001804ff027984 */ /* 0x001e280008000a00 */
        /* <DEDUP_REMOVED lines=22> */
.L_x_504:
[----:B------:R-:W-:Y:S05]  /*27a0*/  BSYNC.RECONVERGENT B0 ;  /* 0x0000000000007941 */ /* 0x000fea0003800200 */
.L_x_489:
[----:B------:R-:W-:Y:S05]  /*27b0*/  @P0 EXIT ;  /* 0x000000000000094d */ /* 0x000fea0003800000 */
[----:B------:R-:W3:Y:S02]  /*27c0*/  LDCU.64 UR4, c[0x0][0x388] ;  /* 0x00007100ff0477ac */ /* 0x000ee40008000a00 */
[----:B---3--:R-:W-:-:S06]  /*27d0*/  UIMAD.WIDE.U32 UR4, UR18, 0x8, UR4 ;  /* 0x00000008120478a5 */ /* 0x008fcc000f8e0004 */
[----:B0-----:R-:W-:Y:S02]  /*27e0*/  IMAD.U32 R2, RZ, RZ, UR4 ;  /* 0x00000004ff027e24 */ /* 0x001fe4000f8e00ff */
[----:B--2---:R-:W-:-:S05]  /*27f0*/  IMAD.U32 R3, RZ, RZ, UR5 ;  /* 0x00000005ff037e24 */ /* 0x004fca000f8e00ff */
[----:B------:R-:W-:Y:S01]  /*2800*/  STG.E.64 desc[UR16][R2.64], R8 ;  /* 0x0000000802007986 */ /* 0x000fe2000c101b10 */
[----:B------:R-:W-:Y:S05]  /*2810*/  EXIT ;  /* 0x000000000000794d */ /* 0x000fea0003800000 */
.L_x_517:
        /* <DEDUP_REMOVED lines=14> */
.L_x_744:


//--------------------- .text._ZN3cub18CUB_300001_SM_10006detail6reduce28DeviceReduceSingleTileKernelINS2_10policy_hubIdyN4cuda3std3__44plusIdEEE10Policy1000EN6thrust24THRUST_300001_SM_1000_NS6detail15normal_iteratorINSD_10device_ptrIdEEEEPdyS9_ddNS7_10__identityEEEvT0_T1_T2_T3_T4_T6_ --------------------------
	.section	.text._ZN3cub18CUB_300001_SM_10006detail6reduce28DeviceReduceSingleTileKernelINS2_10policy_hubIdyN4cuda3std3__44plusIdEEE10Policy1000EN6thrust24THRUST_300001_SM_1000_NS6detail15normal_iteratorINSD_10device_ptrIdEEEEPdyS9_ddNS7_10__identityEEEvT0_T1_T2_T3_T4_T6_,"ax",@progbits
	.align	128
        .global         _ZN3cub18CUB_300001_SM_10006detail6reduce28DeviceReduceSingleTileKernelINS2_10policy_hubIdyN4cuda3std3__44plusIdEEE10Policy1000EN6thrust24THRUST_300001_SM_1000_NS6detail15normal_iteratorINSD_10device_ptrIdEEEEPdyS9_ddNS7_10__identityEEEvT0_T1_T2_T3_T4_T6_
        .type           _ZN3cub18CUB_300001_SM_10006detail6reduce28DeviceReduceSingleTileKernelINS2_10policy_hubIdyN4cuda3std3__44plusIdEEE10Policy1000EN6thrust24THRUST_300001_SM_1000_NS6detail15normal_iteratorINSD_10device_ptrIdEEEEPdyS9_ddNS7_10__identityEEEvT0_T1_T2_T3_T4_T6_,@function
        .size           _ZN3cub18CUB_300001_SM_10006detail6reduce28DeviceReduceSingleTileKernelINS2_10policy_hubIdyN4cuda3std3__44plusIdEEE10Policy1000EN6thrust24THRUST_300001_SM_1000_NS6detail15normal_iteratorINSD_10device_ptrIdEEEEPdyS9_ddNS7_10__identityEEEvT0_T1_T2_T3_T4_T6_,(.L_x_745 - _ZN3cub18CUB_300001_SM_10006detail6reduce28DeviceReduceSingleTileKernelINS2_10policy_hubIdyN4cuda3std3__44plusIdEEE10Policy1000EN6thrust24THRUST_300001_SM_1000_NS6detail15normal_iteratorINSD_10device_ptrIdEEEEPdyS9_ddNS7_10__identityEEEvT0_T1_T2_T3_T4_T6_)
        .other          _ZN3cub18CUB_300001_SM_10006detail6reduce28DeviceReduceSingleTileKernelINS2_10policy_hubIdyN4cuda3std3__44plusIdEEE10Policy1000EN6thrust24THRUST_300001_SM_1000_NS6detail15normal_iteratorINSD_10device_ptrIdEEEEPdyS9_ddNS7_10__identityEEEvT0_T1_T2_T3_T4_T6_,@"STO_CUDA_ENTRY STV_DEFAULT"
_ZN3cub18CUB_300001_SM_10006detail6reduce28DeviceReduceSingleTileKernelINS2_10policy_hubIdyN4cuda3std3__44plusIdEEE10Policy1000EN6thrust24THRUST_300001_SM_1000_NS6detail15normal_iteratorINSD_10device_ptrIdEEEEPdyS9_ddNS7_10__identityEEEvT0_T1_T2_T3_T4_T6_:
.text._ZN3cub18CUB_300001_SM_10006detail6reduce28DeviceReduceSingleTileKernelINS2_10policy_hubIdyN4cuda3std3__44plusIdEEE10Policy1000EN6thrust24THRUST_300001_SM_1000_NS6detail15normal_iteratorINSD_10device_ptrIdEEEEPdyS9_ddNS7_10__identityEEEvT0_T1_T2_T3_T4_T6_:
[----:B------:R-:W-:Y:S01]  /*0000*/  LDC R1, c[0x0][0x37c] ;  /* 0x0000df00ff017b82 */ /* 0x000fe20000000800 */
[----:B------:R-:W0:Y:S01]  /*0010*/  LDCU.64 UR4, c[0x0][0x390] ;  /* 0x00007200ff0477ac */ /* 0x000e220008000a00 */
[----:B------:R-:W1:Y:S01]  /*0020*/  LDCU.64 UR6, c[0x0][0x358] ;  /* 0x00006b00ff0677ac */ /* 0x000e620008000a00 */
[----:B0-----:R-:W-:Y:S02]  /*0030*/  IMAD.U32 R8, RZ, RZ, UR4 ;  /* 0x00000004ff087e24 */ /* 0x001fe4000f8e00ff */
[----:B------:R-:W-:-:S03]  /*0040*/  IMAD.U32 R9, RZ, RZ, UR5 ;  /* 0x00000005ff097e24 */ /* 0x000fc6000f8e00ff */
[----:B------:R-:W-:-:S04]  /*0050*/  ISETP.NE.U32.AND P0, PT, R8, RZ, PT ;  /* 0x000000ff0800720c */ /* 0x000fc80003f05070 */
[----:B------:R-:W-:-:S13]  /*0060*/  ISETP.NE.AND.EX P0, PT, R9, RZ, PT, P0 ;  /* 0x000000ff0900720c */ /* 0x000fda0003f05300 */
        /* <DEDUP_REMOVED lines=8> */
.L_x_518:
[----:B------:R-:W-:Y:S01]  /*00f0*/  ISETP.GT.U32.AND P0, PT, R8, 0xdff, PT ;  /* 0x00000dff0800780c */ /* 0x000fe20003f04070 */
[----:B------:R-:W-:Y:S03]  /*0100*/  BSSY.RECONVERGENT B0, `(.L_x_519) ;  /* 0x000024d000007945 */ /* 0x000fe60003800200 */
[----:B------:R-:W-:-:S13]  /*0110*/  ISETP.GT.U32.AND.EX P0, PT, R9, RZ, PT, P0 ;  /* 0x000000ff0900720c */ /* 0x000fda0003f04100 */
[----:B------:R-:W-:Y:S05]  /*0120*/  @P0 BRA `(.L_x_520) ;  /* 0x0000001400340947 */ /* 0x000fea0003800000 */
[----:B------:R-:W0:Y:S01]  /*0130*/  S2R R0, SR_TID.X ;  /* 0x0000000000007919 */ /* 0x000e220000002100 */
[----:B------:R-:W-:Y:S01]  /*0140*/  BSSY.RECONVERGENT B1, `(.L_x_521) ;  /* 0x0000009000017945 */ /* 0x000fe20003800200 */
[----:B------:R-:W-:Y:S02]  /*0150*/  CS2R R4, SRZ ;  /* 0x0000000000047805 */ /* 0x000fe4000001ff00 */
[----:B0-----:R-:W-:Y:S01]  /*0160*/  ISETP.GE.U32.AND P0, PT, R0, R8, PT ;  /* 0x000000080000720c */ /* 0x001fe20003f06070 */
[----:B------:R-:W-:-:S12]  /*0170*/  IMAD.MOV.U32 R2, RZ, RZ, R0 ;  /* 0x000000ffff027224 */ /* 0x000fd800078e0000 */
[----:B------:R-:W-:Y:S05]  /*0180*/  @P0 BRA `(.L_x_522) ;  /* 0x0000000000100947 */ /* 0x000fea0003800000 */
[----:B------:R-:W0:Y:S02]  /*0190*/  LDC.64 R4, c[0x0][0x380] ;  /* 0x0000e000ff047b82 */ /* 0x000e240000000a00 */
[----:B0-----:R-:W-:-:S06]  /*01a0*/  IMAD.WIDE.U32 R4, R0, 0x8, R4 ;  /* 0x0000000800047825 */ /* 0x001fcc00078e0004 */
[----:B------:R-:W5:Y:S01]  /*01b0*/  LDG.E.64 R4, desc[UR6][R4.64] ;  /* 0x0000000604047981 */ /* 0x000f62000c1e1b00 */
[----:B------:R-:W-:-:S07]  /*01c0*/  VIADD R2, R0, 0x200 ;  /* 0x0000020000027836 */ /* 0x000fce0000000000 */
.L_x_522:
[----:B------:R-:W-:Y:S05]  /*01d0*/  BSYNC.RECONVERGENT B1 ;  /* 0x0000000000017941 */ /* 0x000fea0003800200 */
.L_x_521:
[----:B------:R-:W-:Y:S01]  /*01e0*/  ISETP.GE.U32.AND P0, PT, R2, R8, PT ;  /* 0x000000080200720c */ /* 0x000fe20003f06070 */
[----:B------:R-:W-:-:S12]  /*01f0*/  BSSY.RECONVERGENT B1, `(.L_x_523) ;  /* 0x000006d000017945 */ /* 0x000fd80003800200 */
[----:B------:R-:W-:Y:S05]  /*0200*/  @P0 BRA `(.L_x_524) ;  /* 0x0000000400ac0947 */ /* 0x000fea0003800000 */
[----:B------:R-:W-:Y:S01]  /*0210*/  LOP3.LUT R3, RZ, R2, RZ, 0x33, !PT ;  /* 0x00000002ff037212 */ /* 0x000fe200078e33ff */
        /* <DEDUP_REMOVED lines=8> */
[----:B------:R-:W-:-:S05]  /*02a0*/  LOP3.LUT R42, R3, 0xfffff0, RZ, 0xc0, !PT ;  /* 0x00fffff0032a7812 */ /* 0x000fca00078ec0ff */
[----:B------:R-:W-:Y:S02]  /*02b0*/  IMAD.MOV R42, RZ, RZ, -R42 ;  /* 0x000000ffff2a7224 */ /* 0x000fe400078e0a2a */
[----:B0-----:R-:W-:-:S03]  /*02c0*/  IMAD.WIDE.U32 R6, R2, 0x8, R6 ;  /* 0x0000000802067825 */ /* 0x001fc600078e0006 */
[----:B------:R-:W-:-:S05]  /*02d0*/  IADD3 R6, P1, PT, R6, 0x8000, RZ ;  /* 0x0000800006067810 */ /* 0x000fca0007f3e0ff */
[----:B------:R-:W-:-:S08]  /*02e0*/  IMAD.X R7, RZ, RZ, R7, P1 ;  /* 0x000000ffff077224 */ /* 0x000fd000008e0607 */
.L_x_527:
[----:B------:R-:W2:Y:S04]  /*02f0*/  LDG.E.64 R10, desc[UR6][R6.64+-0x8000] ;  /* 0xff800006060a7981 */ /* 0x000ea8000c1e1b00 */
[----:B------:R-:W3:Y:S04]  /*0300*/  LDG.E.64 R12, desc[UR6][R6.64+-0x7000] ;  /* 0xff900006060c7981 */ /* 0x000ee8000c1e1b00 */
[----:B------:R-:W4:Y:S04]  /*0310*/  LDG.E.64 R14, desc[UR6][R6.64+-0x6000] ;  /* 0xffa00006060e7981 */ /* 0x000f28000c1e1b00 */
        /* <DEDUP_REMOVED lines=12> */
[----:B------:R0:W4:Y:S01]  /*03e0*/  LDG.E.64 R40, desc[UR6][R6.64+0x7000] ;  /* 0x0070000606287981 */ /* 0x000122000c1e1b00 */
[----:B------:R-:W-:-:S02]  /*03f0*/  VIADD R42, R42, 0x10 ;  /* 0x000000102a2a7836 */ /* 0x000fc40000000000 */
[----:B------:R-:W-:-:S03]  /*0400*/  VIADD R2, R2, 0x2000 ;  /* 0x0000200002027836 */ /* 0x000fc60000000000 */
[----:B------:R-:W-:Y:S02]  /*0410*/  ISETP.NE.AND P1, PT, R42, RZ, PT ;  /* 0x000000ff2a00720c */ /* 0x000fe40003f25270 */
[----:B0-----:R-:W-:-:S05]  /*0420*/  IADD3 R6, P2, PT, R6, 0x10000, RZ ;  /* 0x0001000006067810 */ /* 0x001fca0007f5e0ff */
[----:B------:R-:W-:Y:S01]  /*0430*/  IMAD.X R7, RZ, RZ, R7, P2 ;  /* 0x000000ffff077224 */ /* 0x000fe200010e0607 */
        /* <DEDUP_REMOVED lines=16> */
[----:B------:R-:W-:Y:S10]  /*0540*/  @P1 BRA `(.L_x_527) ;  /* 0xfffffffc00681947 */ /* 0x000ff4000383ffff */
.L_x_526:
[----:B------:R-:W-:Y:S05]  /*0550*/  BSYNC.RECONVERGENT B2 ;  /* 0x0000000000027941 */ /* 0x000fea0003800200 */
.L_x_525:
        /* <DEDUP_REMOVED lines=25> */
.L_x_529:
[----:B------:R-:W-:Y:S05]  /*06f0*/  BSYNC.RECONVERGENT B2 ;  /* 0x0000000000027941 */ /* 0x000fea0003800200 */
.L_x_528:
        /* <DEDUP_REMOVED lines=17> */
.L_x_531:
[----:B------:R-:W-:Y:S05]  /*0810*/  BSYNC.RECONVERGENT B2 ;  /* 0x0000000000027941 */ /* 0x000fea0003800200 */
.L_x_530:
[----:B------:R-:W-:Y:S05]  /*0820*/  @!P1 BRA `(.L_x_524) ;  /* 0x0000000000249947 */ /* 0x000fea0003800000 */
[----:B------:R-:W0:Y:S01]  /*0830*/  LDC.64 R10, c[0x0][0x380] ;  /* 0x0000e000ff0a7b82 */ /* 0x000e220000000a00 */
[----:B------:R-:W-:-:S07]  /*0840*/  IMAD.MOV R3, RZ, RZ, -R3 ;  /* 0x000000ffff037224 */ /* 0x000fce00078e0a03 */
.L_x_532:
[----:B0-----:R-:W-:-:S06]  /*0850*/  IMAD.WIDE R6, R2, 0x8, R10 ;  /* 0x0000000802067825 */ /* 0x001fcc00078e020a */
[----:B------:R-:W2:Y:S01]  /*0860*/  LDG.E.64 R6, desc[UR6][R6.64] ;  /* 0x0000000606067981 */ /* 0x000ea2000c1e1b00 */
[----:B------:R-:W-:Y:S02]  /*0870*/  VIADD R3, R3, 0x1 ;  /* 0x0000000103037836 */ /* 0x000fe40000000000 */
[----:B------:R-:W-:-:S03]  /*0880*/  VIADD R2, R2, 0x200 ;  /* 0x0000020002027836 */ /* 0x000fc60000000000 */
[----:B------:R-:W-:Y:S01]  /*0890*/  ISETP.NE.AND P0, PT, R3, RZ, PT ;  /* 0x000000ff0300720c */ /* 0x000fe20003f05270 */
[----:B--2--5:R-:W-:-:S12]  /*08a0*/  DADD R4, R6, R4 ;  /* 0x0000000006047229 */ /* 0x024fd80000000004 */
[----:B------:R-:W-:Y:S05]  /*08b0*/  @P0 BRA `(.L_x_532) ;  /* 0xfffffffc00e40947 */ /* 0x000fea000383ffff */
.L_x_524:
[----:B------:R-:W-:Y:S05]  /*08c0*/  BSYNC.RECONVERGENT B1 ;  /* 0x0000000000017941 */ /* 0x000fea0003800200 */
.L_x_523:
[----:B------:R-:W-:-:S04]  /*08d0*/  ISETP.GE.U32.AND P0, PT, R8, 0x200, PT ;  /* 0x000002000800780c */ /* 0x000fc80003f06070 */
[----:B------:R-:W-:-:S13]  /*08e0*/  ISETP.GE.U32.AND.EX P0, PT, R9, RZ, PT, P0 ;  /* 0x000000ff0900720c */ /* 0x000fda0003f06100 */
        /* <DEDUP_REMOVED lines=32> */
[----:B------:R-:W-:Y:S02]  /*0af0*/  ISETP.GT.AND P0, PT, R10, 0xf, PT ;  /* 0x0000000f0a00780c */ /* 0x000fe40003f04270 */
[----:B------:R-:W-:Y:S01]  /*0b00*/  @!P1 LOP3.LUT R8, R4, 0xf8, RZ, 0xc0, !PT ;  /* 0x000000f804089812 */ /* 0x000fe200078ec0ff */
[----:B------:R-:W0:Y:S04]  /*0b10*/  SHFL.DOWN PT, R3, R7, 0x10, 0x1f ;  /* 0x0a001f0007037f89 */ /* 0x000e2800000e0000 */
[----:B------:R-:W-:Y:S01]  /*0b20*/  @!P1 IMAD.IADD R9, R8, 0x1, R9 ;  /* 0x0000000108099824 */ /* 0x000fe200078e0209 */
[----:B0-----:R-:W-:-:S07]  /*0b30*/  DADD R4, R2, R6 ;  /* 0x0000000002047229 */ /* 0x001fce0000000006 */
[----:B------:R0:W-:Y:S01]  /*0b40*/  @!P1 STS.64 [R9+0x10], R4 ;  /* 0x0000100409009388 */ /* 0x0001e20000000a00 */
[----:B------:R-:W-:Y:S01]  /*0b50*/  BAR.SYNC.DEFER_BLOCKING 0x0 ;  /* 0x0000000000007b1d */ /* 0x000fe20000010000 */
[----:B------:R-:W-:Y:S02]  /*0b60*/  ISETP.NE.AND P1, PT, R0, RZ, PT ;  /* 0x000000ff0000720c */ /* 0x000fe40003f25270 */
[----:B------:R-:W-:Y:S02]  /*0b70*/  FSEL R2, R6, R4, P0 ;  /* 0x0000000406027208 */ /* 0x000fe40000000000 */
[----:B------:R-:W-:-:S09]  /*0b80*/  FSEL R3, R7, R5, P0 ;  /* 0x0000000507037208 */ /* 0x000fd20000000000 */
[----:B0-----:R-:W-:Y:S05]  /*0b90*/  @P1 BRA `(.L_x_534) ;  /* 0x00000018008c1947 */ /* 0x001fea0003800000 */
        /* <DEDUP_REMOVED lines=27> */
.L_x_533:
[----:B------:R-:W-:Y:S01]  /*0d50*/  LOP3.LUT R2, R0, 0x3e0, RZ, 0xc0, !PT ;  /* 0x000003e000027812 */ /* 0x000fe200078ec0ff */
[----:B------:R-:W0:Y:S03]  /*0d60*/  S2R R12, SR_LANEID ;  /* 0x00000000000c7919 */ /* 0x000e260000000000 */
[----:B------:R-:W-:Y:S01]  /*0d70*/  LOP3.LUT R7, RZ, R2, RZ, 0x33, !PT ;  /* 0x00000002ff077212 */ /* 0x000fe200078e33ff */
[----:B------:R-:W-:-:S04]  /*0d80*/  VIADD R3, R2, 0x20 ;  /* 0x0000002002037836 */ /* 0x000fc80000000000 */
[----:B------:R-:W-:Y:S01]  /*0d90*/  IMAD.IADD R7, R7, 0x1, R8 ;  /* 0x0000000107077824 */ /* 0x000fe200078e0208 */
[----:B------:R-:W-:-:S04]  /*0da0*/  ISETP.GT.U32.AND P0, PT, R3, R8, PT ;  /* 0x000000080300720c */ /* 0x000fc80003f04070 */
[----:B------:R-:W-:-:S05]  /*0db0*/  SEL R13, R7, 0x1f, P0 ;  /* 0x0000001f070d7807 */ /* 0x000fca0000000000 */
[----:B-----5:R-:W-:Y:S04]  /*0dc0*/  SHFL.DOWN PT, R2, R4, 0x1, R13 ;  /* 0x0820000004027989 */ /* 0x020fe800000e000d */
[----:B------:R-:W1:Y:S01]  /*0dd0*/  SHFL.DOWN PT, R3, R5, 0x1, R13 ;  /* 0x0820000005037989 */ /* 0x000e6200000e000d */
[C---:B0-----:R-:W-:Y:S01]  /*0de0*/  ISETP.GE.AND P0, PT, R12.reuse, R13, PT ;  /* 0x0000000d0c00720c */ /* 0x041fe20003f06270 */
[C---:B------:R-:W-:Y:S01]  /*0df0*/  VIADD R10, R12.reuse, 0x2 ;  /* 0x000000020c0a7836 */ /* 0x040fe20000000000 */
[----:B------:R-:W-:Y:S01]  /*0e00*/  ISETP.NE.AND P1, PT, R12, RZ, PT ;  /* 0x000000ff0c00720c */ /* 0x000fe20003f25270 */
[----:B-1----:R-:W-:-:S10]  /*0e10*/  DADD R2, R2, R4 ;  /* 0x0000000002027229 */ /* 0x002fd40000000004 */
[----:B------:R-:W-:Y:S01]  /*0e20*/  FSEL R6, R2, R4, !P0 ;  /* 0x0000000402067208 */ /* 0x000fe20004000000 */
[----:B------:R-:W-:Y:S01]  /*0e30*/  VIADD R4, R12, 0x4 ;  /* 0x000000040c047836 */ /* 0x000fe20000000000 */
[----:B------:R-:W-:Y:S02]  /*0e40*/  FSEL R7, R3, R5, !P0 ;  /* 0x0000000503077208 */ /* 0x000fe40004000000 */
[----:B------:R-:W-:Y:S01]  /*0e50*/  ISETP.GT.AND P0, PT, R10, R13, PT ;  /* 0x0000000d0a00720c */ /* 0x000fe20003f04270 */
[----:B------:R-:W-:Y:S04]  /*0e60*/  SHFL.DOWN PT, R2, R6, 0x2, R13 ;  /* 0x0840000006027989 */ /* 0x000fe800000e000d */
[----:B------:R-:W0:Y:S02]  /*0e70*/  SHFL.DOWN PT, R3, R7, 0x2, R13 ;  /* 0x0840000007037989 */ /* 0x000e2400000e000d */
[----:B0-----:R-:W-:-:S10]  /*0e80*/  DADD R2, R2, R6 ;  /* 0x0000000002027229 */ /* 0x001fd40000000006 */
[----:B------:R-:W-:Y:S01]  /*0e90*/  FSEL R10, R6, R2, P0 ;  /* 0x00000002060a7208 */ /* 0x000fe20000000000 */
[----:B------:R-:W-:Y:S01]  /*0ea0*/  VIADD R6, R12, 0x8 ;  /* 0x000000080c067836 */ /* 0x000fe20000000000 */
[----:B------:R-:W-:Y:S02]  /*0eb0*/  FSEL R11, R7, R3, P0 ;  /* 0x00000003070b7208 */ /* 0x000fe40000000000 */
[----:B------:R-:W-:Y:S01]  /*0ec0*/  ISETP.GT.AND P0, PT, R4, R13, PT ;  /* 0x0000000d0400720c */ /* 0x000fe20003f04270 */
[----:B------:R-:W-:Y:S04]  /*0ed0*/  SHFL.DOWN PT, R2, R10, 0x4, R13 ;  /* 0x088000000a027989 */ /* 0x000fe800000e000d */
[----:B------:R-:W0:Y:S02]  /*0ee0*/  SHFL.DOWN PT, R3, R11, 0x4, R13 ;  /* 0x088000000b037989 */ /* 0x000e2400000e000d */
[----:B0-----:R-:W-:-:S10]  /*0ef0*/  DADD R2, R2, R10 ;  /* 0x0000000002027229 */ /* 0x001fd4000000000a */
[----:B------:R-:W-:Y:S02]  /*0f00*/  FSEL R4, R10, R2, P0 ;  /* 0x000000020a047208 */ /* 0x000fe40000000000 */
[----:B------:R-:W-:Y:S02]  /*0f10*/  FSEL R5, R11, R3, P0 ;  /* 0x000000030b057208 */ /* 0x000fe40000000000 */
[----:B------:R-:W-:Y:S01]  /*0f20*/  ISETP.GT.AND P0, PT, R6, R13, PT ;  /* 0x0000000d0600720c */ /* 0x000fe20003f04270 */
[----:B------:R-:W-:Y:S01]  /*0f30*/  SHFL.DOWN PT, R2, R4, 0x8, R13 ;  /* 0x0900000004027989 */ /* 0x000fe200000e000d */
[----:B------:R-:W-:-:S03]  /*0f40*/  @!P1 MOV R10, 0x400 ;  /* 0x00000400000a9802 */ /* 0x000fc60000000f00 */
[----:B------:R-:W0:Y:S01]  /*0f50*/  SHFL.DOWN PT, R3, R5, 0x8, R13 ;  /* 0x0900000005037989 */ /* 0x000e2200000e000d */
[----:B------:R-:W1:Y:S01]  /*0f60*/  @!P1 S2R R11, SR_CgaCtaId ;  /* 0x00000000000b9919 */ /* 0x000e620000008800 */
[----:B0-----:R-:W-:-:S10]  /*0f70*/  DADD R2, R2, R4 ;  /* 0x0000000002027229 */ /* 0x001fd40000000004 */
[----:B------:R-:W-:Y:S01]  /*0f80*/  FSEL R6, R4, R2, P0 ;  /* 0x0000000204067208 */ /* 0x000fe20000000000 */
[----:B------:R-:W-:Y:S01]  /*0f90*/  VIADD R4, R12, 0x10 ;  /* 0x000000100c047836 */ /* 0x000fe20000000000 */
[----:B------:R-:W-:Y:S02]  /*0fa0*/  FSEL R7, R5, R3, P0 ;  /* 0x0000000305077208 */ /* 0x000fe40000000000 */
[----:B------:R-:W-:Y:S01]  /*0fb0*/  @!P1 SHF.R.U32.HI R5, RZ, 0x2, R0 ;  /* 0x00000002ff059819 */ /* 0x000fe20000011600 */
[----:B------:R-:W-:Y:S01]  /*0fc0*/  SHFL.DOWN PT, R2, R6, 0x10, R13 ;  /* 0x0a00000006027989 */ /* 0x000fe200000e000d */
[----:B-1----:R-:W-:Y:S02]  /*0fd0*/  @!P1 LEA R10, R11, R10, 0x18 ;  /* 0x0000000a0b0a9211 */ /* 0x002fe400078ec0ff */
[----:B------:R-:W-:Y:S01]  /*0fe0*/  @!P1 LOP3.LUT R5, R5, 0xf8, RZ, 0xc0, !PT ;  /* 0x000000f805059812 */ /* 0x000fe200078ec0ff */
[----:B------:R-:W0:Y:S01]  /*0ff0*/  SHFL.DOWN PT, R3, R7, 0x10, R13 ;  /* 0x0a00000007037989 */ /* 0x000e2200000e000d */
[----:B------:R-:W-:-:S03]  /*1000*/  ISETP.GT.AND P0, PT, R4, R13, PT ;  /* 0x0000000d0400720c */ /* 0x000fc60003f04270 */
[----:B------:R-:W-:Y:S01]  /*1010*/  @!P1 IMAD.IADD R5, R5, 0x1, R10 ;  /* 0x0000000105059824 */ /* 0x000fe200078e020a */
[----:B0-----:R-:W-:-:S10]  /*1020*/  DADD R2, R2, R6 ;  /* 0x0000000002027229 */ /* 0x001fd40000000006 */
[----:B------:R-:W-:Y:S02]  /*1030*/  FSEL R2, R6, R2, P0 ;  /* 0x0000000206027208 */ /* 0x000fe40000000000 */
[----:B------:R-:W-:-:S05]  /*1040*/  FSEL R3, R7, R3, P0 ;  /* 0x0000000307037208 */ /* 0x000fca0000000000 */
[----:B------:R0:W-:Y:S01]  /*1050*/  @!P1 STS.64 [R5+0x10], R2 ;  /* 0x0000100205009388 */ /* 0x0001e20000000a00 */
[----:B------:R-:W-:Y:S01]  /*1060*/  BAR.SYNC.DEFER_BLOCKING 0x0 ;  /* 0x0000000000007b1d */ /* 0x000fe20000010000 */
[----:B------:R-:W-:-:S13]  /*1070*/  ISETP.NE.AND P1, PT, R0, RZ, PT ;  /* 0x000000ff0000720c */ /* 0x000fda0003f25270 */
[----:B0-----:R-:W-:Y:S05]  /*1080*/  @P1 BRA `(.L_x_534) ;  /* 0x0000001400501947 */ /* 0x001fea0003800000 */
[----:B------:R-:W0:Y:S01]  /*1090*/  S2UR UR5, SR_CgaCtaId ;  /* 0x00000000000579c3 */ /* 0x000e220000008800 */
[----:B------:R-:W-:Y:S01]  /*10a0*/  UMOV UR4, 0x400 ;  /* 0x0000040000047882 */ /* 0x000fe20000000000 */
[----:B------:R-:W-:-:S04]  /*10b0*/  ISETP.GT.U32.AND P0, PT, R8, 0x20, PT ;  /* 0x000000200800780c */ /* 0x000fc80003f04070 */
[----:B------:R-:W-:Y:S01]  /*10c0*/  ISETP.GT.U32.AND.EX P0, PT, R9, RZ, PT, P0 ;  /* 0x000000ff0900720c */ /* 0x000fe20003f04100 */
[----:B0-----:R-:W-:-:S09]  /*10d0*/  ULEA UR4, UR5, UR4, 0x18 ;  /* 0x0000000405047291 */ /* 0x001fd2000f8ec0ff */
[----:B------:R-:W0:Y:S04]  /*10e0*/  LDS.64 R4, [UR4+0x18] ;  /* 0x00001804ff047984 */ /* 0x000e280008000a00 */
[----:B------:R-:W1:Y:S01]  /*10f0*/  LDS.128 R12, [UR4+0x20] ;  /* 0x00002004ff0c7984 */ /* 0x000e620008000c00 */
[----:B0-----:R-:W-:-:S10]  /*1100*/  DADD R4, R2, R4 ;  /* 0x0000000002047229 */ /* 0x001fd40000000004 */
[----:B------:R-:W-:Y:S02]  /*1110*/  FSEL R2, R4, R2, P0 ;  /* 0x0000000204027208 */ /* 0x000fe40000000000 */
[----:B------:R-:W-:Y:S02]  /*1120*/  FSEL R3, R5, R3, P0 ;  /* 0x0000000305037208 */ /* 0x000fe40000000000 */
[----:B------:R-:W0:Y:S01]  /*1130*/  LDS.128 R4, [UR4+0x30] ;  /* 0x00003004ff047984 */ /* 0x000e220008000c00 */
[----:B------:R-:W-:-:S03]  /*1140*/  ISETP.GT.U32.AND P0, PT, R8, 0x40, PT ;  /* 0x000000400800780c */ /* 0x000fc60003f04070 */
[----:B-1----:R-:W-:Y:S01]  /*1150*/  DADD R12, R12, R2 ;  /* 0x000000000c0c7229 */ /* 0x002fe20000000002 */
[----:B------:R-:W-:-:S09]  /*1160*/  ISETP.GT.U32.AND.EX P0, PT, R9, RZ, PT, P0 ;  /* 0x000000ff0900720c */ /* 0x000fd20003f04100 */
[----:B------:R-:W-:Y:S02]  /*1170*/  FSEL R2, R12, R2, P0 ;  /* 0x000000020c027208 */ /* 0x000fe40000000000 */
[----:B------:R-:W-:Y:S02]  /*1180*/  FSEL R3, R13, R3, P0 ;  /* 0x000000030d037208 */ /* 0x000fe40000000000 */
[----:B------:R-:W-:-:S04]  /*1190*/  ISETP.GT.U32.AND P0, PT, R8, 0x60, PT ;  /* 0x000000600800780c */ /* 0x000fc80003f04070 */
[----:B------:R-:W-:Y:S01]  /*11a0*/  DADD R14, R2, R14 ;  /* 0x00000000020e7229 */ /* 0x000fe2000000000e */
[----:B------:R-:W-:-:S09]  /*11b0*/  ISETP.GT.U32.AND.EX P0, PT, R9, RZ, PT, P0 ;  /* 0x000000ff0900720c */ /* 0x000fd20003f04100 */
[----:B------:R-:W-:Y:S02]  /*11c0*/  FSEL R2, R14, R2, P0 ;  /* 0x000000020e027208 */ /* 0x000fe40000000000 */
[----:B------:R-:W-:Y:S02]  /*11d0*/  FSEL R3, R15, R3, P0 ;  /* 0x000000030f037208 */ /* 0x000fe40000000000 */
[----:B------:R-:W1:Y:S01]  /*11e0*/  LDS.128 R12, [UR4+0x40] ;  /* 0x00004004ff0c7984 */ /* 0x000e620008000c00 */
[----:B------:R-:W-:-:S03]  /*11f0*/  ISETP.GT.U32.AND P0, PT, R8, 0x80, PT ;  /* 0x000000800800780c */ /* 0x000fc60003f04070 */
[----:B0-----:R-:W-:Y:S01]  /*1200*/  DADD R4, R4, R2 ;  /* 0x0000000004047229 */ /* 0x001fe20000000002 */
        /* <DEDUP_REMOVED lines=52> */
[----:B------:R-:W-:-:S04]  /*1550*/  ISETP.GT.U32.AND P0, PT, R8, 0x1c0, PT ;  /* 0x000001c00800780c */ /* 0x000fc80003f04070 */
        /* <DEDUP_REMOVED lines=8> */
[----:B------:R-:W-:Y:S01]  /*15e0*/  FSEL R3, R15, R3, P0 ;  /* 0x000000030f037208 */ /* 0x000fe20000000000 */
[----:B------:R-:W-:Y:S06]  /*15f0*/  BRA `(.L_x_534) ;  /* 0x0000000c00f47947 */ /* 0x000fec0003800000 */
.L_x_520:
[----:B------:R-:W0:Y:S01]  /*1600*/  S2R R0, SR_TID.X ;  /* 0x0000000000007919 */ /* 0x000e220000002100 */
[----:B------:R-:W0:Y:S02]  /*1610*/  LDC.64 R4, c[0x0][0x380] ;  /* 0x0000e000ff047b82 */ /* 0x000e240000000a00 */
[----:B0-----:R-:W-:-:S05]  /*1620*/  IMAD.WIDE.U32 R4, R0, 0x8, R4 ;  /* 0x0000000800047825 */ /* 0x001fca00078e0004 */
[----:B------:R-:W2:Y:S04]  /*1630*/  LDG.E.64 R2, desc[UR6][R4.64] ;  /* 0x0000000604027981 */ /* 0x000ea8000c1e1b00 */
[----:B------:R-:W2:Y:S04]  /*1640*/  LDG.E.64 R6, desc[UR6][R4.64+0x1000] ;  /* 0x0010000604067981 */ /* 0x000ea8000c1e1b00 */
[----:B------:R-:W3:Y:S04]  /*1650*/  LDG.E.64 R10, desc[UR6][R4.64+0x2000] ;  /* 0x00200006040a7981 */ /* 0x000ee8000c1e1b00 */
[----:B------:R-:W4:Y:S04]  /*1660*/  LDG.E.64 R12, desc[UR6][R4.64+0x3000] ;  /* 0x00300006040c7981 */ /* 0x000f28000c1e1b00 */
[----:B------:R-:W5:Y:S04]  /*1670*/  LDG.E.64 R14, desc[UR6][R4.64+0x4000] ;  /* 0x00400006040e7981 */ /* 0x000f68000c1e1b00 */
[----:B------:R-:W5:Y:S04]  /*1680*/  LDG.E.64 R16, desc[UR6][R4.64+0x5000] ;  /* 0x0050000604107981 */ /* 0x000f68000c1e1b00 */
[----:B------:R-:W5:Y:S01]  /*1690*/  LDG.E.64 R18, desc[UR6][R4.64+0x6000] ;  /* 0x0060000604127981 */ /* 0x000f62000c1e1b00 */
[----:B--2---:R-:W-:-:S08]  /*16a0*/  DADD R2, R2, R6 ;  /* 0x0000000002027229 */ /* 0x004fd00000000006 */
[----:B---3--:R-:W-:-:S08]  /*16b0*/  DADD R2, R10, R2 ;  /* 0x000000000a027229 */ /* 0x008fd00000000002 */
[----:B----4-:R-:W-:Y:S01]  /*16c0*/  DADD R2, R12, R2 ;  /* 0x000000000c027229 */ /* 0x010fe20000000002 */
[----:B------:R-:W-:-:S04]  /*16d0*/  IADD3 R12, P1, PT, R8, -0xe00, RZ ;  /* 0xfffff200080c7810 */ /* 0x000fc80007f3e0ff */
[----:B------:R-:W-:Y:S02]  /*16e0*/  ISETP.GE.U32.AND P0, PT, R12, 0xe00, PT ;  /* 0x00000e000c00780c */ /* 0x000fe40003f06070 */
[----:B------:R-:W-:Y:S01]  /*16f0*/  IADD3.X R13, PT, PT, R9, -0x1, RZ, P1, !PT ;  /* 0xffffffff090d7810 */ /* 0x000fe20000ffe4ff */
[----:B-----5:R-:W-:-:S03]  /*1700*/  DADD R2, R14, R2 ;  /* 0x000000000e027229 */ /* 0x020fc60000000002 */
[----:B------:R-:W-:-:S05]  /*1710*/  ISETP.GE.U32.AND.EX P0, PT, R13, RZ, PT, P0 ;  /* 0x000000ff0d00720c */ /* 0x000fca0003f06100 */
[----:B------:R-:W-:-:S08]  /*1720*/  DADD R2, R16, R2 ;  /* 0x0000000010027229 */ /* 0x000fd00000000002 */
[----:B------:R-:W-:Y:S01]  /*1730*/  DADD R6, R18, R2 ;  /* 0x0000000012067229 */ /* 0x000fe20000000002 */
[----:B------:R-:W-:Y:S02]  /*1740*/  IMAD.MOV.U32 R3, RZ, RZ, 0xe00 ;  /* 0x00000e00ff037424 */ /* 0x000fe400078e00ff */
[----:B------:R-:W-:Y:S01]  /*1750*/  IMAD.MOV.U32 R2, RZ, RZ, RZ ;  /* 0x000000ffff027224 */ /* 0x000fe200078e00ff */
[----:B------:R-:W-:Y:S07]  /*1760*/  @!P0 BRA `(.L_x_535) ;  /* 0x0000000000748947 */ /* 0x000fee0003800000 */
[----:B------:R-:W0:Y:S01]  /*1770*/  LDC.64 R8, c[0x0][0x390] ;  /* 0x0000e400ff087b82 */ /* 0x000e220000000a00 */
[----:B------:R-:W-:Y:S02]  /*1780*/  IMAD.MOV.U32 R3, RZ, RZ, 0xe00 ;  /* 0x00000e00ff037424 */ /* 0x000fe400078e00ff */
[----:B------:R-:W-:-:S07]  /*1790*/  IMAD.MOV.U32 R2, RZ, RZ, RZ ;  /* 0x000000ffff027224 */ /* 0x000fce00078e00ff */
.L_x_537:
[----:B------:R-:W-:-:S04]  /*17a0*/  LEA R16, P0, R3, R4, 0x3 ;  /* 0x0000000403107211 */ /* 0x000fc800078018ff */
[----:B------:R-:W-:-:S05]  /*17b0*/  LEA.HI.X R17, R3, R5, R2, 0x3, P0 ;  /* 0x0000000503117211 */ /* 0x000fca00000f1c02 */
[----:B------:R-:W2:Y:S04]  /*17c0*/  LDG.E.64 R18, desc[UR6][R16.64] ;  /* 0x0000000610127981 */ /* 0x000ea8000c1e1b00 */
[----:B------:R-:W3:Y:S04]  /*17d0*/  LDG.E.64 R20, desc[UR6][R16.64+0x1000] ;  /* 0x0010000610147981 */ /* 0x000ee8000c1e1b00 */
[----:B------:R-:W4:Y:S04]  /*17e0*/  LDG.E.64 R22, desc[UR6][R16.64+0x2000] ;  /* 0x0020000610167981 */ /* 0x000f28000c1e1b00 */
[----:B------:R-:W5:Y:S04]  /*17f0*/  LDG.E.64 R24, desc[UR6][R16.64+0x3000] ;  /* 0x0030000610187981 */ /* 0x000f68000c1e1b00 */
[----:B------:R-:W5:Y:S04]  /*1800*/  LDG.E.64 R26, desc[UR6][R16.64+0x4000] ;  /* 0x00400006101a7981 */ /* 0x000f68000c1e1b00 */
[----:B------:R-:W5:Y:S04]  /*1810*/  LDG.E.64 R10, desc[UR6][R16.64+0x5000] ;  /* 0x00500006100a7981 */ /* 0x000f68000c1e1b00 */
[----:B------:R-:W5:Y:S01]  /*1820*/  LDG.E.64 R14, desc[UR6][R16.64+0x6000] ;  /* 0x00600006100e7981 */ /* 0x000f62000c1e1b00 */
[----:B--2---:R-:W-:Y:S01]  /*1830*/  DADD R18, R18, R6 ;  /* 0x0000000012127229 */ /* 0x004fe20000000006 */
[----:B0-----:R-:W-:-:S04]  /*1840*/  IADD3 R6, P1, PT, -R3, R8, RZ ;  /* 0x0000000803067210 */ /* 0x001fc80007f3e1ff */
[----:B------:R-:W-:Y:S01]  /*1850*/  ISETP.GE.U32.AND P0, PT, R6, 0xe00, PT ;  /* 0x00000e000600780c */ /* 0x000fe20003f06070 */
[----:B------:R-:W-:Y:S02]  /*1860*/  IMAD.X R6, R9, 0x1, ~R2, P1 ;  /* 0x0000000109067824 */ /* 0x000fe400008e0e02 */
[----:B---3--:R-:W-:-:S03]  /*1870*/  DADD R18, R20, R18 ;  /* 0x0000000014127229 */ /* 0x008fc60000000012 */
[----:B------:R-:W-:-:S05]  /*1880*/  ISETP.GE.U32.AND.EX P0, PT, R6, RZ, PT, P0 ;  /* 0x000000ff0600720c */ /* 0x000fca0003f06100 */
[----:B----4-:R-:W-:-:S08]  /*1890*/  DADD R18, R22, R18 ;  /* 0x0000000016127229 */ /* 0x010fd00000000012 */
[----:B-----5:R-:W-:-:S08]  /*18a0*/  DADD R18, R24, R18 ;  /* 0x0000000018127229 */ /* 0x020fd00000000012 */
[----:B------:R-:W-:-:S08]  /*18b0*/  DADD R18, R26, R18 ;  /* 0x000000001a127229 */ /* 0x000fd00000000012 */
[----:B------:R-:W-:-:S08]  /*18c0*/  DADD R10, R10, R18 ;  /* 0x000000000a0a7229 */ /* 0x000fd00000000012 */
[----:B------:R-:W-:Y:S01]  /*18d0*/  DADD R6, R14, R10 ;  /* 0x000000000e067229 */ /* 0x000fe2000000000a */
[----:B------:R-:W-:Y:S10]  /*18e0*/  @!P0 BRA `(.L_x_536) ;  /* 0x0000000800208947 */ /* 0x000ff40003800000 */
[----:B------:R-:W-:-:S05]  /*18f0*/  IADD3 R3, P0, PT, R3, 0xe00, RZ ;  /* 0x00000e0003037810 */ /* 0x000fca0007f1e0ff */
[----:B------:R-:W-:Y:S01]  /*1900*/  IMAD.X R2, RZ, RZ, R2, P0 ;  /* 0x000000ffff027224 */ /* 0x000fe200000e0602 */
[----:B------:R-:W-:-:S04]  /*1910*/  ISETP.GT.U32.AND P0, PT, R3, R12, PT ;  /* 0x0000000c0300720c */ /* 0x000fc80003f04070 */
[----:B------:R-:W-:-:S13]  /*1920*/  ISETP.GT.U32.AND.EX P0, PT, R2, R13, PT, P0 ;  /* 0x0000000d0200720c */ /* 0x000fda0003f04100 */
[----:B------:R-:W-:Y:S05]  /*1930*/  @!P0 BRA `(.L_x_537) ;  /* 0xfffffffc00988947 */ /* 0x000fea000383ffff */
.L_x_535:
[----:B------:R-:W-:Y:S01]  /*1940*/  IMAD.IADD R5, R8, 0x1, -R3 ;  /* 0x0000000108057824 */ /* 0x000fe200078e0a03 */
[----:B------:R-:W-:Y:S01]  /*1950*/  ISETP.GE.U32.AND P1, PT, R3, R8, PT ;  /* 0x000000080300720c */ /* 0x000fe20003f26070 */
[----:B------:R-:W-:Y:S03]  /*1960*/  BSSY.RECONVERGENT B1, `(.L_x_536) ;  /* 0x0000080000017945 */ /* 0x000fe60003800200 */
[----:B------:R-:W-:-:S04]  /*1970*/  ISETP.GE.AND P0, PT, R0, R5, PT ;  /* 0x000000050000720c */ /* 0x000fc80003f06270 */
[----:B------:R-:W-:-:S13]  /*1980*/  ISETP.GE.U32.OR.EX P0, PT, R2, R9, P0, P1 ;  /* 0x000000090200720c */ /* 0x000fda0000706510 */
[----:B------:R-:W-:Y:S05]  /*1990*/  @P0 BRA `(.L_x_538) ;  /* 0x0000000400f00947 */ /* 0x000fea0003800000 */
[----:B------:R-:W-:Y:S01]  /*19a0*/  LOP3.LUT R4, RZ, R0, RZ, 0x33, !PT ;  /* 0x00000000ff047212 */ /* 0x000fe200078e33ff */
[----:B------:R-:W-:Y:S01]  /*19b0*/  BSSY.RECONVERGENT B2, `(.L_x_539) ;  /* 0x0000038000027945 */ /* 0x000fe20003800200 */
[----:B------:R-:W-:Y:S02]  /*19c0*/  IMAD.MOV.U32 R42, RZ, RZ, R0 ;  /* 0x000000ffff2a7224 */ /* 0x000fe400078e0000 */
[----:B------:R-:W-:-:S04]  /*19d0*/  IADD3 R8, PT, PT, -R3, R8, R4 ;  /* 0x0000000803087210 */ /* 0x000fc80007ffe104 */
[C---:B------:R-:W-:Y:S02]  /*19e0*/  ISETP.GE.U32.AND P1, PT, R8.reuse, 0x1e00, PT ;  /* 0x00001e000800780c */ /* 0x040fe40003f26070 */
[----:B------:R-:W-:-:S04]  /*19f0*/  LEA.HI R4, R8, 0x1, RZ, 0x17 ;  /* 0x0000000108047811 */ /* 0x000fc800078fb8ff */
[----:B------:R-:W-:-:S04]  /*1a00*/  LOP3.LUT R5, R4, 0xf, RZ, 0xc0, !PT ;  /* 0x0000000f04057812 */ /* 0x000fc800078ec0ff */
[----:B------:R-:W-:-:S03]  /*1a10*/  ISETP.NE.AND P0, PT, R5, RZ, PT ;  /* 0x000000ff0500720c */ /* 0x000fc60003f05270 */
[----:B------:R-:W-:Y:S10]  /*1a20*/  @!P1 BRA `(.L_x_540) ;  /* 0x0000000000c09947 */ /* 0x000ff40003800000 */
[----:B------:R-:W0:Y:S01]  /*1a30*/  LDCU.64 UR4, c[0x0][0x380] ;  /* 0x00007000ff0477ac */ /* 0x000e220008000a00 */
[----:B------:R-:W-:Y:S01]  /*1a40*/  IADD3 R9, P2, PT, R0, R3, RZ ;  /* 0x0000000300097210 */ /* 0x000fe20007f5e0ff */
[----:B------:R-:W-:Y:S01]  /*1a50*/  IMAD.MOV.U32 R42, RZ, RZ, R0 ;  /* 0x000000ffff2a7224 */ /* 0x000fe200078e0000 */
[----:B------:R-:W-:-:S03]  /*1a60*/  LOP3.LUT R43, R4, 0xfffff0, RZ, 0xc0, !PT ;  /* 0x00fffff0042b7812 */ /* 0x000fc600078ec0ff */
[----:B------:R-:W-:Y:S02]  /*1a70*/  IMAD.X R10, RZ, RZ, R2, P2 ;  /* 0x000000ffff0a7224 */ /* 0x000fe400010e0602 */
[----:B------:R-:W-:Y:S01]  /*1a80*/  IMAD.MOV R43, RZ, RZ, -R43 ;  /* 0x000000ffff2b7224 */ /* 0x000fe200078e0a2b */
[----:B0-----:R-:W-:-:S04]  /*1a90*/  LEA R8, P1, R9, UR4, 0x3 ;  /* 0x0000000409087c11 */ /* 0x001fc8000f8218ff */
[----:B------:R-:W-:Y:S02]  /*1aa0*/  IADD3 R8, P2, PT, R8, 0x8000, RZ ;  /* 0x0000800008087810 */ /* 0x000fe40007f5e0ff */
[----:B------:R-:W-:-:S05]  /*1ab0*/  LEA.HI.X R9, R9, UR5, R10, 0x3, P1 ;  /* 0x0000000509097c11 */ /* 0x000fca00088f1c0a */
[----:B------:R-:W-:-:S07]  /*1ac0*/  IMAD.X R9, RZ, RZ, R9, P2 ;  /* 0x000000ffff097224 */ /* 0x000fce00010e0609 */
.L_x_541:
[----:B------:R-:W2:Y:S04]  /*1ad0*/  LDG.E.64 R10, desc[UR6][R8.64+-0x8000] ;  /* 0xff800006080a7981 */ /* 0x000ea8000c1e1b00 */
[----:B------:R-:W3:Y:S04]  /*1ae0*/  LDG.E.64 R12, desc[UR6][R8.64+-0x7000] ;  /* 0xff900006080c7981 */ /* 0x000ee8000c1e1b00 */
[----:B------:R-:W4:Y:S04]  /*1af0*/  LDG.E.64 R14, desc[UR6][R8.64+-0x6000] ;  /* 0xffa00006080e7981 */ /* 0x000f28000c1e1b00 */
[----:B------:R-:W5:Y:S04]  /*1b00*/  LDG.E.64 R16, desc[UR6][R8.64+-0x5000] ;  /* 0xffb0000608107981 */ /* 0x000f68000c1e1b00 */
        /* <DEDUP_REMOVED lines=11> */
[----:B------:R0:W5:Y:S01]  /*1bc0*/  LDG.E.64 R40, desc[UR6][R8.64+0x7000] ;  /* 0x0070000608287981 */ /* 0x000162000c1e1b00 */
[----:B------:R-:W-:-:S02]  /*1bd0*/  VIADD R43, R43, 0x10 ;  /* 0x000000102b2b7836 */ /* 0x000fc40000000000 */
        /* <DEDUP_REMOVED lines=21> */
.L_x_540:
[----:B------:R-:W-:Y:S05]  /*1d30*/  BSYNC.RECONVERGENT B2 ;  /* 0x0000000000027941 */ /* 0x000fea0003800200 */
.L_x_539:
        /* <DEDUP_REMOVED lines=28> */
.L_x_543:
[----:B------:R-:W-:Y:S05]  /*1f00*/  BSYNC.RECONVERGENT B2 ;  /* 0x0000000000027941 */ /* 0x000fea0003800200 */
.L_x_542:
        /* <DEDUP_REMOVED lines=20> */
.L_x_545:
[----:B------:R-:W-:Y:S05]  /*2050*/  BSYNC.RECONVERGENT B2 ;  /* 0x0000000000027941 */ /* 0x000fea0003800200 */
.L_x_544:
[----:B------:R-:W-:Y:S05]  /*2060*/  @!P0 BRA `(.L_x_538) ;  /* 0x00000000003c8947 */ /* 0x000fea0003800000 */
[----:B------:R-:W0:Y:S01]  /*2070*/  LDCU.64 UR4, c[0x0][0x380] ;  /* 0x00007000ff0477ac */ /* 0x000e220008000a00 */
[----:B------:R-:W-:Y:S01]  /*2080*/  IADD3 R3, P0, PT, R42, R3, RZ ;  /* 0x000000032a037210 */ /* 0x000fe20007f1e0ff */
[----:B------:R-:W-:-:S04]  /*2090*/  IMAD.MOV R4, RZ, RZ, -R16 ;  /* 0x000000ffff047224 */ /* 0x000fc800078e0a10 */
[----:B------:R-:W-:Y:S01]  /*20a0*/  IMAD.X R2, RZ, RZ, R2, P0 ;  /* 0x000000ffff027224 */ /* 0x000fe200000e0602 */
[----:B0-----:R-:W-:-:S04]  /*20b0*/  LEA R5, P1, R3, UR4, 0x3 ;  /* 0x0000000403057c11 */ /* 0x001fc8000f8218ff */
[----:B------:R-:W-:-:S09]  /*20c0*/  LEA.HI.X R8, R3, UR5, R2, 0x3, P1 ;  /* 0x0000000503087c11 */ /* 0x000fd200088f1c02 */
.L_x_546:
        /* <DEDUP_REMOVED lines=9> */
.L_x_538:
[----:B------:R-:W-:Y:S05]  /*2160*/  BSYNC.RECONVERGENT B1 ;  /* 0x0000000000017941 */ /* 0x000fea0003800200 */
.L_x_536:
        /* <DEDUP_REMOVED lines=40> */
[----:B------:R-:W-:-:S03]  /*23f0*/  FSEL R5, R5, R3, P0 ;  /* 0x0000000305057208 */ /* 0x000fc60000000000 */
[----:B0-----:R-:W-:Y:S02]  /*2400*/  IMAD.MOV.U32 R2, RZ, RZ, R0 ;  /* 0x000000ffff027224 */ /* 0x001fe400078e0000 */
[----:B------:R-:W-:-:S04]  /*2410*/  IMAD.MOV.U32 R3, RZ, RZ, R5 ;  /* 0x000000ffff037224 */ /* 0x000fc800078e0005 */
[----:B------:R-:W-:Y:S05]  /*2420*/  @P1 BRA `(.L_x_534) ;  /* 0x0000000000681947 */ /* 0x000fea0003800000 */
        /* <DEDUP_REMOVED lines=26> */
.L_x_534:
[----:B------:R-:W-:Y:S05]  /*25d0*/  BSYNC.RECONVERGENT B0 ;  /* 0x0000000000007941 */ /* 0x000fea0003800200 */
.L_x_519:
[----:B------:R-:W-:Y:S05]  /*25e0*/  @P1 EXIT ;  /* 0x000000000000194d */ /* 0x000fea0003800000 */
[----:B------:R-:W0:Y:S01]  /*25f0*/  LDCU.64 UR4, c[0x0][0x3a0] ;  /* 0x00007400ff0477ac */ /* 0x000e220008000a00 */
[----:B------:R-:W1:Y:S01]  /*2600*/  LDC.64 R4, c[0x0][0x388] ;  /* 0x0000e200ff047b82 */ /* 0x000e620000000a00 */
[----:B0-----:R-:W-:-:S07]  /*2610*/  DADD R2, R2, UR4 ;  /* 0x0000000402027e29 */ /* 0x001fce0008000000 */
[----:B-1----:R-:W-:Y:S01]  /*2620*/  STG.E.64 desc[UR6][R4.64], R2 ;  /* 0x0000000204007986 */ /* 0x002fe2000c101b06 */
[----:B------:R-:W-:Y:S05]  /*2630*/  EXIT ;  /* 0x000000000000794d */ /* 0x000fea0003800000 */
.L_x_547:
        /* <DEDUP_REMOVED lines=12> */
.L_x_745:


//--------------------- .text._ZN3cub18CUB_300001_SM_10006detail6reduce28DeviceReduceSingleTileKernelINS2_10policy_hubIdjN4cuda3std3__44plusIdEEE10Policy1000EPdSC_iS9_ddNS7_10__identityEEEvT0_T1_T2_T3_T4_T6_ --------------------------
	.section	.text._ZN3cub18CUB_300001_SM_10006detail6reduce28DeviceReduceSingleTileKernelINS2_10policy_hubIdjN4cuda3std3__44plusIdEEE10Policy1000EPdSC_iS9_ddNS7_10__identityEEEvT0_T1_T2_T3_T4_T6_,"ax",@progbits
	.align	128
        .global         _ZN3cub18CUB_300001_SM_10006detail6reduce28DeviceReduceSingleTileKernelINS2_10policy_hubIdjN4cuda3std3__44plusIdEEE10Policy1000EPdSC_iS9_ddNS7_10__identityEEEvT0_T1_T2_T3_T4_T6_
        .type           _ZN3cub18CUB_300001_SM_10006detail6reduce28DeviceReduceSingleTileKernelINS2_10policy_hubIdjN4cuda3std3__44plusIdEEE10Policy1000EPdSC_iS9_ddNS7_10__identityEEEvT0_T1_T2_T3_T4_T6_,@function
        .size           _ZN3cub18CUB_300001_SM_10006detail6reduce28DeviceReduceSingleTileKernelINS2_10policy_hubIdjN4cuda3std3__44plusIdEEE10Policy1000EPdSC_iS9_ddNS7_10__identityEEEvT0_T1_T2_T3_T4_T6_,(.L_x_746 - _ZN3cub18CUB_300001_SM_10006detail6reduce28DeviceReduceSingleTileKernelINS2_10policy_hubIdjN4cuda3std3__44plusIdEEE10Policy1000EPdSC_iS9_ddNS7_10__identityEEEvT0_T1_T2_T3_T4_T6_)
        .other          _ZN3cub18CUB_300001_SM_10006detail6reduce28DeviceReduceSingleTileKernelINS2_10policy_hubIdjN4cuda3std3__44plusIdEEE10Policy1000EPdSC_iS9_ddNS7_10__identityEEEvT0_T1_T2_T3_T4_T6_,@"STO_CUDA_ENTRY STV_DEFAULT"
_ZN3cub18CUB_300001_SM_10006detail6reduce28DeviceReduceSingleTileKernelINS2_10policy_hubIdjN4cuda3std3__44plusIdEEE10Policy1000EPdSC_iS9_ddNS7_10__identityEEEvT0_T1_T2_T3_T4_T6_:
.text._ZN3cub18CUB_300001_SM_10006detail6reduce28DeviceReduceSingleTileKernelINS2_10policy_hubIdjN4cuda3std3__44plusIdEEE10Policy1000EPdSC_iS9_ddNS7_10__identityEEEvT0_T1_T2_T3_T4_T6_:
        /* <DEDUP_REMOVED lines=13> */
.L_x_548:
        /* <DEDUP_REMOVED lines=13> */
.L_x_552:
[----:B------:R-:W-:Y:S05]  /*01a0*/  BSYNC.RECONVERGENT B1 ;  /* 0x0000000000017941 */ /* 0x000fea0003800200 */
.L_x_551:
[----:B------:R-:W-:Y:S01]  /*01b0*/  ISETP.GE.AND P0, PT, R5, R4, PT ;  /* 0x000000040500720c */ /* 0x000fe20003f06270 */
[----:B------:R-:W-:-:S12]  /*01c0*/  BSSY.RECONVERGENT B1, `(.L_x_553) ;  /* 0x0000078000017945 */ /* 0x000fd80003800200 */
[----:B------:R-:W-:Y:S05]  /*01d0*/  @P0 BRA `(.L_x_554) ;  /* 0x0000000400d80947 */ /* 0x000fea0003800000 */
[----:B------:R-:W-:Y:S01]  /*01e0*/  LOP3.LUT R9, RZ, R5, RZ, 0x33, !PT ;  /* 0x00000005ff097212 */ /* 0x000fe200078e33ff */
[----:B------:R-:W-:Y:S04]  /*01f0*/  BSSY.RECONVERGENT B2, `(.L_x_555) ;  /* 0x0000019000027945 */ /* 0x000fe80003800200 */
[----:B------:R-:W-:-:S04]  /*0200*/  IMAD.IADD R9, R9, 0x1, R4 ;  /* 0x0000000109097824 */ /* 0x000fc800078e0204 */
[C---:B------:R-:W-:Y:S01]  /*0210*/  IMAD.HI.U32 R0, R9.reuse, -0x33333333, RZ ;  /* 0xcccccccd09007827 */ /* 0x040fe200078e00ff */
[----:B------:R-:W-:-:S04]  /*0220*/  ISETP.GE.U32.AND P0, PT, R9, 0x780, PT ;  /* 0x000007800900780c */ /* 0x000fc80003f06070 */
[----:B------:R-:W-:-:S04]  /*0230*/  SHF.R.U32.HI R0, RZ, 0x9, R0 ;  /* 0x00000009ff007819 */ /* 0x000fc80000011600 */
[----:B------:R-:W-:-:S04]  /*0240*/  LOP3.LUT R2, R0, 0x3, RZ, 0xc0, !PT ;  /* 0x0000000300027812 */ /* 0x000fc800078ec0ff */
[----:B------:R-:W-:-:S13]  /*0250*/  ISETP.NE.AND P1, PT, R2, 0x3, PT ;  /* 0x000000030200780c */ /* 0x000fda0003f25270 */
[----:B------:R-:W-:Y:S05]  /*0260*/  @!P1 BRA `(.L_x_556) ;  /* 0x0000000000449947 */ /* 0x000fea0003800000 */
[----:B------:R-:W0:Y:S01]  /*0270*/  LDC.64 R8, c[0x0][0x380] ;  /* 0x0000e000ff087b82 */ /* 0x000e220000000a00 */
[----:B------:R-:W-:-:S05]  /*0280*/  VIADD R0, R0, 0x1 ;  /* 0x0000000100007836 */ /* 0x000fca0000000000 */
[----:B------:R-:W-:-:S05]  /*0290*/  LOP3.LUT R0, R0, 0x3, RZ, 0xc0, !PT ;  /* 0x0000000300007812 */ /* 0x000fca00078ec0ff */
[----:B------:R-:W-:Y:S02]  /*02a0*/  IMAD.MOV R0, RZ, RZ, -R0 ;  /* 0x000000ffff007224 */ /* 0x000fe400078e0a00 */
[----:B0-----:R-:W-:-:S04]  /*02b0*/  IMAD.WIDE.U32 R8, R5, 0x8, R8 ;  /* 0x0000000805087825 */ /* 0x001fc800078e0008 */
[----:B------:R-:W-:Y:S02]  /*02c0*/  IMAD.MOV.U32 R2, RZ, RZ, R8 ;  /* 0x000000ffff027224 */ /* 0x000fe400078e0008 */
[----:B------:R-:W-:-:S07]  /*02d0*/  IMAD.MOV.U32 R11, RZ, RZ, R9 ;  /* 0x000000ffff0b7224 */ /* 0x000fce00078e0009 */
.L_x_557:
        /* <DEDUP_REMOVED lines=10> */
.L_x_556:
[----:B------:R-:W-:Y:S05]  /*0380*/  BSYNC.RECONVERGENT B2 ;  /* 0x0000000000027941 */ /* 0x000fea0003800200 */
.L_x_555:
        /* <DEDUP_REMOVED lines=8> */
.L_x_560:
        /* <DEDUP_REMOVED lines=43> */
.L_x_559:
[----:B------:R-:W-:Y:S05]  /*06c0*/  BSYNC.RECONVERGENT B2 ;  /* 0x0000000000027941 */ /* 0x000fea0003800200 */
.L_x_558:
        /* <DEDUP_REMOVED lines=26> */
.L_x_562:
[----:B------:R-:W-:Y:S05]  /*0870*/  BSYNC.RECONVERGENT B2 ;  /* 0x0000000000027941 */ /* 0x000fea0003800200 */
.L_x_561:
        /* <DEDUP_REMOVED lines=12> */
.L_x_554:
[----:B------:R-:W-:Y:S05]  /*0940*/  BSYNC.RECONVERGENT B1 ;  /* 0x0000000000017941 */ /* 0x000fea0003800200 */
.L_x_553:
        /* <DEDUP_REMOVED lines=47> */
[----:B------:R-:W0:Y:S04]  /*0c40*/  LDS.128 R8, [UR4+0x20] ;  /* 0x00002004ff087984 */ /* 0x000e280008000c00 */
[----:B------:R-:W1:Y:S04]  /*0c50*/  LDS.128 R16, [UR4+0x30] ;  /* 0x00003004ff107984 */ /* 0x000e680008000c00 */
[----:B--2---:R-:W2:Y:S01]  /*0c60*/  LDS.128 R4, [UR4+0x40] ;  /* 0x00004004ff047984 */ /* 0x004ea20008000c00 */
[----:B0-----:R-:W-:-:S03]  /*0c70*/  DADD R8, R12, R8 ;  /* 0x000000000c087229 */ /* 0x001fc60000000008 */
[----:B------:R-:W-:Y:S05]  /*0c80*/  LDS.128 R12, [UR4+0x60] ;  /* 0x00006004ff0c7984 */ /* 0x000fea0008000c00 */
[----:B------:R-:W-:Y:S02]  /*0c90*/  DADD R2, R8, R10 ;  /* 0x0000000008027229 */ /* 0x000fe4000000000a */
[----:B------:R-:W0:Y:S06]  /*0ca0*/  LDS.128 R8, [UR4+0x50] ;  /* 0x00005004ff087984 */ /* 0x000e2c0008000c00 */
[----:B-1----:R-:W-:-:S08]  /*0cb0*/  DADD R2, R2, R16 ;  /* 0x0000000002027229 */ /* 0x002fd00000000010 */
[----:B------:R-:W-:-:S08]  /*0cc0*/  DADD R2, R2, R18 ;  /* 0x0000000002027229 */ /* 0x000fd00000000012 */
[----:B--2---:R-:W-:-:S08]  /*0cd0*/  DADD R2, R2, R4 ;  /* 0x0000000002027229 */ /* 0x004fd00000000004 */
[----:B------:R-:W-:Y:S01]  /*0ce0*/  DADD R2, R2, R6 ;  /* 0x0000000002027229 */ /* 0x000fe20000000006 */
[----:B------:R-:W1:Y:S07]  /*0cf0*/  LDS.128 R4, [UR4+0x70] ;  /* 0x00007004ff047984 */ /* 0x000e6e0008000c00 */
[----:B0-----:R-:W-:-:S08]  /*0d00*/  DADD R2, R2, R8 ;  /* 0x0000000002027229 */ /* 0x001fd00000000008 */
[----:B------:R-:W-:Y:S01]  /*0d10*/  DADD R2, R2, R10 ;  /* 0x0000000002027229 */ /* 0x000fe2000000000a */
[----:B------:R-:W0:Y:S07]  /*0d20*/  LDS.128 R8, [UR4+0x80] ;  /* 0x00008004ff087984 */ /* 0x000e2e0008000c00 */
[----:B------:R-:W-:-:S08]  /*0d30*/  DADD R2, R2, R12 ;  /* 0x0000000002027229 */ /* 0x000fd0000000000c */
[----:B------:R-:W-:Y:S01]  /*0d40*/  DADD R2, R2, R14 ;  /* 0x0000000002027229 */ /* 0x000fe2000000000e */
[----:B------:R-:W2:Y:S07]  /*0d50*/  LDS.128 R12, [UR4+0x90] ;  /* 0x00009004ff0c7984 */ /* 0x000eae0008000c00 */
[----:B-1----:R-:W-:-:S08]  /*0d60*/  DADD R2, R2, R4 ;  /* 0x0000000002027229 */ /* 0x002fd00000000004 */
[----:B------:R-:W-:Y:S01]  /*0d70*/  DADD R2, R2, R6 ;  /* 0x0000000002027229 */ /* 0x000fe20000000006 */
[----:B------:R-:W1:Y:S07]  /*0d80*/  LDS.128 R4, [UR4+0xa0] ;  /* 0x0000a004ff047984 */ /* 0x000e6e0008000c00 */
[----:B0-----:R-:W-:Y:S01]  /*0d90*/  DADD R2, R2, R8 ;  /* 0x0000000002027229 */ /* 0x001fe20000000008 */
[----:B------:R-:W0:Y:S07]  /*0da0*/  LDS.64 R8, [UR4+0xb0] ;  /* 0x0000b004ff087984 */ /* 0x000e2e0008000a00 */
[----:B------:R-:W-:-:S08]  /*0db0*/  DADD R2, R2, R10 ;  /* 0x0000000002027229 */ /* 0x000fd0000000000a */
[----:B--2---:R-:W-:-:S08]  /*0dc0*/  DADD R2, R2, R12 ;  /* 0x0000000002027229 */ /* 0x004fd0000000000c */
[----:B------:R-:W-:-:S08]  /*0dd0*/  DADD R2, R2, R14 ;  /* 0x0000000002027229 */ /* 0x000fd0000000000e */
[----:B-1----:R-:W-:-:S08]  /*0de0*/  DADD R2, R2, R4 ;  /* 0x0000000002027229 */ /* 0x002fd00000000004 */
[----:B------:R-:W-:-:S08]  /*0df0*/  DADD R2, R2, R6 ;  /* 0x0000000002027229 */ /* 0x000fd00000000006 */
[----:B0-----:R-:W-:Y:S01]  /*0e00*/  DADD R12, R2, R8 ;  /* 0x00000000020c7229 */ /* 0x001fe20000000008 */
[----:B------:R-:W-:Y:S10]  /*0e10*/  BRA `(.L_x_564) ;  /* 0x0000001800487947 */ /* 0x000ff40003800000 */
.L_x_563:
        /* <DEDUP_REMOVED lines=32> */
[----:B------:R-:W-:Y:S01]  /*1020*/  VIADD R0, R2, 0x10 ;  /* 0x0000001002007836 */ /* 0x000fe20000000000 */
[----:B------:R-:W-:Y:S02]  /*1030*/  @!P1 SHF.R.U32.HI R2, RZ, 0x2, R3 ;  /* 0x00000002ff029819 */ /* 0x000fe40000011603 */
[----:B------:R-:W1:Y:S02]  /*1040*/  SHFL.DOWN PT, R7, R11, 0x8, R5 ;  /* 0x090000000b077989 */ /* 0x000e6400000e0005 */
[----:B------:R-:W-:Y:S01]  /*1050*/  @!P1 LOP3.LUT R2, R2, 0xf8, RZ, 0xc0, !PT ;  /* 0x000000f802029812 */ /* 0x000fe200078ec0ff */
[----:B-1----:R-:W-:-:S10]  /*1060*/  DADD R6, R6, R10 ;  /* 0x0000000006067229 */ /* 0x002fd4000000000a */
[----:B------:R-:W-:Y:S02]  /*1070*/  FSEL R8, R10, R6, P0 ;  /* 0x000000060a087208 */ /* 0x000fe40000000000 */
[----:B------:R-:W-:Y:S02]  /*1080*/  FSEL R9, R11, R7, P0 ;  /* 0x000000070b097208 */ /* 0x000fe40000000000 */
[----:B------:R-:W-:Y:S01]  /*1090*/  @!P1 MOV R10, 0x400 ;  /* 0x00000400000a9802 */ /* 0x000fe20000000f00 */
[----:B------:R-:W-:Y:S01]  /*10a0*/  SHFL.DOWN PT, R6, R8, 0x10, R5 ;  /* 0x0a00000008067989 */ /* 0x000fe200000e0005 */
[----:B------:R-:W-:Y:S02]  /*10b0*/  ISETP.GT.AND P0, PT, R0, R5, PT ;  /* 0x000000050000720c */ /* 0x000fe40003f04270 */
[----:B0-----:R-:W-:Y:S01]  /*10c0*/  @!P1 LEA R11, R13, R10, 0x18 ;  /* 0x0000000a0d0b9211 */ /* 0x001fe200078ec0ff */
        /* <DEDUP_REMOVED lines=13> */
[----:B------:R-:W0:Y:S04]  /*11a0*/  LDS.128 R16, [UR4+0x20] ;  /* 0x00002004ff107984 */ /* 0x000e280008000c00 */
[----:B-1----:R-:W1:Y:S01]  /*11b0*/  LDS.128 R8, [UR4+0x30] ;  /* 0x00003004ff087984 */ /* 0x002e620008000c00 */
[----:B0-----:R-:W-:-:S10]  /*11c0*/  DADD R16, R12, R16 ;  /* 0x000000000c107229 */ /* 0x001fd40000000010 */
[----:B------:R-:W-:Y:S02]  /*11d0*/  FSEL R2, R16, R12, P1 ;  /* 0x0000000c10027208 */ /* 0x000fe40000800000 */
[----:B------:R-:W-:Y:S02]  /*11e0*/  FSEL R3, R17, R13, P1 ;  /* 0x0000000d11037208 */ /* 0x000fe40000800000 */
[----:B------:R-:W-:Y:S01]  /*11f0*/  ISETP.GT.AND P1, PT, R4, 0x40, PT ;  /* 0x000000400400780c */ /* 0x000fe20003f24270 */
[----:B------:R-:W0:Y:S03]  /*1200*/  LDS.128 R12, [UR4+0x40] ;  /* 0x00004004ff0c7984 */ /* 0x000e260008000c00 */
        /* <DEDUP_REMOVED lines=65> */
[----:B------:R-:W1:Y:S01]  /*1620*/  LDS.64 R2, [UR4+0xb0] ;  /* 0x0000b004ff027984 */ /* 0x000e620008000a00 */
        /* <DEDUP_REMOVED lines=11> */
[----:B------:R-:W-:Y:S01]  /*16e0*/  FSEL R13, R3, R7, P1 ;  /* 0x00000007030d7208 */ /* 0x000fe20000800000 */
[----:B------:R-:W-:Y:S06]  /*16f0*/  BRA `(.L_x_564) ;  /* 0x0000001000107947 */ /* 0x000fec0003800000 */
.L_x_550:
[----:B------:R-:W0:Y:S01]  /*1700*/  S2R R0, SR_TID.X ;  /* 0x0000000000007919 */ /* 0x000e220000002100 */
[----:B------:R-:W0:Y:S02]  /*1710*/  LDC.64 R6, c[0x0][0x380] ;  /* 0x0000e000ff067b82 */ /* 0x000e240000000a00 */
[----:B0-----:R-:W-:-:S05]  /*1720*/  IMAD.WIDE.U32 R6, R0, 0x8, R6 ;  /* 0x0000000800067825 */ /* 0x001fca00078e0006 */
        /* <DEDUP_REMOVED lines=8> */
[----:B------:R-:W-:Y:S01]  /*17b0*/  ISETP.GE.U32.AND P0, PT, R4, 0x2800, PT ;  /* 0x000028000400780c */ /* 0x000fe20003f06070 */
[----:B--2---:R-:W-:-:S08]  /*17c0*/  DADD R2, R20, R2 ;  /* 0x0000000014027229 */ /* 0x004fd00000000002 */
[----:B---3--:R-:W-:Y:S01]  /*17d0*/  DADD R2, R8, R2 ;  /* 0x0000000008027229 */ /* 0x008fe20000000002 */
[----:B------:R-:W-:-:S07]  /*17e0*/  IMAD.MOV.U32 R9, RZ, RZ, 0x1400 ;  /* 0x00001400ff097424 */ /* 0x000fce00078e00ff */
[----:B----4-:R-:W-:-:S08]  /*17f0*/  DADD R2, R10, R2 ;  /* 0x000000000a027229 */ /* 0x010fd00000000002 */
[----:B-----5:R-:W-:-:S08]  /*1800*/  DADD R2, R12, R2 ;  /* 0x000000000c027229 */ /* 0x020fd00000000002 */
[----:B------:R-:W-:-:S08]  /*1810*/  DADD R2, R14, R2 ;  /* 0x000000000e027229 */ /* 0x000fd00000000002 */
[----:B------:R-:W-:-:S08]  /*1820*/  DADD R2, R16, R2 ;  /* 0x0000000010027229 */ /* 0x000fd00000000002 */
[----:B------:R-:W-:Y:S01]  /*1830*/  DADD R2, R18, R2 ;  /* 0x0000000012027229 */ /* 0x000fe20000000002 */
[----:B------:R-:W-:Y:S10]  /*1840*/  @!P0 BRA `(.L_x_565) ;  /* 0x00000000006c8947 */ /* 0x000ff40003800000 */
[----:B------:R-:W0:Y:S01]  /*1850*/  LDC R26, c[0x0][0x390] ;  /* 0x0000e400ff1a7b82 */ /* 0x000e220000000800 */
[----:B------:R-:W-:Y:S02]  /*1860*/  VIADD R8, R4, 0xffffec00 ;  /* 0xffffec0004087836 */ /* 0x000fe40000000000 */
[----:B------:R-:W-:-:S07]  /*1870*/  IMAD.MOV.U32 R9, RZ, RZ, 0x1400 ;  /* 0x00001400ff097424 */ /* 0x000fce00078e00ff */
.L_x_567:
[----:B------:R-:W-:-:S05]  /*1880*/  IMAD.WIDE R12, R9, 0x8, R6 ;  /* 0x00000008090c7825 */ /* 0x000fca00078e0206 */
        /* <DEDUP_REMOVED lines=12> */
[----:B------:R-:W-:-:S08]  /*1950*/  DADD R4, R20, R4 ;  /* 0x0000000014047229 */ /* 0x000fd00000000004 */
[----:B------:R-:W-:Y:S01]  /*1960*/  DADD R22, R22, R4 ;  /* 0x0000000016167229 */ /* 0x000fe20000000004 */
[----:B0-----:R-:W-:-:S04]  /*1970*/  IMAD.MOV.U32 R4, RZ, RZ, R26 ;  /* 0x000000ffff047224 */ /* 0x001fc800078e001a */
[----:B------:R-:W-:-:S03]  /*1980*/  IMAD.IADD R2, R4, 0x1, -R9 ;  /* 0x0000000104027824 */ /* 0x000fc600078e0a09 */
[----:B------:R-:W-:Y:S02]  /*1990*/  DADD R22, R24, R22 ;  /* 0x0000000018167229 */ /* 0x000fe40000000016 */
[----:B------:R-:W-:-:S06]  /*19a0*/  ISETP.GE.AND P0, PT, R2, 0x1400, PT ;  /* 0x000014000200780c */ /* 0x000fcc0003f06270 */
[----:B------:R-:W-:-:S07]  /*19b0*/  DADD R2, R10, R22 ;  /* 0x000000000a027229 */ /* 0x000fce0000000016 */
[----:B------:R-:W-:Y:S05]  /*19c0*/  @!P0 BRA `(.L_x_566) ;  /* 0x0000000800348947 */ /* 0x000fea0003800000 */
[----:B------:R-:W-:-:S05]  /*19d0*/  VIADD R9, R9, 0x1400 ;  /* 0x0000140009097836 */ /* 0x000fca0000000000 */
[----:B------:R-:W-:-:S13]  /*19e0*/  ISETP.GT.AND P0, PT, R9, R8, PT ;  /* 0x000000080900720c */ /* 0x000fda0003f04270 */
[----:B------:R-:W-:Y:S05]  /*19f0*/  @!P0 BRA `(.L_x_567) ;  /* 0xfffffffc00a08947 */ /* 0x000fea000383ffff */
.L_x_565:
[----:B------:R-:W-:-:S13]  /*1a00*/  ISETP.GE.AND P0, PT, R9, R4, PT ;  /* 0x000000040900720c */ /* 0x000fda0003f06270 */
[----:B------:R-:W-:Y:S05]  /*1a10*/  @P0 BRA `(.L_x_566) ;  /* 0x0000000800200947 */ /* 0x000fea0003800000 */
[----:B------:R-:W-:Y:S01]  /*1a20*/  IMAD.IADD R39, R4, 0x1, -R9 ;  /* 0x0000000104277824 */ /* 0x000fe200078e0a09 */
[----:B------:R-:W-:Y:S04]  /*1a30*/  BSSY.RECONVERGENT B1, `(.L_x_566) ;  /* 0x0000086000017945 */ /* 0x000fe80003800200 */
[----:B------:R-:W-:-:S13]  /*1a40*/  ISETP.GE.AND P0, PT, R0, R39, PT ;  /* 0x000000270000720c */ /* 0x000fda0003f06270 */
[----:B------:R-:W-:Y:S05]  /*1a50*/  @P0 BRA `(.L_x_568) ;  /* 0x00000008000c0947 */ /* 0x000fea0003800000 */
[----:B------:R-:W-:Y:S01]  /*1a60*/  LOP3.LUT R5, RZ, R0, RZ, 0x33, !PT ;  /* 0x00000000ff057212 */ /* 0x000fe200078e33ff */
[----:B------:R-:W-:Y:S01]  /*1a70*/  BSSY.RECONVERGENT B2, `(.L_x_569) ;  /* 0x0000017000027945 */ /* 0x000fe20003800200 */
[----:B------:R-:W-:Y:S02]  /*1a80*/  IMAD.MOV.U32 R38, RZ, RZ, R0 ;  /* 0x000000ffff267224 */ /* 0x000fe400078e0000 */
[----:B------:R-:W-:-:S04]  /*1a90*/  IADD3 R5, PT, PT, -R9, R4, R5 ;  /* 0x0000000409057210 */ /* 0x000fc80007ffe105 */
[C---:B------:R-:W-:Y:S01]  /*1aa0*/  ISETP.GE.U32.AND P1, PT, R5.reuse, 0x780, PT ;  /* 0x000007800500780c */ /* 0x040fe20003f26070 */
[----:B------:R-:W-:-:S05]  /*1ab0*/  IMAD.HI.U32 R4, R5, -0x33333333, RZ ;  /* 0xcccccccd05047827 */ /* 0x000fca00078e00ff */
[----:B------:R-:W-:-:S04]  /*1ac0*/  SHF.R.U32.HI R4, RZ, 0x9, R4 ;  /* 0x00000009ff047819 */ /* 0x000fc80000011604 */
[----:B------:R-:W-:-:S04]  /*1ad0*/  LOP3.LUT R6, R4, 0x3, RZ, 0xc0, !PT ;  /* 0x0000000304067812 */ /* 0x000fc800078ec0ff */
[----:B------:R-:W-:-:S13]  /*1ae0*/  ISETP.NE.AND P0, PT, R6, 0x3, PT ;  /* 0x000000030600780c */ /* 0x000fda0003f05270 */
[----:B------:R-:W-:Y:S05]  /*1af0*/  @!P0 BRA `(.L_x_570) ;  /* 0x0000000000388947 */ /* 0x000fea0003800000 */
[----:B------:R-:W0:Y:S01]  /*1b00*/  LDC.64 R6, c[0x0][0x380] ;  /* 0x0000e000ff067b82 */ /* 0x000e220000000a00 */
[----:B------:R-:W-:Y:S02]  /*1b10*/  VIADD R4, R4, 0x1 ;  /* 0x0000000104047836 */ /* 0x000fe40000000000 */
[----:B------:R-:W-:Y:S02]  /*1b20*/  IMAD.IADD R11, R0, 0x1, R9 ;  /* 0x00000001000b7824 */ /* 0x000fe400078e0209 */
[----:B------:R-:W-:Y:S01]  /*1b30*/  IMAD.MOV.U32 R38, RZ, RZ, R0 ;  /* 0x000000ffff267224 */ /* 0x000fe200078e0000 */
[----:B------:R-:W-:-:S05]  /*1b40*/  LOP3.LUT R4, R4, 0x3, RZ, 0xc0, !PT ;  /* 0x0000000304047812 */ /* 0x000fca00078ec0ff */
[----:B------:R-:W-:-:S07]  /*1b50*/  IMAD.MOV R8, RZ, RZ, -R4 ;  /* 0x000000ffff087224 */ /* 0x000fce00078e0a04 */
.L_x_571:
[----:B0-----:R-:W-:-:S06]  /*1b60*/  IMAD.WIDE.U32 R4, R11, 0x8, R6 ;  /* 0x000000080b047825 */ /* 0x001fcc00078e0006 */
[----:B------:R-:W2:Y:S01]  /*1b70*/  LDG.E.64.CONSTANT R4, desc[UR6][R4.64] ;  /* 0x0000000604047981 */ /* 0x000ea2000c1e9b00 */
[----:B------:R-:W-:Y:S02]  /*1b80*/  VIADD R8, R8, 0x1 ;  /* 0x0000000108087836 */ /* 0x000fe40000000000 */
[----:B------:R-:W-:Y:S02]  /*1b90*/  VIADD R38, R38, 0x280 ;  /* 0x0000028026267836 */ /* 0x000fe40000000000 */
[----:B------:R-:W-:Y:S01]  /*1ba0*/  VIADD R11, R11, 0x280 ;  /* 0x000002800b0b7836 */ /* 0x000fe20000000000 */
[----:B------:R-:W-:Y:S01]  /*1bb0*/  ISETP.NE.AND P0, PT, R8, RZ, PT ;  /* 0x000000ff0800720c */ /* 0x000fe20003f05270 */
[----:B--2---:R-:W-:-:S12]  /*1bc0*/  DADD R2, R4, R2 ;  /* 0x0000000004027229 */ /* 0x004fd80000000002 */
[----:B------:R-:W-:Y:S05]  /*1bd0*/  @P0 BRA `(.L_x_571) ;  /* 0xfffffffc00e00947 */ /* 0x000fea000383ffff */
.L_x_570:
[----:B------:R-:W-:Y:S05]  /*1be0*/  BSYNC.RECONVERGENT B2 ;  /* 0x0000000000027941 */ /* 0x000fea0003800200 */
.L_x_569:
[----:B------:R-:W-:Y:S05]  /*1bf0*/  @!P1 BRA `(.L_x_568) ;  /* 0x0000000400a49947 */ /* 0x000fea0003800000 */
[----:B------:R-:W0:Y:S01]  /*1c00*/  LDCU.64 UR4, c[0x0][0x380] ;  /* 0x00007000ff0477ac */ /* 0x000e220008000a00 */
[----:B------:R-:W-:Y:S01]  /*1c10*/  IMAD.IADD R7, R39, 0x1, -R38 ;  /* 0x0000000127077824 */ /* 0x000fe200078e0a26 */
[C---:B------:R-:W-:Y:S01]  /*1c20*/  IADD3 R5, P0, PT, R38.reuse, R9, RZ ;  /* 0x0000000926057210 */ /* 0x040fe20007f1e0ff */
[----:B------:R-:W-:Y:S01]  /*1c30*/  BSSY.RECONVERGENT B2, `(.L_x_572) ;  /* 0x000003a000027945 */ /* 0x000fe20003800200 */
[----:B------:R-:W-:Y:S02]  /*1c40*/  IMAD.IADD R40, R38, 0x1, R9 ;  /* 0x0000000126287824 */ /* 0x000fe400078e0209 */
        /* <DEDUP_REMOVED lines=10> */
.L_x_574:
[----:B------:R-:W0:Y:S01]  /*1cf0*/  LDC.64 R30, c[0x0][0x380] ;  /* 0x0000e000ff1e7b82 */ /* 0x000e220000000a00 */
[----:B------:R-:W2:Y:S04]  /*1d00*/  LDG.E.64.CONSTANT R8, desc[UR6][R4.64+-0x1400] ;  /* 0xffec000604087981 */ /* 0x000ea8000c1e9b00 */
[----:B------:R-:W3:Y:S01]  /*1d10*/  LDG.E.64.CONSTANT R10, desc[UR6][R4.64] ;  /* 0x00000006040a7981 */ /* 0x000ee2000c1e9b00 */
[----:B------:R-:W-:-:S03]  /*1d20*/  VIADD R15, R40, 0xa00 ;  /* 0x00000a00280f7836 */ /* 0x000fc60000000000 */
[----:B------:R-:W4:Y:S04]  /*1d30*/  LDG.E.64.CONSTANT R12, desc[UR6][R4.64+0x1400] ;  /* 0x00140006040c7981 */ /* 0x000f28000c1e9b00 */
[----:B------:R-:W5:Y:S04]  /*1d40*/  LDG.E.64.CONSTANT R16, desc[UR6][R4.64+0x3c00] ;  /* 0x003c000604107981 */ /* 0x000f68000c1e9b00 */
[----:B------:R-:W5:Y:S01]  /*1d50*/  LDG.E.64.CONSTANT R18, desc[UR6][R4.64+0x5000] ;  /* 0x0050000604127981 */ /* 0x000f62000c1e9b00 */
[----:B------:R-:W-:-:S03]  /*1d60*/  VIADD R23, R40, 0x1400 ;  /* 0x0000140028177836 */ /* 0x000fc60000000000 */
[----:B------:R-:W5:Y:S01]  /*1d70*/  LDG.E.64.CONSTANT R20, desc[UR6][R4.64+0x6400] ;  /* 0x0064000604147981 */ /* 0x000f62000c1e9b00 */
[----:B0-----:R-:W-:-:S03]  /*1d80*/  IMAD.WIDE.U32 R6, R40, 0x8, R30 ;  /* 0x0000000828067825 */ /* 0x001fc600078e001e */
[----:B------:R-:W5:Y:S04]  /*1d90*/  LDG.E.64.CONSTANT R24, desc[UR6][R4.64+0x8c00] ;  /* 0x008c000604187981 */ /* 0x000f68000c1e9b00 */
[----:B------:R-:W5:Y:S04]  /*1da0*/  LDG.E.64.CONSTANT R26, desc[UR6][R4.64+0xa000] ;  /* 0x00a00006041a7981 */ /* 0x000f68000c1e9b00 */
[----:B------:R-:W2:Y:S01]  /*1db0*/  LDG.E.64.CONSTANT R6, desc[UR6][R6.64] ;  /* 0x0000000606067981 */ /* 0x000ea2000c1e9b00 */
[----:B------:R-:W-:-:S03]  /*1dc0*/  IMAD.WIDE.U32 R14, R15, 0x8, R30 ;  /* 0x000000080f0e7825 */ /* 0x000fc600078e001e */
[----:B------:R-:W5:Y:S04]  /*1dd0*/  LDG.E.64.CONSTANT R28, desc[UR6][R4.64+0xb400] ;  /* 0x00b40006041c7981 */ /* 0x000f68000c1e9b00 */
[----:B------:R-:W5:Y:S01]  /*1de0*/  LDG.E.64.CONSTANT R14, desc[UR6][R14.64] ;  /* 0x000000060e0e7981 */ /* 0x000f62000c1e9b00 */
[----:B------:R-:W-:-:S03]  /*1df0*/  IMAD.WIDE.U32 R22, R23, 0x8, R30 ;  /* 0x0000000817167825 */ /* 0x000fc600078e001e */
[----:B------:R-:W5:Y:S04]  /*1e00*/  LDG.E.64.CONSTANT R34, desc[UR6][R4.64+0xf000] ;  /* 0x00f0000604227981 */ /* 0x000f68000c1e9b00 */
[----:B------:R-:W5:Y:S01]  /*1e10*/  LDG.E.64.CONSTANT R22, desc[UR6][R22.64] ;  /* 0x0000000616167981 */ /* 0x000f62000c1e9b00 */
[----:B------:R-:W-:-:S03]  /*1e20*/  VIADD R33, R40, 0x1e00 ;  /* 0x00001e0028217836 */ /* 0x000fc60000000000 */
[----:B------:R-:W5:Y:S01]  /*1e30*/  LDG.E.64.CONSTANT R36, desc[UR6][R4.64+0x10400] ;  /* 0x0104000604247981 */ /* 0x000f62000c1e9b00 */
[----:B------:R-:W-:-:S03]  /*1e40*/  IMAD.WIDE.U32 R30, R33, 0x8, R30 ;  /* 0x00000008211e7825 */ /* 0x000fc600078e001e */
[----:B------:R0:W5:Y:S04]  /*1e50*/  LDG.E.64.CONSTANT R32, desc[UR6][R4.64+0xdc00] ;  /* 0x00dc000604207981 */ /* 0x000168000c1e9b00 */
[----:B------:R-:W5:Y:S01]  /*1e60*/  LDG.E.64.CONSTANT R30, desc[UR6][R30.64] ;  /* 0x000000061e1e7981 */ /* 0x000f62000c1e9b00 */
[----:B------:R-:W-:-:S05]  /*1e70*/  VIADD R38, R38, 0x2800 ;  /* 0x0000280026267836 */ /* 0x000fca0000000000 */
[----:B------:R-:W-:Y:S02]  /*1e80*/  ISETP.GE.AND P1, PT, R38, R41, PT ;  /* 0x000000292600720c */ /* 0x000fe40003f26270 */
[----:B0-----:R-:W-:Y:S01]  /*1e90*/  IADD3 R4, P2, PT, R4, 0x14000, RZ ;  /* 0x0001400004047810 */ /* 0x001fe20007f5e0ff */
[----:B------:R-:W-:-:S04]  /*1ea0*/  VIADD R40, R40, 0x2800 ;  /* 0x0000280028287836 */ /* 0x000fc80000000000 */
[----:B------:R-:W-:Y:S01]  /*1eb0*/  IMAD.X R5, RZ, RZ, R5, P2 ;  /* 0x000000ffff057224 */ /* 0x000fe200010e0605 */
[----:B--2---:R-:W-:-:S08]  /*1ec0*/  DADD R6, R6, R2 ;  /* 0x0000000006067229 */ /* 0x004fd00000000002 */
[----:B------:R-:W-:-:S08]  /*1ed0*/  DADD R6, R6, R8 ;  /* 0x0000000006067229 */ /* 0x000fd00000000008 */
        /* <DEDUP_REMOVED lines=15> */
.L_x_573:
[----:B------:R-:W-:Y:S05]  /*1fd0*/  BSYNC.RECONVERGENT B2 ;  /* 0x0000000000027941 */ /* 0x000fea0003800200 */
.L_x_572:
[----:B------:R-:W-:Y:S01]  /*1fe0*/  IMAD.IADD R6, R39, 0x1, -R38 ;  /* 0x0000000127067824 */ /* 0x000fe200078e0a26 */
[----:B------:R-:W-:Y:S04]  /*1ff0*/  BSSY.RECONVERGENT B2, `(.L_x_575) ;  /* 0x000001d000027945 */ /* 0x000fe80003800200 */
[----:B------:R-:W-:-:S13]  /*2000*/  ISETP.GT.AND P1, PT, R6, 0xa00, PT ;  /* 0x00000a000600780c */ /* 0x000fda0003f24270 */
[----:B------:R-:W-:Y:S05]  /*2010*/  @!P1 BRA `(.L_x_576) ;  /* 0x0000000000689947 */ /* 0x000fea0003800000 */
[----:B------:R-:W0:Y:S01]  /*2020*/  LDC.64 R14, c[0x0][0x380] ;  /* 0x0000e000ff0e7b82 */ /* 0x000e220000000a00 */
[----:B------:R-:W2:Y:S04]  /*2030*/  LDG.E.64.CONSTANT R8, desc[UR6][R4.64+-0x1400] ;  /* 0xffec000604087981 */ /* 0x000ea8000c1e9b00 */
[----:B------:R-:W3:Y:S01]  /*2040*/  LDG.E.64.CONSTANT R10, desc[UR6][R4.64] ;  /* 0x00000006040a7981 */ /* 0x000ee2000c1e9b00 */
[----:B------:R-:W-:-:S03]  /*2050*/  VIADD R17, R40, 0xa00 ;  /* 0x00000a0028117836 */ /* 0x000fc60000000000 */
[----:B------:R-:W4:Y:S04]  /*2060*/  LDG.E.64.CONSTANT R12, desc[UR6][R4.64+0x1400] ;  /* 0x00140006040c7981 */ /* 0x000f28000c1e9b00 */
[----:B------:R-:W5:Y:S04]  /*2070*/  LDG.E.64.CONSTANT R18, desc[UR6][R4.64+0x5000] ;  /* 0x0050000604127981 */ /* 0x000f68000c1e9b00 */
[----:B------:R1:W5:Y:S01]  /*2080*/  LDG.E.64.CONSTANT R20, desc[UR6][R4.64+0x6400] ;  /* 0x0064000604147981 */ /* 0x000362000c1e9b00 */
[----:B0-----:R-:W-:-:S06]  /*2090*/  IMAD.WIDE.U32 R6, R40, 0x8, R14 ;  /* 0x0000000828067825 */ /* 0x001fcc00078e000e */
[----:B------:R-:W2:Y:S01]  /*20a0*/  LDG.E.64.CONSTANT R6, desc[UR6][R6.64] ;  /* 0x0000000606067981 */ /* 0x000ea2000c1e9b00 */
[----:B------:R-:W-:-:S03]  /*20b0*/  IMAD.WIDE.U32 R14, R17, 0x8, R14 ;  /* 0x00000008110e7825 */ /* 0x000fc600078e000e */
[----:B------:R-:W5:Y:S04]  /*20c0*/  LDG.E.64.CONSTANT R16, desc[UR6][R4.64+0x3c00] ;  /* 0x003c000604107981 */ /* 0x000f68000c1e9b00 */
[----:B------:R-:W5:Y:S01]  /*20d0*/  LDG.E.64.CONSTANT R14, desc[UR6][R14.64] ;  /* 0x000000060e0e7981 */ /* 0x000f62000c1e9b00 */
[----:B------:R-:W-:Y:S01]  /*20e0*/  PLOP3.LUT P0, PT, PT, PT, PT, 0x8, 0x80 ;  /* 0x000000000080781c */ /* 0x000fe20003f0e170 */
[----:B------:R-:W-:Y:S02]  /*20f0*/  VIADD R38, R38, 0x1400 ;  /* 0x0000140026267836 */ /* 0x000fe40000000000 */
[----:B------:R-:W-:Y:S01]  /*2100*/  VIADD R40, R40, 0x1400 ;  /* 0x0000140028287836 */ /* 0x000fe20000000000 */
[----:B--2---:R-:W-:-:S08]  /*2110*/  DADD R2, R2, R6 ;  /* 0x0000000002027229 */ /* 0x004fd00000000006 */
[----:B------:R-:W-:-:S08]  /*2120*/  DADD R2, R2, R8 ;  /* 0x0000000002027229 */ /* 0x000fd00000000008 */
[----:B---3--:R-:W-:-:S08]  /*2130*/  DADD R2, R2, R10 ;  /* 0x0000000002027229 */ /* 0x008fd0000000000a */
[----:B----4-:R-:W-:-:S08]  /*2140*/  DADD R2, R2, R12 ;  /* 0x0000000002027229 */ /* 0x010fd0000000000c */
[----:B-----5:R-:W-:-:S08]  /*2150*/  DADD R2, R2, R14 ;  /* 0x0000000002027229 */ /* 0x020fd0000000000e */
[----:B------:R-:W-:Y:S01]  /*2160*/  DADD R2, R2, R16 ;  /* 0x0000000002027229 */ /* 0x000fe20000000010 */
[----:B------:R-:W-:-:S07]  /*2170*/  IADD3 R6, P1, PT, R4, 0xa000, RZ ;  /* 0x0000a00004067810 */ /* 0x000fce0007f3e0ff */
[----:B------:R-:W-:Y:S01]  /*2180*/  DADD R2, R2, R18 ;  /* 0x0000000002027229 */ /* 0x000fe20000000012 */
[----:B-1----:R-:W-:Y:S02]  /*2190*/  IMAD.X R5, RZ, RZ, R5, P1 ;  /* 0x000000ffff057224 */ /* 0x002fe400008e0605 */
[----:B------:R-:W-:-:S05]  /*21a0*/  IMAD.MOV.U32 R4, RZ, RZ, R6 ;  /* 0x000000ffff047224 */ /* 0x000fca00078e0006 */
[----:B------:R-:W-:-:S11]  /*21b0*/  DADD R2, R2, R20 ;  /* 0x0000000002027229 */ /* 0x000fd60000000014 */
.L_x_576:
[----:B------:R-:W-:Y:S05]  /*21c0*/  BSYNC.RECONVERGENT B2 ;  /* 0x0000000000027941 */ /* 0x000fea0003800200 */
.L_x_575:
[----:B------:R-:W-:-:S13]  /*21d0*/  ISETP.LT.OR P0, PT, R38, R39, P0 ;  /* 0x000000272600720c */ /* 0x000fda0000701670 */
[----:B------:R-:W-:Y:S05]  /*21e0*/  @!P0 BRA `(.L_x_568) ;  /* 0x0000000000288947 */ /* 0x000fea0003800000 */
[----:B------:R-:W0:Y:S01]  /*21f0*/  LDC.64 R6, c[0x0][0x380] ;  /* 0x0000e000ff067b82 */ /* 0x000e220000000a00 */
[----:B------:R-:W2:Y:S04]  /*2200*/  LDG.E.64.CONSTANT R8, desc[UR6][R4.64] ;  /* 0x0000000604087981 */ /* 0x000ea8000c1e9b00 */
[----:B------:R-:W3:Y:S01]  /*2210*/  LDG.E.64.CONSTANT R10, desc[UR6][R4.64+0x1400] ;  /* 0x00140006040a7981 */ /* 0x000ee2000c1e9b00 */
[----:B0-----:R-:W-:-:S03]  /*2220*/  IMAD.WIDE.U32 R40, R40, 0x8, R6 ;  /* 0x0000000828287825 */ /* 0x001fc600078e0006 */
[----:B------:R-:W4:Y:S04]  /*2230*/  LDG.E.64.CONSTANT R6, desc[UR6][R4.64+-0x1400] ;  /* 0xffec000604067981 */ /* 0x000f28000c1e9b00 */
[----:B------:R-:W5:Y:S02]  /*2240*/  LDG.E.64.CONSTANT R40, desc[UR6][R40.64] ;  /* 0x0000000628287981 */ /* 0x000f64000c1e9b00 */
[----:B-----5:R-:W-:-:S08]  /*2250*/  DADD R2, R2, R40 ;  /* 0x0000000002027229 */ /* 0x020fd00000000028 */
[----:B----4-:R-:W-:-:S08]  /*2260*/  DADD R2, R2, R6 ;  /* 0x0000000002027229 */ /* 0x010fd00000000006 */
[----:B--2---:R-:W-:-:S08]  /*2270*/  DADD R2, R2, R8 ;  /* 0x0000000002027229 */ /* 0x004fd00000000008 */
[----:B---3--:R-:W-:-:S11]  /*2280*/  DADD R2, R2, R10 ;  /* 0x0000000002027229 */ /* 0x008fd6000000000a */
.L_x_568:
[----:B------:R-:W-:Y:S05]  /*2290*/  BSYNC.RECONVERGENT B1 ;  /* 0x0000000000017941 */ /* 0x000fea0003800200 */
.L_x_566:
        /* <DEDUP_REMOVED lines=16> */
[----:B------:R-:W-:Y:S01]  /*23a0*/  SHFL.DOWN PT, R2, R4, 0x4, 0x1f ;  /* 0x08801f0004027f89 */ /* 0x000fe200000e0000 */
[----:B------:R-:W-:Y:S02]  /*23b0*/  @!P1 MOV R7, 0x400 ;  /* 0x0000040000079802 */ /* 0x000fe40000000f00 */
[----:B------:R-:W-:Y:S01]  /*23c0*/  @!P1 SHF.R.U32.HI R6, RZ, 0x2, R0 ;  /* 0x00000002ff069819 */ /* 0x000fe20000011600 */
[----:B------:R-:W0:Y:S01]  /*23d0*/  SHFL.DOWN PT, R3, R5, 0x4, 0x1f ;  /* 0x08801f0005037f89 */ /* 0x000e2200000e0000 */
[----:B-1----:R-:W-:-:S02]  /*23e0*/  @!P1 LEA R7, R12, R7, 0x18 ;  /* 0x000000070c079211 */ /* 0x002fc400078ec0ff */
[----:B------:R-:W-:-:S05]  /*23f0*/  @!P1 LOP3.LUT R6, R6, 0xf8, RZ, 0xc0, !PT ;  /* 0x000000f806069812 */ /* 0x000fca00078ec0ff */
[----:B------:R-:W-:Y:S01]  /*2400*/  @!P1 IMAD.IADD R7, R6, 0x1, R7 ;  /* 0x0000000106079824 */ /* 0x000fe200078e0207 */
        /* <DEDUP_REMOVED lines=22> */
[----:B------:R-:W1:Y:S04]  /*2570*/  LDS.128 R8, [UR4+0x20] ;  /* 0x00002004ff087984 */ /* 0x000e680008000c00 */
[----:B------:R-:W2:Y:S04]  /*2580*/  LDS.128 R16, [UR4+0x30] ;  /* 0x00003004ff107984 */ /* 0x000ea80008000c00 */
[----:B0-----:R-:W0:Y:S01]  /*2590*/  LDS.128 R4, [UR4+0x40] ;  /* 0x00004004ff047984 */ /* 0x001e220008000c00 */
[----:B-1----:R-:W-:-:S03]  /*25a0*/  DADD R8, R12, R8 ;  /* 0x000000000c087229 */ /* 0x002fc60000000008 */
[----:B------:R-:W-:Y:S05]  /*25b0*/  LDS.128 R12, [UR4+0x60] ;  /* 0x00006004ff0c7984 */ /* 0x000fea0008000c00 */
[----:B------:R-:W-:Y:S02]  /*25c0*/  DADD R2, R8, R10 ;  /* 0x0000000008027229 */ /* 0x000fe4000000000a */
[----:B------:R-:W1:Y:S06]  /*25d0*/  LDS.128 R8, [UR4+0x50] ;  /* 0x00005004ff087984 */ /* 0x000e6c0008000c00 */
[----:B--2---:R-:W-:-:S08]  /*25e0*/  DADD R2, R2, R16 ;  /* 0x0000000002027229 */ /* 0x004fd00000000010 */
[----:B------:R-:W-:-:S08]  /*25f0*/  DADD R2, R2, R18 ;  /* 0x0000000002027229 */ /* 0x000fd00000000012 */
[----:B0-----:R-:W-:-:S08]  /*2600*/  DADD R2, R2, R4 ;  /* 0x0000000002027229 */ /* 0x001fd00000000004 */
[----:B------:R-:W-:Y:S01]  /*2610*/  DADD R2, R2, R6 ;  /* 0x0000000002027229 */ /* 0x000fe20000000006 */
[----:B------:R-:W0:Y:S07]  /*2620*/  LDS.128 R4, [UR4+0x70] ;  /* 0x00007004ff047984 */ /* 0x000e2e0008000c00 */
[----:B-1----:R-:W-:-:S08]  /*2630*/  DADD R2, R2, R8 ;  /* 0x0000000002027229 */ /* 0x002fd00000000008 */
[----:B------:R-:W-:Y:S01]  /*2640*/  DADD R2, R2, R10 ;  /* 0x0000000002027229 */ /* 0x000fe2000000000a */
[----:B------:R-:W1:Y:S07]  /*2650*/  LDS.128 R8, [UR4+0x80] ;  /* 0x00008004ff087984 */ /* 0x000e6e0008000c00 */
[----:B------:R-:W-:-:S08]  /*2660*/  DADD R2, R2, R12 ;  /* 0x0000000002027229 */ /* 0x000fd0000000000c */
[----:B------:R-:W-:Y:S01]  /*2670*/  DADD R2, R2, R14 ;  /* 0x0000000002027229 */ /* 0x000fe2000000000e */
[----:B------:R-:W2:Y:S07]  /*2680*/  LDS.128 R12, [UR4+0x90] ;  /* 0x00009004ff0c7984 */ /* 0x000eae0008000c00 */
[----:B0-----:R-:W-:-:S08]  /*2690*/  DADD R2, R2, R4 ;  /* 0x0000000002027229 */ /* 0x001fd00000000004 */
[----:B------:R-:W-:Y:S01]  /*26a0*/  DADD R2, R2, R6 ;  /* 0x0000000002027229 */ /* 0x000fe20000000006 */
[----:B------:R-:W0:Y:S07]  /*26b0*/  LDS.128 R4, [UR4+0xa0] ;  /* 0x0000a004ff047984 */ /* 0x000e2e0008000c00 */
[----:B-1----:R-:W-:Y:S01]  /*26c0*/  DADD R2, R2, R8 ;  /* 0x0000000002027229 */ /* 0x002fe20000000008 */
[----:B------:R-:W1:Y:S07]  /*26d0*/  LDS.64 R8, [UR4+0xb0] ;  /* 0x0000b004ff087984 */ /* 0x000e6e0008000a00 */
[----:B------:R-:W-:-:S08]  /*26e0*/  DADD R2, R2, R10 ;  /* 0x0000000002027229 */ /* 0x000fd0000000000a */
[----:B--2---:R-:W-:-:S08]  /*26f0*/  DADD R2, R2, R12 ;  /* 0x0000000002027229 */ /* 0x004fd0000000000c */
[----:B------:R-:W-:-:S08]  /*2700*/  DADD R2, R2, R14 ;  /* 0x0000000002027229 */ /* 0x000fd0000000000e */
[----:B0-----:R-:W-:-:S08]  /*2710*/  DADD R2, R2, R4 ;  /* 0x0000000002027229 */ /* 0x001fd00000000004 */
[----:B------:R-:W-:-:S08]  /*2720*/  DADD R2, R2, R6 ;  /* 0x0000000002027229 */ /* 0x000fd00000000006 */
[----:B-1----:R-:W-:-:S11]  /*2730*/  DADD R12, R2, R8 ;  /* 0x00000000020c7229 */ /* 0x002fd60000000008 */
.L_x_564:
[----:B------:R-:W-:Y:S05]  /*2740*/  BSYNC.RECONVERGENT B0 ;  /* 0x0000000000007941 */ /* 0x000fea0003800200 */
.L_x_549:
[----:B------:R-:W-:Y:S05]  /*2750*/  @P0 EXIT ;  /* 0x000000000000094d */ /* 0x000fea0003800000 */
[----:B------:R-:W1:Y:S01]  /*2760*/  LDCU.64 UR4, c[0x0][0x398] ;  /* 0x00007300ff0477ac */ /* 0x000e620008000a00 */
[----:B0-----:R-:W0:Y:S01]  /*2770*/  LDC.64 R2, c[0x0][0x388] ;  /* 0x0000e200ff027b82 */ /* 0x001e220000000a00 */
[----:B-1----:R-:W-:-:S07]  /*2780*/  DADD R12, R12, UR4 ;  /* 0x000000040c0c7e29 */ /* 0x002fce0008000000 */
[----:B0-----:R-:W-:Y:S01]  /*2790*/  STG.E.64 desc[UR6][R2.64], R12 ;  /* 0x0000000c02007986 */ /* 0x001fe2000c101b06 */
[----:B------:R-:W-:Y:S05]  /*27a0*/  EXIT ;  /* 0x000000000000794d */ /* 0x000fea0003800000 */
.L_x_577:
        /* <DEDUP_REMOVED lines=13> */
.L_x_746:


//--------------------- .text._ZN3cub18CUB_300001_SM_10006detail6reduce18DeviceReduceKernelINS2_10policy_hubIdjN4cuda3std3__44plusIdEEE10Policy1000EN6thrust24THRUST_300001_SM_1000_NS6detail15normal_iteratorINSD_10device_ptrIdEEEEjS9_dNS7_10__identityEEEvT0_PT3_T1_NS0_13GridEvenShareISN_EET2_T4_ --------------------------
	.section	.text._ZN3cub18CUB_300001_SM_10006detail6reduce18DeviceReduceKernelINS2_10policy_hubIdjN4cuda3std3__44plusIdEEE10Policy1000EN6thrust24THRUST_300001_SM_1000_NS6detail15normal_iteratorINSD_10device_ptrIdEEEEjS9_dNS7_10__identityEEEvT0_PT3_T1_NS0_13GridEvenShareISN_EET2_T4_,"ax",@progbits
	.align	128
        .global         _ZN3cub18CUB_300001_SM_10006detail6reduce18DeviceReduceKernelINS2_10policy_hubIdjN4cuda3std3__44plusIdEEE10Policy1000EN6thrust24THRUST_300001_SM_1000_NS6detail15normal_iteratorINSD_10device_ptrIdEEEEjS9_dNS7_10__identityEEEvT0_PT3_T1_NS0_13GridEvenShareISN_EET2_T4_
        .type           _ZN3cub18CUB_300001_SM_10006detail6reduce18DeviceReduceKernelINS2_10policy_hubIdjN4cuda3std3__44plusIdEEE10Policy1000EN6thrust24THRUST_300001_SM_1000_NS6detail15normal_iteratorINSD_10device_ptrIdEEEEjS9_dNS7_10__identityEEEvT0_PT3_T1_NS0_13GridEvenShareISN_EET2_T4_,@function
        .size           _ZN3cub18CUB_300001_SM_10006detail6reduce18DeviceReduceKernelINS2_10policy_hubIdjN4cuda3std3__44plusIdEEE10Policy1000EN6thrust24THRUST_300001_SM_1000_NS6detail15normal_iteratorINSD_10device_ptrIdEEEEjS9_dNS7_10__identityEEEvT0_PT3_T1_NS0_13GridEvenShareISN_EET2_T4_,(.L_x_747 - _ZN3cub18CUB_300001_SM_10006detail6reduce18DeviceReduceKernelINS2_10policy_hubIdjN4cuda3std3__44plusIdEEE10Policy1000EN6thrust24THRUST_300001_SM_1000_NS6detail15normal_iteratorINSD_10device_ptrIdEEEEjS9_dNS7_10__identityEEEvT0_PT3_T1_NS0_13GridEvenShareISN_EET2_T4_)
        .other          _ZN3cub18CUB_300001_SM_10006detail6reduce18DeviceReduceKernelINS2_10policy_hubIdjN4cuda3std3__44plusIdEEE10Policy1000EN6thrust24THRUST_300001_SM_1000_NS6detail15normal_iteratorINSD_10device_ptrIdEEEEjS9_dNS7_10__identityEEEvT0_PT3_T1_NS0_13GridEvenShareISN_EET2_T4_,@"STO_CUDA_ENTRY STV_DEFAULT"
_ZN3cub18CUB_300001_SM_10006detail6reduce18DeviceReduceKernelINS2_10policy_hubIdjN4cuda3std3__44plusIdEEE10Policy1000EN6thrust24THRUST_300001_SM_1000_NS6detail15normal_iteratorINSD_10device_ptrIdEEEEjS9_dNS7_10__identityEEEvT0_PT3_T1_NS0_13GridEvenShareISN_EET2_T4_:
.text._ZN3cub18CUB_300001_SM_10006detail6reduce18DeviceReduceKernelINS2_10policy_hubIdjN4cuda3std3__44plusIdEEE10Policy1000EN6thrust24THRUST_300001_SM_1000_NS6detail15normal_iteratorINSD_10device_ptrIdEEEEjS9_dNS7_10__identityEEEvT0_PT3_T1_NS0_13GridEvenShareISN_EET2_T4_:
[----:B------:R-:W-:Y:S08]  /*0000*/  LDC R1, c[0x0][0x37c] ;  /* 0x0000df00ff017b82 */ /* 0x000ff00000000800 */
[----:B------:R-:W0:Y:S01]  /*0010*/  S2UR UR9, SR_CTAID.X ;  /* 0x00000000000979c3 */ /* 0x000e220000002500 */
[----:B------:R-:W1:Y:S01]  /*0020*/  LDCU.64 UR12, c[0x0][0x3a8] ;  /* 0x00007500ff0c77ac */ /* 0x000e620008000a00 */
[----:B------:R-:W-:Y:S01]  /*0030*/  BSSY.RECONVERGENT B0, `(.L_x_578) ;  /* 0x00002d4000007945 */ /* 0x000fe20003800200 */
[----:B------:R-:W2:Y:S01]  /*0040*/  LDCU.64 UR10, c[0x0][0x358] ;  /* 0x00006b00ff0a77ac */ /* 0x000ea20008000a00 */
[----:B-1----:R-:W-:Y:S01]  /*0050*/  IMAD.U32 R4, RZ, RZ, UR12 ;  /* 0x0000000cff047e24 */ /* 0x002fe2000f8e00ff */
[----:B------:R-:W-:-:S02]  /*0060*/  UIMAD UR8, UR13, 0x1400, URZ ;  /* 0x000014000d0878a4 */ /* 0x000fc4000f8e02ff */
[----:B0-----:R-:W-:-:S06]  /*0070*/  UIMAD UR4, UR9, 0x1400, URZ ;  /* 0x00001400090478a4 */ /* 0x001fcc000f8e02ff */
[----:B------:R-:W-:-:S05]  /*0080*/  VIADD R0, R4, -UR4 ;  /* 0x8000000404007c36 */ /* 0x000fca0008000000 */
[----:B------:R-:W-:-:S13]  /*0090*/  ISETP.GT.U32.AND P0, PT, R0, 0x13ff, PT ;  /* 0x000013ff0000780c */ /* 0x000fda0003f04070 */
[----:B--2---:R-:W-:Y:S05]  /*00a0*/  @P0 BRA `(.L_x_579) ;  /* 0x0000001800380947 */ /* 0x004fea0003800000 */
[----:B------:R-:W0:Y:S01]  /*00b0*/  S2R R3, SR_TID.X ;  /* 0x0000000000037919 */ /* 0x000e220000002100 */
[----:B------:R-:W-:Y:S01]  /*00c0*/  BSSY.RECONVERGENT B1, `(.L_x_580) ;  /* 0x000000a000017945 */ /* 0x000fe20003800200 */
[----:B------:R-:W-:Y:S02]  /*00d0*/  CS2R R20, SRZ ;  /* 0x0000000000147805 */ /* 0x000fe4000001ff00 */
[----:B0-----:R-:W-:Y:S01]  /*00e0*/  ISETP.GE.U32.AND P0, PT, R3, R0, PT ;  /* 0x000000000300720c */ /* 0x001fe20003f06070 */
[----:B------:R-:W-:-:S12]  /*00f0*/  IMAD.MOV.U32 R19, RZ, RZ, R3 ;  /* 0x000000ffff137224 */ /* 0x000fd800078e0003 */
[----:B------:R-:W-:Y:S05]  /*0100*/  @P0 BRA `(.L_x_581) ;  /* 0x0000000000140947 */ /* 0x000fea0003800000 */
[----:B------:R-:W0:Y:S01]  /*0110*/  LDC.64 R20, c[0x0][0x380] ;  /* 0x0000e000ff147b82 */ /* 0x000e220000000a00 */
[----:B------:R-:W-:-:S04]  /*0120*/  VIADD R5, R3, UR4 ;  /* 0x0000000403057c36 */ /* 0x000fc80008000000 */
[----:B0-----:R-:W-:-:S06]  /*0130*/  IMAD.WIDE.U32 R20, R5, 0x8, R20 ;  /* 0x0000000805147825 */ /* 0x001fcc00078e0014 */
[----:B------:R-:W5:Y:S01]  /*0140*/  LDG.E.64 R20, desc[UR10][R20.64] ;  /* 0x0000000a14147981 */ /* 0x000f62000c1e1b00 */
[----:B------:R-:W-:-:S07]  /*0150*/  VIADD R19, R3, 0x280 ;  /* 0x0000028003137836 */ /* 0x000fce0000000000 */
.L_x_581:
[----:B------:R-:W-:Y:S05]  /*0160*/  BSYNC.RECONVERGENT B1 ;  /* 0x0000000000017941 */ /* 0x000fea0003800200 */
.L_x_580:
[----:B------:R-:W-:Y:S01]  /*0170*/  ISETP.GE.U32.AND P0, PT, R19, R0, PT ;  /* 0x000000001300720c */ /* 0x000fe20003f06070 */
[----:B------:R-:W-:-:S12]  /*0180*/  BSSY.RECONVERGENT B1, `(.L_x_582) ;  /* 0x00000a5000017945 */ /* 0x000fd80003800200 */
[----:B------:R-:W-:Y:S05]  /*0190*/  @P0 BRA `(.L_x_583) ;  /* 0x00000008008c0947 */ /* 0x000fea0003800000 */
[----:B------:R-:W-:Y:S01]  /*01a0*/  LOP3.LUT R5, RZ, R19, RZ, 0x33, !PT ;  /* 0x00000013ff057212 */ /* 0x000fe200078e33ff */
[----:B------:R-:W-:Y:S03]  /*01b0*/  BSSY.RECONVERGENT B2, `(.L_x_584) ;  /* 0x0000053000027945 */ /* 0x000fe60003800200 */
[----:B------:R-:W-:-:S04]  /*01c0*/  IADD3 R5, PT, PT, R4, -UR4, R5 ;  /* 0x8000000404057c10 */ /* 0x000fc8000fffe005 */
[C---:B------:R-:W-:Y:S01]  /*01d0*/  ISETP.GE.U32.AND P0, PT, R5.reuse, 0x2580, PT ;  /* 0x000025800500780c */ /* 0x040fe20003f06070 */
[----:B------:R-:W-:-:S05]  /*01e0*/  IMAD.HI.U32 R4, R5, -0x33333333, RZ ;  /* 0xcccccccd05047827 */ /* 0x000fca00078e00ff */
[----:B------:R-:W-:-:S04]  /*01f0*/  LEA.HI R4, R4, 0x1, RZ, 0x17 ;  /* 0x0000000104047811 */ /* 0x000fc800078fb8ff */
[----:B------:R-:W-:-:S03]  /*0200*/  LOP3.LUT R5, R4, 0xf, RZ, 0xc0, !PT ;  /* 0x0000000f04057812 */ /* 0x000fc600078ec0ff */
[----:B------:R-:W-:Y:S05]  /*0210*/  @!P0 BRA `(.L_x_585) ;  /* 0x0000000400308947 */ /* 0x000fea0003800000 */
[----:B------:R-:W-:Y:S01]  /*0220*/  LOP3.LUT R24, R4, 0xfffff0, RZ, 0xc0, !PT ;  /* 0x00fffff004187812 */ /* 0x000fe200078ec0ff */
[----:B------:R-:W-:Y:S01]  /*0230*/  BSSY.RECONVERGENT B3, `(.L_x_586) ;  /* 0x0000049000037945 */ /* 0x000fe20003800200 */
[C---:B------:R-:W-:Y:S02]  /*0240*/  VIADD R2, R19.reuse, 0x1400 ;  /* 0x0000140013027836 */ /* 0x040fe40000000000 */
[----:B------:R-:W-:Y:S02]  /*0250*/  VIADD R25, R19, UR4 ;  /* 0x0000000413197c36 */ /* 0x000fe40008000000 */
[----:B------:R-:W-:-:S07]  /*0260*/  IMAD.MOV R24, RZ, RZ, -R24 ;  /* 0x000000ffff187224 */ /* 0x000fce00078e0a18 */
.L_x_587:
[----:B------:R-:W0:Y:S02]  /*0270*/  LDC.64 R22, c[0x0][0x380] ;  /* 0x0000e000ff167b82 */ /* 0x000e240000000a00 */
[----:B0-----:R-:W-:-:S06]  /*0280*/  IMAD.WIDE.U32 R18, R25, 0x8, R22 ;  /* 0x0000000819127825 */ /* 0x001fcc00078e0016 */
[----:B------:R-:W2:Y:S01]  /*0290*/  LDG.E.64 R18, desc[UR10][R18.64] ;  /* 0x0000000a12127981 */ /* 0x000ea2000c1e1b00 */
[C---:B------:R-:W-:Y:S02]  /*02a0*/  VIADD R7, R25.reuse, 0x280 ;  /* 0x0000028019077836 */ /* 0x040fe40000000000 */
[----:B------:R-:W-:Y:S02]  /*02b0*/  VIADD R17, R25, 0x500 ;  /* 0x0000050019117836 */ /* 0x000fe40000000000 */
[----:B------:R-:W-:-:S04]  /*02c0*/  IMAD.WIDE.U32 R6, R7, 0x8, R22 ;  /* 0x0000000807067825 */ /* 0x000fc800078e0016 */
[--C-:B------:R-:W-:Y:S02]  /*02d0*/  IMAD.WIDE.U32 R16, R17, 0x8, R22.reuse ;  /* 0x0000000811107825 */ /* 0x100fe400078e0016 */
[----:B------:R-:W3:Y:S02]  /*02e0*/  LDG.E.64 R6, desc[UR10][R6.64] ;  /* 0x0000000a06067981 */ /* 0x000ee4000c1e1b00 */
[C---:B------:R-:W-:Y:S02]  /*02f0*/  VIADD R15, R25.reuse, 0x780 ;  /* 0x00000780190f7836 */ /* 0x040fe40000000000 */
[----:B------:R-:W4:Y:S01]  /*0300*/  LDG.E.64 R16, desc[UR10][R16.64] ;  /* 0x0000000a10107981 */ /* 0x000f22000c1e1b00 */
[----:B------:R-:W-:Y:S02]  /*0310*/  VIADD R13, R25, 0xa00 ;  /* 0x00000a00190d7836 */ /* 0x000fe40000000000 */
[----:B------:R-:W-:-:S04]  /*0320*/  IMAD.WIDE.U32 R14, R15, 0x8, R22 ;  /* 0x000000080f0e7825 */ /* 0x000fc800078e0016 */
[--C-:B------:R-:W-:Y:S02]  /*0330*/  IMAD.WIDE.U32 R12, R13, 0x8, R22.reuse ;  /* 0x000000080d0c7825 */ /* 0x100fe400078e0016 */
[----:B------:R-:W4:Y:S02]  /*0340*/  LDG.E.64 R14, desc[UR10][R14.64] ;  /* 0x0000000a0e0e7981 */ /* 0x000f24000c1e1b00 */
[C---:B------:R-:W-:Y:S02]  /*0350*/  VIADD R11, R25.reuse, 0xc80 ;  /* 0x00000c80190b7836 */ /* 0x040fe40000000000 */
[----:B------:R-:W4:Y:S01]  /*0360*/  LDG.E.64 R12, desc[UR10][R12.64] ;  /* 0x0000000a0c0c7981 */ /* 0x000f22000c1e1b00 */
[----:B------:R-:W-:Y:S02]  /*0370*/  VIADD R9, R25, 0xf00 ;  /* 0x00000f0019097836 */ /* 0x000fe40000000000 */
[----:B------:R-:W-:-:S04]  /*0380*/  IMAD.WIDE.U32 R10, R11, 0x8, R22 ;  /* 0x000000080b0a7825 */ /* 0x000fc800078e0016 */
[----:B------:R-:W-:Y:S02]  /*0390*/  IMAD.WIDE.U32 R8, R9, 0x8, R22 ;  /* 0x0000000809087825 */ /* 0x000fe400078e0016 */
[----:B------:R-:W4:Y:S04]  /*03a0*/  LDG.E.64 R10, desc[UR10][R10.64] ;  /* 0x0000000a0a0a7981 */ /* 0x000f28000c1e1b00 */
[----:B------:R-:W4:Y:S01]  /*03b0*/  LDG.E.64 R8, desc[UR10][R8.64] ;  /* 0x0000000a08087981 */ /* 0x000f22000c1e1b00 */
[----:B--2--5:R-:W-:Y:S01]  /*03c0*/  DADD R18, R18, R20 ;  /* 0x0000000012127229 */ /* 0x024fe20000000014 */
[----:B------:R-:W-:-:S04]  /*03d0*/  VIADD R21, R25, 0x1180 ;  /* 0x0000118019157836 */ /* 0x000fc80000000000 */
[----:B------:R-:W-:-:S06]  /*03e0*/  IMAD.WIDE.U32 R20, R21, 0x8, R22 ;  /* 0x0000000815147825 */ /* 0x000fcc00078e0016 */
[----:B------:R-:W2:Y:S01]  /*03f0*/  LDG.E.64 R20, desc[UR10][R20.64] ;  /* 0x0000000a14147981 */ /* 0x000ea2000c1e1b00 */
[----:B---3--:R-:W-:Y:S01]  /*0400*/  DADD R18, R18, R6 ;  /* 0x0000000012127229 */ /* 0x008fe20000000006 */
[----:B------:R-:W-:-:S04]  /*0410*/  VIADD R7, R25, 0x1400 ;  /* 0x0000140019077836 */ /* 0x000fc80000000000 */
[----:B------:R-:W-:-:S03]  /*0420*/  IMAD.WIDE.U32 R6, R7, 0x8, R22 ;  /* 0x0000000807067825 */ /* 0x000fc600078e0016 */
[----:B----4-:R-:W-:Y:S01]  /*0430*/  DADD R16, R18, R16 ;  /* 0x0000000012107229 */ /* 0x010fe20000000010 */
[----:B------:R-:W-:Y:S02]  /*0440*/  VIADD R19, R25, 0x1680 ;  /* 0x0000168019137836 */ /* 0x000fe40000000000 */
[----:B------:R-:W3:Y:S02]  /*0450*/  LDG.E.64 R6, desc[UR10][R6.64] ;  /* 0x0000000a06067981 */ /* 0x000ee4000c1e1b00 */
[----:B------:R-:W-:-:S03]  /*0460*/  IMAD.WIDE.U32 R18, R19, 0x8, R22 ;  /* 0x0000000813127825 */ /* 0x000fc600078e0016 */
[----:B------:R-:W-:Y:S01]  /*0470*/  DADD R14, R16, R14 ;  /* 0x00000000100e7229 */ /* 0x000fe2000000000e */
[----:B------:R-:W-:Y:S02]  /*0480*/  VIADD R17, R25, 0x1900 ;  /* 0x0000190019117836 */ /* 0x000fe40000000000 */
[----:B------:R-:W4:Y:S02]  /*0490*/  LDG.E.64 R18, desc[UR10][R18.64] ;  /* 0x0000000a12127981 */ /* 0x000f24000c1e1b00 */
        /* <DEDUP_REMOVED lines=12> */
[----:B------:R-:W-:-:S06]  /*0560*/  IMAD.WIDE.U32 R10, R11, 0x8, R22 ;  /* 0x000000080b0a7825 */ /* 0x000fcc00078e0016 */
[----:B------:R-:W4:Y:S01]  /*0570*/  LDG.E.64 R10, desc[UR10][R10.64] ;  /* 0x0000000a0a0a7981 */ /* 0x000f22000c1e1b00 */
[C---:B------:R-:W-:Y:S01]  /*0580*/  VIADD R27, R25.reuse, 0x2580 ;  /* 0x00002580191b7836 */ /* 0x040fe20000000000 */
[----:B--2---:R-:W-:Y:S01]  /*0590*/  DADD R20, R8, R20 ;  /* 0x0000000008147229 */ /* 0x004fe20000000014 */
[----:B------:R-:W-:-:S04]  /*05a0*/  VIADD R9, R25, 0x2300 ;  /* 0x0000230019097836 */ /* 0x000fc80000000000 */
[----:B------:R-:W-:-:S04]  /*05b0*/  IMAD.WIDE.U32 R8, R9, 0x8, R22 ;  /* 0x0000000809087825 */ /* 0x000fc800078e0016 */
[----:B------:R-:W-:Y:S02]  /*05c0*/  IMAD.WIDE.U32 R22, R27, 0x8, R22 ;  /* 0x000000081b167825 */ /* 0x000fe400078e0016 */
[----:B------:R-:W2:Y:S04]  /*05d0*/  LDG.E.64 R8, desc[UR10][R8.64] ;  /* 0x0000000a08087981 */ /* 0x000ea8000c1e1b00 */
[----:B------:R-:W2:Y:S01]  /*05e0*/  LDG.E.64 R22, desc[UR10][R22.64] ;  /* 0x0000000a16167981 */ /* 0x000ea2000c1e1b00 */
[----:B---3--:R-:W-:-:S08]  /*05f0*/  DADD R6, R20, R6 ;  /* 0x0000000014067229 */ /* 0x008fd00000000006 */
[----:B----4-:R-:W-:-:S08]  /*0600*/  DADD R6, R6, R18 ;  /* 0x0000000006067229 */ /* 0x010fd00000000012 */
[----:B------:R-:W-:-:S08]  /*0610*/  DADD R6, R6, R16 ;  /* 0x0000000006067229 */ /* 0x000fd00000000010 */
[----:B------:R-:W-:Y:S01]  /*0620*/  DADD R6, R6, R14 ;  /* 0x0000000006067229 */ /* 0x000fe2000000000e */
[----:B------:R-:W-:-:S07]  /*0630*/  VIADD R24, R24, 0x10 ;  /* 0x0000001018187836 */ /* 0x000fce0000000000 */
[----:B------:R-:W-:Y:S01]  /*0640*/  DADD R6, R6, R12 ;  /* 0x0000000006067229 */ /* 0x000fe2000000000c */
[----:B------:R-:W-:-:S07]  /*0650*/  ISETP.NE.AND P0, PT, R24, RZ, PT ;  /* 0x000000ff1800720c */ /* 0x000fce0003f05270 */
[----:B------:R-:W-:Y:S01]  /*0660*/  DADD R6, R6, R10 ;  /* 0x0000000006067229 */ /* 0x000fe2000000000a */
[----:B------:R-:W-:Y:S02]  /*0670*/  VIADD R2, R2, 0x2800 ;  /* 0x0000280002027836 */ /* 0x000fe40000000000 */
[----:B------:R-:W-:-:S05]  /*0680*/  VIADD R25, R25, 0x2800 ;  /* 0x0000280019197836 */ /* 0x000fca0000000000 */
[----:B--2---:R-:W-:-:S08]  /*0690*/  DADD R6, R6, R8 ;  /* 0x0000000006067229 */ /* 0x004fd00000000008 */
[----:B------:R-:W-:Y:S01]  /*06a0*/  DADD R20, R6, R22 ;  /* 0x0000000006147229 */ /* 0x000fe20000000016 */
[----:B------:R-:W-:Y:S10]  /*06b0*/  @P0 BRA `(.L_x_587) ;  /* 0xfffffff800ec0947 */ /* 0x000ff4000383ffff */
[----:B------:R-:W-:Y:S05]  /*06c0*/  BSYNC.RECONVERGENT B3 ;  /* 0x0000000000037941 */ /* 0x000fea0003800200 */
.L_x_586:
[----:B------:R-:W-:-:S07]  /*06d0*/  VIADD R19, R2, 0xffffec00 ;  /* 0xffffec0002137836 */ /* 0x000fce0000000000 */
.L_x_585:
[----:B------:R-:W-:Y:S05]  /*06e0*/  BSYNC.RECONVERGENT B2 ;  /* 0x0000000000027941 */ /* 0x000fea0003800200 */
.L_x_584:
[----:B------:R-:W-:-:S13]  /*06f0*/  ISETP.NE.AND P0, PT, R5, RZ, PT ;  /* 0x000000ff0500720c */ /* 0x000fda0003f05270 */
[----:B------:R-:W-:Y:S05]  /*0700*/  @!P0 BRA `(.L_x_583) ;  /* 0x0000000400308947 */ /* 0x000fea0003800000 */
[----:B------:R-:W-:Y:S01]  /*0710*/  ISETP.GE.U32.AND P0, PT, R5, 0x8, PT ;  /* 0x000000080500780c */ /* 0x000fe20003f06070 */
[----:B------:R-:W-:Y:S01]  /*0720*/  BSSY.RECONVERGENT B2, `(.L_x_588) ;  /* 0x0000026000027945 */ /* 0x000fe20003800200 */
[----:B------:R-:W-:-:S04]  /*0730*/  LOP3.LUT R2, R4, 0x7, RZ, 0xc0, !PT ;  /* 0x0000000704027812 */ /* 0x000fc800078ec0ff */
[----:B------:R-:W-:-:S07]  /*0740*/  ISETP.NE.AND P1, PT, R2, RZ, PT ;  /* 0x000000ff0200720c */ /* 0x000fce0003f25270 */
[----:B------:R-:W-:Y:S06]  /*0750*/  @!P0 BRA `(.L_x_589) ;  /* 0x0000000000888947 */ /* 0x000fec0003800000 */
[----:B------:R-:W0:Y:S01]  /*0760*/  LDC.64 R22, c[0x0][0x380] ;  /* 0x0000e000ff167b82 */ /* 0x000e220000000a00 */
[----:B------:R-:W-:-:S04]  /*0770*/  VIADD R5, R19, UR4 ;  /* 0x0000000413057c36 */ /* 0x000fc80008000000 */
[C---:B------:R-:W-:Y:S02]  /*0780*/  VIADD R15, R5.reuse, 0x280 ;  /* 0x00000280050f7836 */ /* 0x040fe40000000000 */
[C---:B------:R-:W-:Y:S02]  /*0790*/  VIADD R13, R5.reuse, 0x500 ;  /* 0x00000500050d7836 */ /* 0x040fe40000000000 */
[----:B0-----:R-:W-:-:S04]  /*07a0*/  IMAD.WIDE.U32 R16, R5, 0x8, R22 ;  /* 0x0000000805107825 */ /* 0x001fc800078e0016 */
[--C-:B------:R-:W-:Y:S02]  /*07b0*/  IMAD.WIDE.U32 R14, R15, 0x8, R22.reuse ;  /* 0x000000080f0e7825 */ /* 0x100fe400078e0016 */
[----:B------:R-:W2:Y:S02]  /*07c0*/  LDG.E.64 R16, desc[UR10][R16.64] ;  /* 0x0000000a10107981 */ /* 0x000ea4000c1e1b00 */
[----:B------:R-:W-:Y:S02]  /*07d0*/  IMAD.WIDE.U32 R12, R13, 0x8, R22 ;  /* 0x000000080d0c7825 */ /* 0x000fe400078e0016 */
[----:B------:R-:W3:Y:S02]  /*07e0*/  LDG.E.64 R14, desc[UR10][R14.64] ;  /* 0x0000000a0e0e7981 */ /* 0x000ee4000c1e1b00 */
[C---:B------:R-:W-:Y:S02]  /*07f0*/  VIADD R11, R5.reuse, 0x780 ;  /* 0x00000780050b7836 */ /* 0x040fe40000000000 */
[----:B------:R-:W4:Y:S01]  /*0800*/  LDG.E.64 R12, desc[UR10][R12.64] ;  /* 0x0000000a0c0c7981 */ /* 0x000f22000c1e1b00 */
[----:B------:R-:W-:-:S02]  /*0810*/  VIADD R9, R5, 0xa00 ;  /* 0x00000a0005097836 */ /* 0x000fc40000000000 */
[----:B------:R-:W-:-:S04]  /*0820*/  IMAD.WIDE.U32 R10, R11, 0x8, R22 ;  /* 0x000000080b0a7825 */ /* 0x000fc800078e0016 */
[--C-:B------:R-:W-:Y:S02]  /*0830*/  IMAD.WIDE.U32 R8, R9, 0x8, R22.reuse ;  /* 0x0000000809087825 */ /* 0x100fe400078e0016 */
[----:B------:R-:W4:Y:S02]  /*0840*/  LDG.E.64 R10, desc[UR10][R10.64] ;  /* 0x0000000a0a0a7981 */ /* 0x000f24000c1e1b00 */
[C---:B------:R-:W-:Y:S02]  /*0850*/  VIADD R7, R5.reuse, 0xc80 ;  /* 0x00000c8005077836 */ /* 0x040fe40000000000 */
[----:B------:R-:W4:Y:S01]  /*0860*/  LDG.E.64 R8, desc[UR10][R8.64] ;  /* 0x0000000a08087981 */ /* 0x000f22000c1e1b00 */
[----:B------:R-:W-:Y:S02]  /*0870*/  VIADD R25, R5, 0xf00 ;  /* 0x00000f0005197836 */ /* 0x000fe40000000000 */
[----:B------:R-:W-:-:S04]  /*0880*/  IMAD.WIDE.U32 R6, R7, 0x8, R22 ;  /* 0x0000000807067825 */ /* 0x000fc800078e0016 */
[--C-:B------:R-:W-:Y:S02]  /*0890*/  IMAD.WIDE.U32 R24, R25, 0x8, R22.reuse ;  /* 0x0000000819187825 */ /* 0x100fe400078e0016 */
[----:B------:R-:W4:Y:S02]  /*08a0*/  LDG.E.64 R6, desc[UR10][R6.64] ;  /* 0x0000000a06067981 */ /* 0x000f24000c1e1b00 */
[----:B------:R-:W-:Y:S02]  /*08b0*/  VIADD R5, R5, 0x1180 ;  /* 0x0000118005057836 */ /* 0x000fe40000000000 */
[----:B------:R-:W4:Y:S02]  /*08c0*/  LDG.E.64 R24, desc[UR10][R24.64] ;  /* 0x0000000a18187981 */ /* 0x000f24000c1e1b00 */
[----:B------:R-:W-:-:S06]  /*08d0*/  IMAD.WIDE.U32 R22, R5, 0x8, R22 ;  /* 0x0000000805167825 */ /* 0x000fcc00078e0016 */
        /* <DEDUP_REMOVED lines=10> */
.L_x_589:
[----:B------:R-:W-:Y:S05]  /*0980*/  BSYNC.RECONVERGENT B2 ;  /* 0x0000000000027941 */ /* 0x000fea0003800200 */
.L_x_588:
        /* <DEDUP_REMOVED lines=13> */
[--C-:B------:R-:W-:Y:S02]  /*0a60*/  IMAD.WIDE.U32 R12, R13, 0x8, R8.reuse ;  /* 0x000000080d0c7825 */ /* 0x100fe400078e0008 */
[----:B------:R-:W3:Y:S02]  /*0a70*/  LDG.E.64 R10, desc[UR10][R10.64] ;  /* 0x0000000a0a0a7981 */ /* 0x000ee4000c1e1b00 */
        /* <DEDUP_REMOVED lines=8> */
[----:B------:R-:W-:-:S11]  /*0b00*/  DADD R20, R20, R8 ;  /* 0x0000000014147229 */ /* 0x000fd60000000008 */
.L_x_591:
[----:B------:R-:W-:Y:S05]  /*0b10*/  BSYNC.RECONVERGENT B2 ;  /* 0x0000000000027941 */ /* 0x000fea0003800200 */
.L_x_590:
[----:B------:R-:W-:Y:S05]  /*0b20*/  @!P1 BRA `(.L_x_583) ;  /* 0x0000000000289947 */ /* 0x000fea0003800000 */
[----:B------:R-:W0:Y:S01]  /*0b30*/  LDC.64 R6, c[0x0][0x380] ;  /* 0x0000e000ff067b82 */ /* 0x000e220000000a00 */
[----:B------:R-:W-:Y:S02]  /*0b40*/  VIADD R9, R19, UR4 ;  /* 0x0000000413097c36 */ /* 0x000fe40008000000 */
[----:B------:R-:W-:-:S07]  /*0b50*/  IMAD.MOV R2, RZ, RZ, -R4 ;  /* 0x000000ffff027224 */ /* 0x000fce00078e0a04 */
.L_x_592:
[----:B0-----:R-:W-:-:S06]  /*0b60*/  IMAD.WIDE.U32 R4, R9, 0x8, R6 ;  /* 0x0000000809047825 */ /* 0x001fcc00078e0006 */
[----:B------:R-:W2:Y:S01]  /*0b70*/  LDG.E.64 R4, desc[UR10][R4.64] ;  /* 0x0000000a04047981 */ /* 0x000ea2000c1e1b00 */
[----:B------:R-:W-:Y:S02]  /*0b80*/  VIADD R2, R2, 0x1 ;  /* 0x0000000102027836 */ /* 0x000fe40000000000 */
[----:B------:R-:W-:-:S03]  /*0b90*/  VIADD R9, R9, 0x280 ;  /* 0x0000028009097836 */ /* 0x000fc60000000000 */
[----:B------:R-:W-:Y:S01]  /*0ba0*/  ISETP.NE.AND P0, PT, R2, RZ, PT ;  /* 0x000000ff0200720c */ /* 0x000fe20003f05270 */
[----:B--2--5:R-:W-:-:S12]  /*0bb0*/  DADD R20, R4, R20 ;  /* 0x0000000004147229 */ /* 0x024fd80000000014 */
[----:B------:R-:W-:Y:S05]  /*0bc0*/  @P0 BRA `(.L_x_592) ;  /* 0xfffffffc00e40947 */ /* 0x000fea000383ffff */
.L_x_583:
[----:B------:R-:W-:Y:S05]  /*0bd0*/  BSYNC.RECONVERGENT B1 ;  /* 0x0000000000017941 */ /* 0x000fea0003800200 */
.L_x_582:
[----:B------:R-:W-:-:S13]  /*0be0*/  ISETP.GE.U32.AND P0, PT, R0, 0x280, PT ;  /* 0x000002800000780c */ /* 0x000fda0003f06070 */
        /* <DEDUP_REMOVED lines=50> */
[----:B------:R-:W1:Y:S05]  /*0f10*/  LDS.128 R4, [UR4+0x50] ;  /* 0x00005004ff047984 */ /* 0x000e6a0008000c00 */
[----:B------:R-:W-:-:S08]  /*0f20*/  DADD R16, R16, R18 ;  /* 0x0000000010107229 */ /* 0x000fd00000000012 */
[----:B--2---:R-:W-:-:S08]  /*0f30*/  DADD R12, R16, R12 ;  /* 0x00000000100c7229 */ /* 0x004fd0000000000c */
[----:B------:R-:W-:Y:S02]  /*0f40*/  DADD R2, R12, R14 ;  /* 0x000000000c027229 */ /* 0x000fe4000000000e */
[----:B------:R-:W2:Y:S06]  /*0f50*/  LDS.128 R12, [UR4+0x60] ;  /* 0x00006004ff0c7984 */ /* 0x000eac0008000c00 */
[----:B0-----:R-:W-:-:S08]  /*0f60*/  DADD R2, R2, R8 ;  /* 0x0000000002027229 */ /* 0x001fd00000000008 */
[----:B------:R-:W-:Y:S01]  /*0f70*/  DADD R2, R2, R10 ;  /* 0x0000000002027229 */ /* 0x000fe2000000000a */
[----:B------:R-:W0:Y:S07]  /*0f80*/  LDS.128 R8, [UR4+0x70] ;  /* 0x00007004ff087984 */ /* 0x000e2e0008000c00 */
        /* <DEDUP_REMOVED lines=16> */
[----:B-1----:R-:W-:Y:S01]  /*1090*/  DADD R4, R2, R4 ;  /* 0x0000000002047229 */ /* 0x002fe20000000004 */
[----:B------:R-:W-:Y:S10]  /*10a0*/  BRA `(.L_x_594) ;  /* 0x0000001c00307947 */ /* 0x000ff40003800000 */
.L_x_593:
[----:B------:R-:W-:-:S04]  /*10b0*/  LOP3.LUT R2, R3, 0x3e0, RZ, 0xc0, !PT ;  /* 0x000003e003027812 */ /* 0x000fc800078ec0ff */
[----:B------:R-:W-:Y:S01]  /*10c0*/  LOP3.LUT R7, RZ, R2, RZ, 0x33, !PT ;  /* 0x00000002ff077212 */ /* 0x000fe200078e33ff */
[----:B------:R-:W-:Y:S02]  /*10d0*/  VIADD R5, R2, 0x20 ;  /* 0x0000002002057836 */ /* 0x000fe40000000000 */
[----:B------:R-:W0:Y:S02]  /*10e0*/  S2R R2, SR_LANEID ;  /* 0x0000000000027919 */ /* 0x000e240000000000 */
[----:B------:R-:W-:Y:S01]  /*10f0*/  IMAD.IADD R7, R0, 0x1, R7 ;  /* 0x0000000100077824 */ /* 0x000fe200078e0207 */
[----:B------:R-:W-:-:S04]  /*1100*/  ISETP.GT.U32.AND P0, PT, R5, R0, PT ;  /* 0x000000000500720c */ /* 0x000fc80003f04070 */
[----:B------:R-:W-:-:S05]  /*1110*/  SEL R7, R7, 0x1f, P0 ;  /* 0x0000001f07077807 */ /* 0x000fca0000000000 */
[----:B-----5:R-:W-:Y:S04]  /*1120*/  SHFL.DOWN PT, R4, R20, 0x1, R7 ;  /* 0x0820000014047989 */ /* 0x020fe800000e0007 */
[----:B------:R-:W1:Y:S01]  /*1130*/  SHFL.DOWN PT, R5, R21, 0x1, R7 ;  /* 0x0820000015057989 */ /* 0x000e6200000e0007 */
[C---:B0-----:R-:W-:Y:S01]  /*1140*/  ISETP.GE.AND P0, PT, R2.reuse, R7, PT ;  /* 0x000000070200720c */ /* 0x041fe20003f06270 */
[----:B------:R-:W-:Y:S01]  /*1150*/  VIADD R6, R2, 0x2 ;  /* 0x0000000202067836 */ /* 0x000fe20000000000 */
[----:B-1----:R-:W-:-:S10]  /*1160*/  DADD R4, R4, R20 ;  /* 0x0000000004047229 */ /* 0x002fd40000000014 */
        /* <DEDUP_REMOVED lines=11> */
[----:B------:R-:W-:-:S03]  /*1220*/  VIADD R6, R2, 0x8 ;  /* 0x0000000802067836 */ /* 0x000fc60000000000 */
[----:B------:R-:W0:Y:S02]  /*1230*/  SHFL.DOWN PT, R5, R11, 0x4, R7 ;  /* 0x088000000b057989 */ /* 0x000e2400000e0007 */
[----:B------:R-:W-:Y:S01]  /*1240*/  ISETP.GT.AND P1, PT, R6, R7, PT ;  /* 0x000000070600720c */ /* 0x000fe20003f24270 */
[----:B0-----:R-:W-:-:S10]  /*1250*/  DADD R4, R4, R10 ;  /* 0x0000000004047229 */ /* 0x001fd4000000000a */
[----:B------:R-:W-:Y:S02]  /*1260*/  FSEL R8, R10, R4, P0 ;  /* 0x000000040a087208 */ /* 0x000fe40000000000 */
[----:B------:R-:W-:Y:S02]  /*1270*/  FSEL R9, R11, R5, P0 ;  /* 0x000000050b097208 */ /* 0x000fe40000000000 */
[C---:B------:R-:W-:Y:S01]  /*1280*/  ISETP.NE.AND P0, PT, R2.reuse, RZ, PT ;  /* 0x000000ff0200720c */ /* 0x040fe20003f05270 */
[----:B------:R-:W-:Y:S01]  /*1290*/  SHFL.DOWN PT, R4, R8, 0x8, R7 ;  /* 0x0900000008047989 */ /* 0x000fe200000e0007 */
[----:B------:R-:W-:-:S03]  /*12a0*/  VIADD R2, R2, 0x10 ;  /* 0x0000001002027836 */ /* 0x000fc60000000000 */
[----:B------:R-:W0:Y:S08]  /*12b0*/  SHFL.DOWN PT, R5, R9, 0x8, R7 ;  /* 0x0900000009057989 */ /* 0x000e3000000e0007 */
[----:B------:R-:W1:Y:S01]  /*12c0*/  @!P0 S2R R13, SR_CgaCtaId ;  /* 0x00000000000d8919 */ /* 0x000e620000008800 */
[----:B------:R-:W-:-:S04]  /*12d0*/  @!P0 SHF.R.U32.HI R6, RZ, 0x2, R3 ;  /* 0x00000002ff068819 */ /* 0x000fc80000011603 */
[----:B------:R-:W-:Y:S01]  /*12e0*/  @!P0 LOP3.LUT R6, R6, 0xf8, RZ, 0xc0, !PT ;  /* 0x000000f806068812 */ /* 0x000fe200078ec0ff */
        /* <DEDUP_REMOVED lines=18> */
[----:B------:R-:W-:Y:S01]  /*1410*/  ISETP.GT.U32.AND P1, PT, R0, 0x20, PT ;  /* 0x000000200000780c */ /* 0x000fe20003f24070 */
[----:B0-----:R-:W-:-:S09]  /*1420*/  ULEA UR4, UR5, UR4, 0x18 ;  /* 0x0000000405047291 */ /* 0x001fd2000f8ec0ff */
[----:B------:R-:W0:Y:S04]  /*1430*/  LDS.128 R12, [UR4+0x20] ;  /* 0x00002004ff0c7984 */ /* 0x000e280008000c00 */
[----:B------:R-:W1:Y:S01]  /*1440*/  LDS.128 R8, [UR4+0x30] ;  /* 0x00003004ff087984 */ /* 0x000e620008000c00 */
[----:B0-----:R-:W-:-:S10]  /*1450*/  DADD R12, R4, R12 ;  /* 0x00000000040c7229 */ /* 0x001fd4000000000c */
[----:B------:R-:W-:Y:S02]  /*1460*/  FSEL R2, R12, R4, P1 ;  /* 0x000000040c027208 */ /* 0x000fe40000800000 */
[----:B------:R-:W-:Y:S02]  /*1470*/  FSEL R3, R13, R5, P1 ;  /* 0x000000050d037208 */ /* 0x000fe40000800000 */
[----:B------:R-:W-:Y:S01]  /*1480*/  ISETP.GT.U32.AND P1, PT, R0, 0x40, PT ;  /* 0x000000400000780c */ /* 0x000fe20003f24070 */
[----:B------:R-:W0:Y:S03]  /*1490*/  LDS.128 R4, [UR4+0x40] ;  /* 0x00004004ff047984 */ /* 0x000e260008000c00 */
[----:B------:R-:W-:-:S10]  /*14a0*/  DADD R14, R2, R14 ;  /* 0x00000000020e7229 */ /* 0x000fd4000000000e */
[----:B------:R-:W-:Y:S02]  /*14b0*/  FSEL R2, R14, R2, P1 ;  /* 0x000000020e027208 */ /* 0x000fe40000800000 */
[----:B------:R-:W-:Y:S02]  /*14c0*/  FSEL R3, R15, R3, P1 ;  /* 0x000000030f037208 */ /* 0x000fe40000800000 */
[----:B------:R-:W-:-:S04]  /*14d0*/  ISETP.GT.U32.AND P1, PT, R0, 0x60, PT ;  /* 0x000000600000780c */ /* 0x000fc80003f24070 */
[----:B-1----:R-:W-:-:S10]  /*14e0*/  DADD R8, R8, R2 ;  /* 0x0000000008087229 */ /* 0x002fd40000000002 */
[----:B------:R-:W-:Y:S02]  /*14f0*/  FSEL R2, R8, R2, P1 ;  /* 0x0000000208027208 */ /* 0x000fe40000800000 */
[----:B------:R-:W-:Y:S02]  /*1500*/  FSEL R3, R9, R3, P1 ;  /* 0x0000000309037208 */ /* 0x000fe40000800000 */
[----:B------:R-:W-:-:S04]  /*1510*/  ISETP.GT.U32.AND P1, PT, R0, 0x80, PT ;  /* 0x000000800000780c */ /* 0x000fc80003f24070 */
[----:B------:R-:W-:-:S10]  /*1520*/  DADD R10, R2, R10 ;  /* 0x00000000020a7229 */ /* 0x000fd4000000000a */
[----:B------:R-:W-:Y:S02]  /*1530*/  FSEL R2, R10, R2, P1 ;  /* 0x000000020a027208 */ /* 0x000fe40000800000 */
[----:B------:R-:W-:Y:S02]  /*1540*/  FSEL R3, R11, R3, P1 ;  /* 0x000000030b037208 */ /* 0x000fe40000800000 */
[----:B------:R-:W1:Y:S01]  /*1550*/  LDS.128 R8, [UR4+0x50] ;  /* 0x00005004ff087984 */ /* 0x000e620008000c00 */
[----:B------:R-:W-:-:S03]  /*1560*/  ISETP.GT.U32.AND P1, PT, R0, 0xa0, PT ;  /* 0x000000a00000780c */ /* 0x000fc60003f24070 */
[----:B0-----:R-:W-:-:S10]  /*1570*/  DADD R4, R4, R2 ;  /* 0x0000000004047229 */ /* 0x001fd40000000002 */
[----:B------:R-:W-:Y:S02]  /*1580*/  FSEL R2, R4, R2, P1 ;  /* 0x0000000204027208 */ /* 0x000fe40000800000 */
[----:B------:R-:W-:Y:S02]  /*1590*/  FSEL R3, R5, R3, P1 ;  /* 0x0000000305037208 */ /* 0x000fe40000800000 */
[----:B------:R-:W-:-:S04]  /*15a0*/  ISETP.GT.U32.AND P1, PT, R0, 0xc0, PT ;  /* 0x000000c00000780c */ /* 0x000fc80003f24070 */
[----:B------:R-:W-:-:S10]  /*15b0*/  DADD R6, R2, R6 ;  /* 0x0000000002067229 */ /* 0x000fd40000000006 */
[----:B------:R-:W-:Y:S02]  /*15c0*/  FSEL R2, R6, R2, P1 ;  /* 0x0000000206027208 */ /* 0x000fe40000800000 */
[----:B------:R-:W-:Y:S02]  /*15d0*/  FSEL R3, R7, R3, P1 ;  /* 0x0000000307037208 */ /* 0x000fe40000800000 */
[----:B------:R-:W0:Y:S01]  /*15e0*/  LDS.128 R4, [UR4+0x60] ;  /* 0x00006004ff047984 */ /* 0x000e220008000c00 */
[----:B------:R-:W-:-:S03]  /*15f0*/  ISETP.GT.U32.AND P1, PT, R0, 0xe0, PT ;  /* 0x000000e00000780c */ /* 0x000fc60003f24070 */
        /* <DEDUP_REMOVED lines=43> */
[----:B------:R-:W1:Y:S01]  /*18b0*/  LDS.64 R2, [UR4+0xb0] ;  /* 0x0000b004ff027984 */ /* 0x000e620008000a00 */
        /* <DEDUP_REMOVED lines=8> */
[----:B------:R-:W-:-:S04]  /*1940*/  ISETP.GT.U32.AND P1, PT, R0, 0x260, PT ;  /* 0x000002600000780c */ /* 0x000fc80003f24070 */
[----:B-1----:R-:W-:-:S10]  /*1950*/  DADD R2, R2, R4 ;  /* 0x0000000002027229 */ /* 0x002fd40000000004 */
[----:B------:R-:W-:Y:S02]  /*1960*/  FSEL R4, R2, R4, P1 ;  /* 0x0000000402047208 */ /* 0x000fe40000800000 */
[----:B------:R-:W-:Y:S01]  /*1970*/  FSEL R5, R3, R5, P1 ;  /* 0x0000000503057208 */ /* 0x000fe20000800000 */
[----:B------:R-:W-:Y:S06]  /*1980*/  BRA `(.L_x_594) ;  /* 0x0000001000f87947 */ /* 0x000fec0003800000 */
.L_x_579:
[----:B------:R-:W0:Y:S01]  /*1990*/  S2R R5, SR_TID.X ;  /* 0x0000000000057919 */ /* 0x000e220000002100 */
[----:B------:R-:W1:Y:S02]  /*19a0*/  LDCU.64 UR6, c[0x0][0x380] ;  /* 0x00007000ff0677ac */ /* 0x000e640008000a00 */
[----:B-1----:R-:W-:Y:S02]  /*19b0*/  IMAD.U32 R6, RZ, RZ, UR6 ;  /* 0x00000006ff067e24 */ /* 0x002fe4000f8e00ff */
[----:B------:R-:W-:Y:S01]  /*19c0*/  IMAD.U32 R7, RZ, RZ, UR7 ;  /* 0x00000007ff077e24 */ /* 0x000fe2000f8e00ff */
[----:B0-----:R-:W-:-:S05]  /*19d0*/  IADD3 R21, PT, PT, R5, UR4, RZ ;  /* 0x0000000405157c10 */ /* 0x001fca000fffe0ff */
[----:B------:R-:W-:-:S05]  /*19e0*/  IMAD.WIDE.U32 R20, R21, 0x8, R6 ;  /* 0x0000000815147825 */ /* 0x000fca00078e0006 */
[----:B------:R-:W2:Y:S04]  /*19f0*/  LDG.E.64 R14, desc[UR10][R20.64] ;  /* 0x0000000a140e7981 */ /* 0x000ea8000c1e1b00 */
[----:B------:R-:W2:Y:S04]  /*1a00*/  LDG.E.64 R16, desc[UR10][R20.64+0x1400] ;  /* 0x0014000a14107981 */ /* 0x000ea8000c1e1b00 */
[----:B------:R-:W3:Y:S04]  /*1a10*/  LDG.E.64 R18, desc[UR10][R20.64+0x2800] ;  /* 0x0028000a14127981 */ /* 0x000ee8000c1e1b00 */
[----:B------:R-:W4:Y:S04]  /*1a20*/  LDG.E.64 R12, desc[UR10][R20.64+0x3c00] ;  /* 0x003c000a140c7981 */ /* 0x000f28000c1e1b00 */
[----:B------:R-:W5:Y:S04]  /*1a30*/  LDG.E.64 R10, desc[UR10][R20.64+0x5000] ;  /* 0x0050000a140a7981 */ /* 0x000f68000c1e1b00 */
[----:B------:R-:W5:Y:S04]  /*1a40*/  LDG.E.64 R8, desc[UR10][R20.64+0x6400] ;  /* 0x0064000a14087981 */ /* 0x000f68000c1e1b00 */
[----:B------:R-:W5:Y:S04]  /*1a50*/  LDG.E.64 R2, desc[UR10][R20.64+0x7800] ;  /* 0x0078000a14027981 */ /* 0x000f68000c1e1b00 */
[----:B------:R-:W5:Y:S01]  /*1a60*/  LDG.E.64 R28, desc[UR10][R20.64+0x8c00] ;  /* 0x008c000a141c7981 */ /* 0x000f62000c1e1b00 */
[----:B------:R-:W-:Y:S01]  /*1a70*/  ISETP.GE.U32.AND P0, PT, R0, UR8, PT ;  /* 0x0000000800007c0c */ /* 0x000fe2000bf06070 */
[----:B--2---:R-:W-:-:S08]  /*1a80*/  DADD R14, R14, R16 ;  /* 0x000000000e0e7229 */ /* 0x004fd00000000010 */
[----:B---3--:R-:W-:-:S08]  /*1a90*/  DADD R14, R18, R14 ;  /* 0x00000000120e7229 */ /* 0x008fd0000000000e */
[----:B----4-:R-:W-:-:S08]  /*1aa0*/  DADD R12, R12, R14 ;  /* 0x000000000c0c7229 */ /* 0x010fd0000000000e */
[----:B-----5:R-:W-:-:S08]  /*1ab0*/  DADD R10, R10, R12 ;  /* 0x000000000a0a7229 */ /* 0x020fd0000000000c */
[----:B------:R-:W-:-:S08]  /*1ac0*/  DADD R8, R8, R10 ;  /* 0x0000000008087229 */ /* 0x000fd0000000000a */
[----:B------:R-:W-:-:S08]  /*1ad0*/  DADD R2, R2, R8 ;  /* 0x0000000002027229 */ /* 0x000fd00000000008 */
[----:B------:R-:W-:Y:S01]  /*1ae0*/  DADD R28, R28, R2 ;  /* 0x000000001c1c7229 */ /* 0x000fe20000000002 */
[----:B------:R-:W-:Y:S10]  /*1af0*/  @!P0 BRA `(.L_x_595) ;  /* 0x0000000c00708947 */ /* 0x000ff40003800000 */
[----:B------:R-:W-:Y:S01]  /*1b00*/  UIMAD UR12, UR13, 0x1400, UR4 ;  /* 0x000014000d0c78a4 */ /* 0x000fe2000f8e0204 */
[----:B------:R-:W-:Y:S01]  /*1b10*/  VIADD R0, R4, 0xffffec00 ;  /* 0xffffec0004007836 */ /* 0x000fe20000000000 */
[----:B------:R-:W-:Y:S01]  /*1b20*/  UIADD3 UR5, UPT, UPT, UR9, UR13, URZ ;  /* 0x0000000d09057290 */ /* 0x000fe2000fffe0ff */
[----:B------:R-:W-:-:S03]  /*1b30*/  LOP3.LUT R3, RZ, R5, RZ, 0x33, !PT ;  /* 0x00000005ff037212 */ /* 0x000fc600078e33ff */
[----:B------:R-:W-:Y:S01]  /*1b40*/  ISETP.LT.U32.AND P0, PT, R0, UR12, PT ;  /* 0x0000000c00007c0c */ /* 0x000fe2000bf01070 */
[----:B------:R-:W-:Y:S01]  /*1b50*/  UIMAD UR5, UR5, 0x1400, URZ ;  /* 0x00001400050578a4 */ /* 0x000fe2000f8e02ff */
[----:B------:R-:W-:-:S05]  /*1b60*/  IADD3 R3, PT, PT, R4, -UR8, R3 ;  /* 0x8000000804037c10 */ /* 0x000fca000fffe003 */
[----:B------:R-:W-:Y:S01]  /*1b70*/  IMAD.U32 R8, RZ, RZ, UR5 ;  /* 0x00000005ff087e24 */ /* 0x000fe2000f8e00ff */
[----:B------:R-:W-:Y:S01]  /*1b80*/  UMOV UR6, UR5 ;  /* 0x0000000500067c82 */ /* 0x000fe20008000000 */
[----:B------:R-:W-:Y:S01]  /*1b90*/  VIADD R2, R3, -UR4 ;  /* 0x8000000403027c36 */ /* 0x000fe20008000000 */
[----:B------:R-:W-:Y:S02]  /*1ba0*/  UMOV UR4, URZ ;  /* 0x000000ff00047c82 */ /* 0x000fe40008000000 */
[----:B------:R-:W-:Y:S01]  /*1bb0*/  IADD3 R5, PT, PT, R8, 0x1400, R5 ;  /* 0x0000140008057810 */ /* 0x000fe20007ffe005 */
[----:B------:R-:W-:Y:S06]  /*1bc0*/  @P0 BRA `(.L_x_596) ;  /* 0x0000000000840947 */ /* 0x000fec0003800000 */
[----:B------:R-:W0:Y:S01]  /*1bd0*/  LDC R4, c[0x0][0x3a8] ;  /* 0x0000ea00ff047b82 */ /* 0x000e220000000800 */
[----:B------:R-:W1:Y:S07]  /*1be0*/  LDCU UR7, c[0x0][0x3ac] ;  /* 0x00007580ff0777ac */ /* 0x000e6e0008000800 */
[----:B------:R-:W2:Y:S02]  /*1bf0*/  LDC.64 R6, c[0x0][0x380] ;  /* 0x0000e000ff067b82 */ /* 0x000ea40000000a00 */
.L_x_597:
[----:B------:R-:W3:Y:S02]  /*1c00*/  S2R R25, SR_TID.X ;  /* 0x0000000000197919 */ /* 0x000ee40000002100 */
[----:B---3--:R-:W-:-:S04]  /*1c10*/  VIADD R25, R25, UR12 ;  /* 0x0000000c19197c36 */ /* 0x008fc80008000000 */
[----:B--2---:R-:W-:-:S05]  /*1c20*/  IMAD.WIDE.U32 R24, R25, 0x8, R6 ;  /* 0x0000000819187825 */ /* 0x004fca00078e0006 */
        /* <DEDUP_REMOVED lines=8> */
[----:B0-----:R-:W-:-:S05]  /*1cb0*/  VIADD R3, R4, -UR12 ;  /* 0x8000000c04037c36 */ /* 0x001fca0008000000 */
[----:B------:R-:W-:Y:S01]  /*1cc0*/  ISETP.GE.U32.AND P0, PT, R3, UR8, PT ;  /* 0x0000000803007c0c */ /* 0x000fe2000bf06070 */
        /* <DEDUP_REMOVED lines=8> */
[----:B------:R-:W-:Y:S10]  /*1d50*/  @!P0 BRA `(.L_x_595) ;  /* 0x0000000800d88947 */ /* 0x000ff40003800000 */
[----:B-1----:R-:W-:Y:S01]  /*1d60*/  UMOV UR13, UR7 ;  /* 0x00000007000d7c82 */ /* 0x002fe20008000000 */
[----:B------:R-:W-:Y:S01]  /*1d70*/  UIADD3 UR4, UPT, UPT, UR4, 0x1, URZ ;  /* 0x0000000104047890 */ /* 0x000fe2000fffe0ff */
[----:B------:R-:W-:Y:S01]  /*1d80*/  VIADD R2, R2, -UR8 ;  /* 0x8000000802027c36 */ /* 0x000fe20008000000 */
[----:B------:R-:W-:Y:S01]  /*1d90*/  UIMAD UR12, UR13, 0x1400, UR12 ;  /* 0x000014000d0c78a4 */ /* 0x000fe2000f8e020c */
[----:B------:R-:W-:Y:S01]  /*1da0*/  VIADD R5, R5, UR8 ;  /* 0x0000000805057c36 */ /* 0x000fe20008000000 */
[----:B------:R-:W-:-:S04]  /*1db0*/  UIADD3 UR6, UPT, UPT, UR8, UR6, URZ ;  /* 0x0000000608067290 */ /* 0x000fc8000fffe0ff */
[----:B------:R-:W-:-:S13]  /*1dc0*/  ISETP.LT.U32.AND P0, PT, R0, UR12, PT ;  /* 0x0000000c00007c0c */ /* 0x000fda000bf01070 */
[----:B------:R-:W-:Y:S05]  /*1dd0*/  @!P0 BRA `(.L_x_597) ;  /* 0xfffffffc00888947 */ /* 0x000fea000383ffff */
.L_x_596:
[----:B------:R-:W0:Y:S01]  /*1de0*/  S2R R9, SR_TID.X ;  /* 0x0000000000097919 */ /* 0x000e220000002100 */
[----:B------:R-:W-:Y:S01]  /*1df0*/  VIADD R0, R4, -UR12 ;  /* 0x8000000c04007c36 */ /* 0x000fe20008000000 */
[----:B------:R-:W-:Y:S04]  /*1e00*/  BSSY.RECONVERGENT B1, `(.L_x_595) ;  /* 0x00000ab000017945 */ /* 0x000fe80003800200 */
[----:B0-----:R-:W-:-:S04]  /*1e10*/  ISETP.GE.AND P0, PT, R9, R0, PT ;  /* 0x000000000900720c */ /* 0x001fc80003f06270 */
[----:B------:R-:W-:-:S13]  /*1e20*/  ISETP.LE.U32.OR P0, PT, R4, UR12, P0 ;  /* 0x0000000c04007c0c */ /* 0x000fda0008703470 */
[----:B------:R-:W-:Y:S05]  /*1e30*/  @P0 BRA `(.L_x_598) ;  /* 0x00000008009c0947 */ /* 0x000fea0003800000 */
[----:B------:R-:W-:Y:S01]  /*1e40*/  UIMAD UR7, UR4, UR13, URZ ;  /* 0x0000000d040772a4 */ /* 0x000fe2000f8e02ff */
[----:B------:R-:W-:Y:S01]  /*1e50*/  LOP3.LUT R3, RZ, R9, RZ, 0x33, !PT ;  /* 0x00000009ff037212 */ /* 0x000fe200078e33ff */
[----:B------:R-:W-:Y:S01]  /*1e60*/  BSSY.RECONVERGENT B2, `(.L_x_599) ;  /* 0x0000056000027945 */ /* 0x000fe20003800200 */
[----:B------:R-:W-:Y:S02]  /*1e70*/  IMAD.MOV.U32 R0, RZ, RZ, R9 ;  /* 0x000000ffff007224 */ /* 0x000fe400078e0009 */
[----:B------:R-:W-:Y:S01]  /*1e80*/  IADD3 R4, PT, PT, R4, -UR5, R3 ;  /* 0x8000000504047c10 */ /* 0x000fe2000fffe003 */
[----:B------:R-:W-:-:S04]  /*1e90*/  IMAD.U32 R3, RZ, RZ, UR7 ;  /* 0x00000007ff037e24 */ /* 0x000fc8000f8e00ff */
[----:B------:R-:W-:-:S04]  /*1ea0*/  IMAD R4, R3, -0x1400, R4 ;  /* 0xffffec0003047824 */ /* 0x000fc800078e0204 */
[C---:B------:R-:W-:Y:S01]  /*1eb0*/  IMAD.HI.U32 R3, R4.reuse, -0x33333333, RZ ;  /* 0xcccccccd04037827 */ /* 0x040fe200078e00ff */
[----:B------:R-:W-:-:S04]  /*1ec0*/  ISETP.GE.U32.AND P0, PT, R4, 0x2580, PT ;  /* 0x000025800400780c */ /* 0x000fc80003f06070 */
[----:B------:R-:W-:-:S04]  /*1ed0*/  LEA.HI R3, R3, 0x1, RZ, 0x17 ;  /* 0x0000000103037811 */ /* 0x000fc800078fb8ff */
[----:B------:R-:W-:-:S05]  /*1ee0*/  LOP3.LUT R4, R3, 0xf, RZ, 0xc0, !PT ;  /* 0x0000000f03047812 */ /* 0x000fca00078ec0ff */
[----:B------:R-:W-:Y:S05]  /*1ef0*/  @!P0 BRA `(.L_x_600) ;  /* 0x0000000400308947 */ /* 0x000fea0003800000 */
[----:B------:R-:W-:Y:S01]  /*1f00*/  IMAD.HI.U32 R0, R2, -0x33333333, RZ ;  /* 0xcccccccd02007827 */ /* 0x000fe200078e00ff */
[----:B------:R-:W-:Y:S04]  /*1f10*/  BSSY.RECONVERGENT B3, `(.L_x_601) ;  /* 0x0000049000037945 */ /* 0x000fe80003800200 */
[----:B------:R-:W-:-:S04]  /*1f20*/  LEA.HI R0, R0, 0x1, RZ, 0x17 ;  /* 0x0000000100007811 */ /* 0x000fc800078fb8ff */
[----:B------:R-:W-:Y:S02]  /*1f30*/  LOP3.LUT R26, R0, 0xfffff0, RZ, 0xc0, !PT ;  /* 0x00fffff0001a7812 */ /* 0x000fe400078ec0ff */
[----:B------:R-:W-:-:S03]  /*1f40*/  LOP3.LUT R0, R9, 0x1400, RZ, 0xfc, !PT ;  /* 0x0000140009007812 */ /* 0x000fc600078efcff */
[----:B------:R-:W-:-:S07]  /*1f50*/  IMAD.MOV R26, RZ, RZ, -R26 ;  /* 0x000000ffff1a7224 */ /* 0x000fce00078e0a1a */
.L_x_602:
[C---:B------:R-:W-:Y:S02]  /*1f60*/  VIADD R23, R5.reuse, 0xffffec00 ;  /* 0xffffec0005177836 */ /* 0x040fe40000000000 */
[----:B------:R-:W-:Y:S02]  /*1f70*/  VIADD R19, R5, 0xffffee80 ;  /* 0xffffee8005137836 */ /* 0x000fe40000000000 */
[----:B------:R-:W-:-:S04]  /*1f80*/  IMAD.WIDE.U32 R22, R23, 0x8, R6 ;  /* 0x0000000817167825 */ /* 0x000fc800078e0006 */
[--C-:B------:R-:W-:Y:S02]  /*1f90*/  IMAD.WIDE.U32 R18, R19, 0x8, R6.reuse ;  /* 0x0000000813127825 */ /* 0x100fe400078e0006 */
[----:B------:R-:W2:Y:S02]  /*1fa0*/  LDG.E.64 R22, desc[UR10][R22.64] ;  /* 0x0000000a16167981 */ /* 0x000ea4000c1e1b00 */
[C---:B------:R-:W-:Y:S02]  /*1fb0*/  VIADD R17, R5.reuse, 0xfffff100 ;  /* 0xfffff10005117836 */ /* 0x040fe40000000000 */
[----:B------:R-:W3:Y:S01]  /*1fc0*/  LDG.E.64 R18, desc[UR10][R18.64] ;  /* 0x0000000a12127981 */ /* 0x000ee2000c1e1b00 */
[----:B------:R-:W-:Y:S02]  /*1fd0*/  VIADD R15, R5, 0xfffff380 ;  /* 0xfffff380050f7836 */ /* 0x000fe40000000000 */
[----:B------:R-:W-:-:S04]  /*1fe0*/  IMAD.WIDE.U32 R16, R17, 0x8, R6 ;  /* 0x0000000811107825 */ /* 0x000fc800078e0006 */
[--C-:B------:R-:W-:Y:S02]  /*1ff0*/  IMAD.WIDE.U32 R14, R15, 0x8, R6.reuse ;  /* 0x000000080f0e7825 */ /* 0x100fe400078e0006 */
[----:B------:R-:W4:Y:S02]  /*2000*/  LDG.E.64 R16, desc[UR10][R16.64] ;  /* 0x0000000a10107981 */ /* 0x000f24000c1e1b00 */
[C---:B------:R-:W-:Y:S02]  /*2010*/  VIADD R13, R5.reuse, 0xfffff600 ;  /* 0xfffff600050d7836 */ /* 0x040fe40000000000 */
[----:B------:R-:W5:Y:S01]  /*2020*/  LDG.E.64 R14, desc[UR10][R14.64] ;  /* 0x0000000a0e0e7981 */ /* 0x000f62000c1e1b00 */
[----:B------:R-:W-:Y:S02]  /*2030*/  VIADD R11, R5, 0xfffff880 ;  /* 0xfffff880050b7836 */ /* 0x000fe40000000000 */
[----:B------:R-:W-:-:S04]  /*2040*/  IMAD.WIDE.U32 R12, R13, 0x8, R6 ;  /* 0x000000080d0c7825 */ /* 0x000fc800078e0006 */
[--C-:B------:R-:W-:Y:S02]  /*2050*/  IMAD.WIDE.U32 R10, R11, 0x8, R6.reuse ;  /* 0x000000080b0a7825 */ /* 0x100fe400078e0006 */
[----:B------:R-:W5:Y:S02]  /*2060*/  LDG.E.64 R12, desc[UR10][R12.64] ;  /* 0x0000000a0c0c7981 */ /* 0x000f64000c1e1b00 */
[C---:B------:R-:W-:Y:S02]  /*2070*/  VIADD R9, R5.reuse, 0xfffffb00 ;  /* 0xfffffb0005097836 */ /* 0x040fe40000000000 */
[----:B------:R-:W5:Y:S01]  /*2080*/  LDG.E.64 R10, desc[UR10][R10.64] ;  /* 0x0000000a0a0a7981 */ /* 0x000f62000c1e1b00 */
[----:B------:R-:W-:Y:S02]  /*2090*/  VIADD R21, R5, 0xfffffd80 ;  /* 0xfffffd8005157836 */ /* 0x000fe40000000000 */
[----:B------:R-:W-:-:S04]  /*20a0*/  IMAD.WIDE.U32 R8, R9, 0x8, R6 ;  /* 0x0000000809087825 */ /* 0x000fc800078e0006 */
[----:B------:R-:W-:Y:S02]  /*20b0*/  IMAD.WIDE.U32 R20, R21, 0x8, R6 ;  /* 0x0000000815147825 */ /* 0x000fe400078e0006 */
[----:B------:R-:W5:Y:S04]  /*20c0*/  LDG.E.64 R8, desc[UR10][R8.64] ;  /* 0x0000000a08087981 */ /* 0x000f68000c1e1b00 */
[----:B------:R-:W5:Y:S01]  /*20d0*/  LDG.E.64 R20, desc[UR10][R20.64] ;  /* 0x0000000a14147981 */ /* 0x000f62000c1e1b00 */
[----:B------:R-:W-:Y:S01]  /*20e0*/  VIADD R25, R5, 0x280 ;  /* 0x0000028005197836 */ /* 0x000fe20000000000 */
[----:B--2---:R-:W-:-:S08]  /*20f0*/  DADD R22, R22, R28 ;  /* 0x0000000016167229 */ /* 0x004fd0000000001c */
[----:B---3--:R-:W-:Y:S01]  /*2100*/  DADD R18, R22, R18 ;  /* 0x0000000016127229 */ /* 0x008fe20000000012 */
[----:B------:R-:W-:-:S06]  /*2110*/  IMAD.WIDE.U32 R22, R5, 0x8, R6 ;  /* 0x0000000805167825 */ /* 0x000fcc00078e0006 */
[----:B------:R-:W2:Y:S01]  /*2120*/  LDG.E.64 R22, desc[UR10][R22.64] ;  /* 0x0000000a16167981 */ /* 0x000ea2000c1e1b00 */
[----:B----4-:R-:W-:Y:S01]  /*2130*/  DADD R16, R18, R16 ;  /* 0x0000000012107229 */ /* 0x010fe20000000010 */
[----:B------:R-:W-:-:S04]  /*2140*/  IMAD.WIDE.U32 R18, R25, 0x8, R6 ;  /* 0x0000000819127825 */ /* 0x000fc800078e0006 */
[----:B------:R-:W-:Y:S02]  /*2150*/  VIADD R25, R5, 0x500 ;  /* 0x0000050005197836 */ /* 0x000fe40000000000 */
[----:B------:R-:W3:Y:S01]  /*2160*/  LDG.E.64 R18, desc[UR10][R18.64] ;  /* 0x0000000a12127981 */ /* 0x000ee2000c1e1b00 */
[----:B-----5:R-:W-:Y:S01]  /*2170*/  DADD R14, R16, R14 ;  /* 0x00000000100e7229 */ /* 0x020fe2000000000e */
[----:B------:R-:W-:-:S04]  /*2180*/  IMAD.WIDE.U32 R16, R25, 0x8, R6 ;  /* 0x0000000819107825 */ /* 0x000fc800078e0006 */
[----:B------:R-:W-:Y:S02]  /*2190*/  VIADD R25, R5, 0x780 ;  /* 0x0000078005197836 */ /* 0x000fe40000000000 */
[----:B------:R-:W4:Y:S01]  /*21a0*/  LDG.E.64 R16, desc[UR10][R16.64] ;  /* 0x0000000a10107981 */ /* 0x000f22000c1e1b00 */
[----:B------:R-:W-:Y:S01]  /*21b0*/  DADD R12, R14, R12 ;  /* 0x000000000e0c7229 */ /* 0x000fe2000000000c */
[----:B------:R-:W-:-:S04]  /*21c0*/  IMAD.WIDE.U32 R14, R25, 0x8, R6 ;  /* 0x00000008190e7825 */ /* 0x000fc800078e0006 */
[----:B------:R-:W-:Y:S02]  /*21d0*/  VIADD R25, R5, 0xa00 ;  /* 0x00000a0005197836 */ /* 0x000fe40000000000 */
[----:B------:R-:W5:Y:S01]  /*21e0*/  LDG.E.64 R14, desc[UR10][R14.64] ;  /* 0x0000000a0e0e7981 */ /* 0x000f62000c1e1b00 */
        /* <DEDUP_REMOVED lines=9> */
[----:B------:R-:W-:Y:S01]  /*2280*/  IMAD.WIDE.U32 R8, R25, 0x8, R6 ;  /* 0x0000000819087825 */ /* 0x000fe200078e0006 */
[----:B------:R-:W-:-:S05]  /*2290*/  IADD3 R25, PT, PT, R5, 0x1180, RZ ;  /* 0x0000118005197810 */ /* 0x000fca0007ffe0ff */
[----:B------:R-:W5:Y:S01]  /*22a0*/  LDG.E.64 R8, desc[UR10][R8.64] ;  /* 0x0000000a08087981 */ /* 0x000f62000c1e1b00 */
[----:B------:R-:W-:-:S06]  /*22b0*/  IMAD.WIDE.U32 R24, R25, 0x8, R6 ;  /* 0x0000000819187825 */ /* 0x000fcc00078e0006 */
[----:B------:R-:W5:Y:S01]  /*22c0*/  LDG.E.64 R24, desc[UR10][R24.64] ;  /* 0x0000000a18187981 */ /* 0x000f62000c1e1b00 */
[----:B------:R-:W-:Y:S02]  /*22d0*/  VIADD R26, R26, 0x10 ;  /* 0x000000101a1a7836 */ /* 0x000fe40000000000 */
[----:B------:R-:W-:Y:S02]  /*22e0*/  VIADD R0, R0, 0x2800 ;  /* 0x0000280000007836 */ /* 0x000fe40000000000 */
[----:B------:R-:W-:Y:S01]  /*22f0*/  VIADD R5, R5, 0x2800 ;  /* 0x0000280005057836 */ /* 0x000fe20000000000 */
[----:B------:R-:W-:Y:S01]  /*2300*/  ISETP.NE.AND P0, PT, R26, RZ, PT ;  /* 0x000000ff1a00720c */ /* 0x000fe20003f05270 */
        /* <DEDUP_REMOVED lines=9> */
[----:B------:R-:W-:Y:S05]  /*23a0*/  BSYNC.RECONVERGENT B3 ;  /* 0x0000000000037941 */ /* 0x000fea0003800200 */
.L_x_601:
[----:B------:R-:W-:-:S07]  /*23b0*/  VIADD R0, R0, 0xffffec00 ;  /* 0xffffec0000007836 */ /* 0x000fce0000000000 */
.L_x_600:
[----:B------:R-:W-:Y:S05]  /*23c0*/  BSYNC.RECONVERGENT B2 ;  /* 0x0000000000027941 */ /* 0x000fea0003800200 */
.L_x_599:
[----:B------:R-:W-:-:S13]  /*23d0*/  ISETP.NE.AND P0, PT, R4, RZ, PT ;  /* 0x000000ff0400720c */ /* 0x000fda0003f05270 */
[----:B------:R-:W-:Y:S05]  /*23e0*/  @!P0 BRA `(.L_x_598) ;  /* 0x0000000400308947 */ /* 0x000fea0003800000 */
[----:B------:R-:W-:Y:S01]  /*23f0*/  ISETP.GE.U32.AND P0, PT, R4, 0x8, PT ;  /* 0x000000080400780c */ /* 0x000fe20003f06070 */
[----:B------:R-:W-:Y:S01]  /*2400*/  BSSY.RECONVERGENT B2, `(.L_x_603) ;  /* 0x0000025000027945 */ /* 0x000fe20003800200 */
[----:B------:R-:W-:-:S04]  /*2410*/  LOP3.LUT R22, R3, 0x7, RZ, 0xc0, !PT ;  /* 0x0000000703167812 */ /* 0x000fc800078ec0ff */
[----:B------:R-:W-:-:S07]  /*2420*/  ISETP.NE.AND P1, PT, R22, RZ, PT ;  /* 0x000000ff1600720c */ /* 0x000fce0003f25270 */
[----:B------:R-:W-:Y:S06]  /*2430*/  @!P0 BRA `(.L_x_604) ;  /* 0x0000000000848947 */ /* 0x000fec0003800000 */
[----:B------:R-:W-:-:S04]  /*2440*/  VIADD R19, R0, UR12 ;  /* 0x0000000c00137c36 */ /* 0x000fc80008000000 */
[----:B------:R-:W-:-:S04]  /*2450*/  IMAD.WIDE.U32 R4, R19, 0x8, R6 ;  /* 0x0000000813047825 */ /* 0x000fc800078e0006 */
[C---:B------:R-:W-:Y:S02]  /*2460*/  VIADD R17, R19.reuse, 0x280 ;  /* 0x0000028013117836 */ /* 0x040fe40000000000 */
[----:B------:R-:W2:Y:S01]  /*2470*/  LDG.E.64 R4, desc[UR10][R4.64] ;  /* 0x0000000a04047981 */ /* 0x000ea2000c1e1b00 */
        /* <DEDUP_REMOVED lines=14> */
[--C-:B------:R-:W-:Y:S02]  /*2560*/  IMAD.WIDE.U32 R20, R21, 0x8, R6.reuse ;  /* 0x0000000815147825 */ /* 0x100fe400078e0006 */
[----:B------:R-:W5:Y:S02]  /*2570*/  LDG.E.64 R8, desc[UR10][R8.64] ;  /* 0x0000000a08087981 */ /* 0x000f64000c1e1b00 */
[----:B------:R-:W-:Y:S02]  /*2580*/  VIADD R19, R19, 0x1180 ;  /* 0x0000118013137836 */ /* 0x000fe40000000000 */
[----:B------:R-:W5:Y:S02]  /*2590*/  LDG.E.64 R20, desc[UR10][R20.64] ;  /* 0x0000000a14147981 */ /* 0x000f64000c1e1b00 */
[----:B------:R-:W-:-:S06]  /*25a0*/  IMAD.WIDE.U32 R18, R19, 0x8, R6 ;  /* 0x0000000813127825 */ /* 0x000fcc00078e0006 */
        /* <DEDUP_REMOVED lines=10> */
.L_x_604:
[----:B------:R-:W-:Y:S05]  /*2650*/  BSYNC.RECONVERGENT B2 ;  /* 0x0000000000027941 */ /* 0x000fea0003800200 */
.L_x_603:
[----:B------:R-:W-:Y:S05]  /*2660*/  @!P1 BRA `(.L_x_598) ;  /* 0x0000000000909947 */ /* 0x000fea0003800000 */
[----:B------:R-:W-:Y:S01]  /*2670*/  ISETP.GE.U32.AND P0, PT, R22, 0x4, PT ;  /* 0x000000041600780c */ /* 0x000fe20003f06070 */
[----:B------:R-:W-:Y:S01]  /*2680*/  BSSY.RECONVERGENT B2, `(.L_x_605) ;  /* 0x0000014000027945 */ /* 0x000fe20003800200 */
[----:B------:R-:W-:-:S11]  /*2690*/  LOP3.LUT P1, RZ, R3, 0x3, RZ, 0xc0, !PT ;  /* 0x0000000303ff7812 */ /* 0x000fd6000782c0ff */
[----:B------:R-:W-:Y:S05]  /*26a0*/  @!P0 BRA `(.L_x_606) ;  /* 0x0000000000448947 */ /* 0x000fea0003800000 */
        /* <DEDUP_REMOVED lines=8> */
[----:B------:R-:W-:Y:S02]  /*2730*/  VIADD R13, R3, 0x780 ;  /* 0x00000780030d7836 */ /* 0x000fe40000000000 */
[----:B------:R-:W4:Y:S02]  /*2740*/  LDG.E.64 R10, desc[UR10][R10.64] ;  /* 0x0000000a0a0a7981 */ /* 0x000f24000c1e1b00 */
[----:B------:R-:W-:-:S06]  /*2750*/  IMAD.WIDE.U32 R12, R13, 0x8, R6 ;  /* 0x000000080d0c7825 */ /* 0x000fcc00078e0006 */
[----:B------:R-:W5:Y:S01]  /*2760*/  LDG.E.64 R12, desc[UR10][R12.64] ;  /* 0x0000000a0c0c7981 */ /* 0x000f62000c1e1b00 */
[----:B------:R-:W-:Y:S01]  /*2770*/  VIADD R0, R0, 0xa00 ;  /* 0x00000a0000007836 */ /* 0x000fe20000000000 */
[----:B--2---:R-:W-:-:S08]  /*2780*/  DADD R28, R28, R4 ;  /* 0x000000001c1c7229 */ /* 0x004fd00000000004 */
[----:B---3--:R-:W-:-:S08]  /*2790*/  DADD R28, R28, R8 ;  /* 0x000000001c1c7229 */ /* 0x008fd00000000008 */
[----:B----4-:R-:W-:-:S08]  /*27a0*/  DADD R28, R28, R10 ;  /* 0x000000001c1c7229 */ /* 0x010fd0000000000a */
[----:B-----5:R-:W-:-:S11]  /*27b0*/  DADD R28, R28, R12 ;  /* 0x000000001c1c7229 */ /* 0x020fd6000000000c */
.L_x_606:
[----:B------:R-:W-:Y:S05]  /*27c0*/  BSYNC.RECONVERGENT B2 ;  /* 0x0000000000027941 */ /* 0x000fea0003800200 */
.L_x_605:
[----:B------:R-:W-:Y:S05]  /*27d0*/  @!P1 BRA `(.L_x_598) ;  /* 0x0000000000349947 */ /* 0x000fea0003800000 */
[----:B------:R-:W-:-:S04]  /*27e0*/  IMAD.HI.U32 R2, R2, -0x33333333, RZ ;  /* 0xcccccccd02027827 */ /* 0x000fc800078e00ff */
[----:B------:R-:W-:Y:S01]  /*27f0*/  VIADD R5, R0, UR6 ;  /* 0x0000000600057c36 */ /* 0x000fe20008000000 */
[----:B------:R-:W-:-:S04]  /*2800*/  LOP3.LUT R2, R2, 0xffff, RZ, 0xc0, !PT ;  /* 0x0000ffff02027812 */ /* 0x000fc800078ec0ff */
[----:B------:R-:W-:-:S04]  /*2810*/  LEA.HI R2, R2, 0x1, RZ, 0x17 ;  /* 0x0000000102027811 */ /* 0x000fc800078fb8ff */
[----:B------:R-:W-:-:S05]  /*2820*/  LOP3.LUT R2, R2, 0x3, RZ, 0xc0, !PT ;  /* 0x0000000302027812 */ /* 0x000fca00078ec0ff */
[----:B------:R-:W-:-:S07]  /*2830*/  IMAD.MOV R0, RZ, RZ, -R2 ;  /* 0x000000ffff007224 */ /* 0x000fce00078e0a02 */
.L_x_607:
[----:B------:R-:W-:-:S06]  /*2840*/  IMAD.WIDE.U32 R2, R5, 0x8, R6 ;  /* 0x0000000805027825 */ /* 0x000fcc00078e0006 */
[----:B------:R-:W2:Y:S01]  /*2850*/  LDG.E.64 R2, desc[UR10][R2.64] ;  /* 0x0000000a02027981 */ /* 0x000ea2000c1e1b00 */
[----:B------:R-:W-:Y:S02]  /*2860*/  VIADD R0, R0, 0x1 ;  /* 0x0000000100007836 */ /* 0x000fe40000000000 */
[----:B------:R-:W-:-:S03]  /*2870*/  VIADD R5, R5, 0x280 ;  /* 0x0000028005057836 */ /* 0x000fc60000000000 */
[----:B------:R-:W-:Y:S01]  /*2880*/  ISETP.NE.AND P0, PT, R0, RZ, PT ;  /* 0x000000ff0000720c */ /* 0x000fe20003f05270 */
[----:B--2---:R-:W-:-:S12]  /*2890*/  DADD R28, R2, R28 ;  /* 0x00000000021c7229 */ /* 0x004fd8000000001c */
[----:B------:R-:W-:Y:S05]  /*28a0*/  @P0 BRA `(.L_x_607) ;  /* 0xfffffffc00e40947 */ /* 0x000fea000383ffff */
.L_x_598:
[----:B------:R-:W-:Y:S05]  /*28b0*/  BSYNC.RECONVERGENT B1 ;  /* 0x0000000000017941 */ /* 0x000fea0003800200 */
.L_x_595:
[----:B------:R-:W0:Y:S01]  /*28c0*/  S2R R0, SR_LANEID ;  /* 0x0000000000007919 */ /* 0x000e220000000000 */
[----:B------:R-:W-:Y:S04]  /*28d0*/  SHFL.DOWN PT, R2, R28, 0x1, 0x1f ;  /* 0x08201f001c027f89 */ /* 0x000fe800000e0000 */
[----:B------:R-:W2:Y:S01]  /*28e0*/  SHFL.DOWN PT, R3, R29, 0x1, 0x1f ;  /* 0x08201f001d037f89 */ /* 0x000ea200000e0000 */
[----:B------:R-:W3:Y:S01]  /*28f0*/  S2R R11, SR_TID.X ;  /* 0x00000000000b7919 */ /* 0x000ee20000002100 */
[----:B--2---:R-:W-:Y:S01]  /*2900*/  DADD R2, R2, R28 ;  /* 0x0000000002027229 */ /* 0x004fe2000000001c */
[C---:B0-----:R-:W-:Y:S02]  /*2910*/  ISETP.GT.AND P0, PT, R0.reuse, 0x1e, PT ;  /* 0x0000001e0000780c */ /* 0x041fe40003f04270 */
[----:B------:R-:W-:-:S07]  /*2920*/  ISETP.NE.AND P1, PT, R0, RZ, PT ;  /* 0x000000ff0000720c */ /* 0x000fce0003f25270 */
[----:B------:R-:W-:Y:S02]  /*2930*/  FSEL R4, R28, R2, P0 ;  /* 0x000000021c047208 */ /* 0x000fe40000000000 */
[----:B------:R-:W-:Y:S02]  /*2940*/  FSEL R5, R29, R3, P0 ;  /* 0x000000031d057208 */ /* 0x000fe40000000000 */
[----:B------:R-:W-:Y:S01]  /*2950*/  ISETP.GT.AND P0, PT, R0, 0x1d, PT ;  /* 0x0000001d0000780c */ /* 0x000fe20003f04270 */
[----:B------:R-:W-:Y:S04]  /*2960*/  SHFL.DOWN PT, R2, R4, 0x2, 0x1f ;  /* 0x08401f0004027f89 */ /* 0x000fe800000e0000 */
[----:B------:R-:W0:Y:S01]  /*2970*/  SHFL.DOWN PT, R3, R5, 0x2, 0x1f ;  /* 0x08401f0005037f89 */ /* 0x000e2200000e0000 */
[----:B------:R-:W2:Y:S01]  /*2980*/  @!P1 S2R R10, SR_CgaCtaId ;  /* 0x00000000000a9919 */ /* 0x000ea20000008800 */
        /* <DEDUP_REMOVED lines=12> */
[----:B---3--:R-:W-:Y:S01]  /*2a50*/  @!P1 SHF.R.U32.HI R6, RZ, 0x2, R11 ;  /* 0x00000002ff069819 */ /* 0x008fe2000001160b */
[----:B------:R-:W0:Y:S01]  /*2a60*/  SHFL.DOWN PT, R3, R9, 0x8, 0x1f ;  /* 0x09001f0009037f89 */ /* 0x000e2200000e0000 */
[----:B--2---:R-:W-:-:S02]  /*2a70*/  @!P1 LEA R7, R10, R7, 0x18 ;  /* 0x000000070a079211 */ /* 0x004fc400078ec0ff */
        /* <DEDUP_REMOVED lines=19> */
[----:B------:R-:W3:Y:S04]  /*2bb0*/  LDS.128 R12, [UR4+0x30] ;  /* 0x00003004ff0c7984 */ /* 0x000ee80008000c00 */
[----:B------:R-:W4:Y:S01]  /*2bc0*/  LDS.128 R8, [UR4+0x40] ;  /* 0x00004004ff087984 */ /* 0x000f220008000c00 */
[----:B0-----:R-:W-:-:S03]  /*2bd0*/  DADD R16, R4, R16 ;  /* 0x0000000004107229 */ /* 0x001fc60000000010 */
[----:B--2---:R-:W0:Y:S05]  /*2be0*/  LDS.128 R4, [UR4+0x50] ;  /* 0x00005004ff047984 */ /* 0x004e2a0008000c00 */
[----:B------:R-:W-:-:S08]  /*2bf0*/  DADD R16, R16, R18 ;  /* 0x0000000010107229 */ /* 0x000fd00000000012 */
[----:B---3--:R-:W-:-:S08]  /*2c00*/  DADD R12, R16, R12 ;  /* 0x00000000100c7229 */ /* 0x008fd0000000000c */
[----:B------:R-:W-:Y:S02]  /*2c10*/  DADD R2, R12, R14 ;  /* 0x000000000c027229 */ /* 0x000fe4000000000e */
[----:B------:R-:W2:Y:S06]  /*2c20*/  LDS.128 R12, [UR4+0x60] ;  /* 0x00006004ff0c7984 */ /* 0x000eac0008000c00 */
[----:B----4-:R-:W-:-:S08]  /*2c30*/  DADD R2, R2, R8 ;  /* 0x0000000002027229 */ /* 0x010fd00000000008 */
[----:B------:R-:W-:Y:S01]  /*2c40*/  DADD R2, R2, R10 ;  /* 0x0000000002027229 */ /* 0x000fe2000000000a */
[----:B------:R-:W3:Y:S07]  /*2c50*/  LDS.128 R8, [UR4+0x70] ;  /* 0x00007004ff087984 */ /* 0x000eee0008000c00 */
[----:B0-----:R-:W-:-:S08]  /*2c60*/  DADD R2, R2, R4 ;  /* 0x0000000002027229 */ /* 0x001fd00000000004 */
[----:B------:R-:W-:Y:S01]  /*2c70*/  DADD R2, R2, R6 ;  /* 0x0000000002027229 */ /* 0x000fe20000000006 */
[----:B------:R-:W0:Y:S07]  /*2c80*/  LDS.128 R4, [UR4+0x80] ;  /* 0x00008004ff047984 */ /* 0x000e2e0008000c00 */
[----:B--2---:R-:W-:-:S08]  /*2c90*/  DADD R2, R2, R12 ;  /* 0x0000000002027229 */ /* 0x004fd0000000000c */
[----:B------:R-:W-:Y:S01]  /*2ca0*/  DADD R2, R2, R14 ;  /* 0x0000000002027229 */ /* 0x000fe2000000000e */
[----:B------:R-:W2:Y:S07]  /*2cb0*/  LDS.128 R12, [UR4+0x90] ;  /* 0x00009004ff0c7984 */ /* 0x000eae0008000c00 */
[----:B---3--:R-:W-:-:S08]  /*2cc0*/  DADD R2, R2, R8 ;  /* 0x0000000002027229 */ /* 0x008fd00000000008 */
[----:B------:R-:W-:Y:S01]  /*2cd0*/  DADD R2, R2, R10 ;  /* 0x0000000002027229 */ /* 0x000fe2000000000a */
[----:B------:R-:W3:Y:S07]  /*2ce0*/  LDS.128 R8, [UR4+0xa0] ;  /* 0x0000a004ff087984 */ /* 0x000eee0008000c00 */
[----:B0-----:R-:W-:Y:S01]  /*2cf0*/  DADD R2, R2, R4 ;  /* 0x0000000002027229 */ /* 0x001fe20000000004 */
[----:B------:R-:W0:Y:S07]  /*2d00*/  LDS.64 R4, [UR4+0xb0] ;  /* 0x0000b004ff047984 */ /* 0x000e2e0008000a00 */
[----:B------:R-:W-:-:S08]  /*2d10*/  DADD R2, R2, R6 ;  /* 0x0000000002027229 */ /* 0x000fd00000000006 */
[----:B--2---:R-:W-:-:S08]  /*2d20*/  DADD R2, R2, R12 ;  /* 0x0000000002027229 */ /* 0x004fd0000000000c */
[----:B------:R-:W-:-:S08]  /*2d30*/  DADD R2, R2, R14 ;  /* 0x0000000002027229 */ /* 0x000fd0000000000e */
[----:B---3--:R-:W-:-:S08]  /*2d40*/  DADD R2, R2, R8 ;  /* 0x0000000002027229 */ /* 0x008fd00000000008 */
[----:B------:R-:W-:-:S08]  /*2d50*/  DADD R2, R2, R10 ;  /* 0x0000000002027229 */ /* 0x000fd0000000000a */
[----:B0-----:R-:W-:-:S11]  /*2d60*/  DADD R4, R2, R4 ;  /* 0x0000000002047229 */ /* 0x001fd60000000004 */
.L_x_594:
[----:B-1----:R-:W-:Y:S05]  /*2d70*/  BSYNC.RECONVERGENT B0 ;  /* 0x0000000000007941 */ /* 0x002fea0003800200 */
.L_x_578:
[----:B------:R-:W-:Y:S05]  /*2d80*/  @P0 EXIT ;  /* 0x000000000000094d */ /* 0x000fea0003800000 */
[----:B------:R-:W1:Y:S02]  /*2d90*/  LDCU.64 UR4, c[0x0][0x388] ;  /* 0x00007100ff0477ac */ /* 0x000e640008000a00 */
[----:B-1----:R-:W-:-:S06]  /*2da0*/  UIMAD.WIDE.U32 UR4, UR9, 0x8, UR4 ;  /* 0x00000008090478a5 */ /* 0x002fcc000f8e0004 */
[----:B--2---:R-:W-:Y:S02]  /*2db0*/  IMAD.U32 R2, RZ, RZ, UR4 ;  /* 0x00000004ff027e24 */ /* 0x004fe4000f8e00ff */
[----:B------:R-:W-:-:S05]  /*2dc0*/  IMAD.U32 R3, RZ, RZ, UR5 ;  /* 0x00000005ff037e24 */ /* 0x000fca000f8e00ff */
[----:B------:R-:W-:Y:S01]  /*2dd0*/  STG.E.64 desc[UR10][R2.64], R4 ;  /* 0x0000000402007986 */ /* 0x000fe2000c101b0a */
[----:B------:R-:W-:Y:S05]  /*2de0*/  EXIT ;  /* 0x000000000000794d */ /* 0x000fea0003800000 */
.L_x_608:
        /* <DEDUP_REMOVED lines=9> */
.L_x_747:


//--------------------- .text._ZN3cub18CUB_300001_SM_10006detail6reduce28DeviceReduceSingleTileKernelINS2_10policy_hubIdjN4cuda3std3__44plusIdEEE10Policy1000EN6thrust24THRUST_300001_SM_1000_NS6detail15normal_iteratorINSD_10device_ptrIdEEEEPdjS9_ddNS7_10__identityEEEvT0_T1_T2_T3_T4_T6_ --------------------------
	.section	.text._ZN3cub18CUB_300001_SM_10006detail6reduce28DeviceReduceSingleTileKernelINS2_10policy_hubIdjN4cuda3std3__44plusIdEEE10Policy1000EN6thrust24THRUST_300001_SM_1000_NS6detail15normal_iteratorINSD_10device_ptrIdEEEEPdjS9_ddNS7_10__identityEEEvT0_T1_T2_T3_T4_T6_,"ax",@progbits
	.align	128
        .global         _ZN3cub18CUB_300001_SM_10006detail6reduce28DeviceReduceSingleTileKernelINS2_10policy_hubIdjN4cuda3std3__44plusIdEEE10Policy1000EN6thrust24THRUST_300001_SM_1000_NS6detail15normal_iteratorINSD_10device_ptrIdEEEEPdjS9_ddNS7_10__identityEEEvT0_T1_T2_T3_T4_T6_
        .type           _ZN3cub18CUB_300001_SM_10006detail6reduce28DeviceReduceSingleTileKernelINS2_10policy_hubIdjN4cuda3std3__44plusIdEEE10Policy1000EN6thrust24THRUST_300001_SM_1000_NS6detail15normal_iteratorINSD_10device_ptrIdEEEEPdjS9_ddNS7_10__identityEEEvT0_T1_T2_T3_T4_T6_,@function
        .size           _ZN3cub18CUB_300001_SM_10006detail6reduce28DeviceReduceSingleTileKernelINS2_10policy_hubIdjN4cuda3std3__44plusIdEEE10Policy1000EN6thrust24THRUST_300001_SM_1000_NS6detail15normal_iteratorINSD_10device_ptrIdEEEEPdjS9_ddNS7_10__identityEEEvT0_T1_T2_T3_T4_T6_,(.L_x_748 - _ZN3cub18CUB_300001_SM_10006detail6reduce28DeviceReduceSingleTileKernelINS2_10policy_hubIdjN4cuda3std3__44plusIdEEE10Policy1000EN6thrust24THRUST_300001_SM_1000_NS6detail15normal_iteratorINSD_10device_ptrIdEEEEPdjS9_ddNS7_10__identityEEEvT0_T1_T2_T3_T4_T6_)
        .other          _ZN3cub18CUB_300001_SM_10006detail6reduce28DeviceReduceSingleTileKernelINS2_10policy_hubIdjN4cuda3std3__44plusIdEEE10Policy1000EN6thrust24THRUST_300001_SM_1000_NS6detail15normal_iteratorINSD_10device_ptrIdEEEEPdjS9_ddNS7_10__identityEEEvT0_T1_T2_T3_T4_T6_,@"STO_CUDA_ENTRY STV_DEFAULT"
_ZN3cub18CUB_300001_SM_10006detail6reduce28DeviceReduceSingleTileKernelINS2_10policy_hubIdjN4cuda3std3__44plusIdEEE10Policy1000EN6thrust24THRUST_300001_SM_1000_NS6detail15normal_iteratorINSD_10device_ptrIdEEEEPdjS9_ddNS7_10__identityEEEvT0_T1_T2_T3_T4_T6_:
.text._ZN3cub18CUB_300001_SM_10006detail6reduce28DeviceReduceSingleTileKernelINS2_10policy_hubIdjN4cuda3std3__44plusIdEEE10Policy1000EN6thrust24THRUST_300001_SM_1000_NS6detail15normal_iteratorINSD_10device_ptrIdEEEEPdjS9_ddNS7_10__identityEEEvT0_T1_T2_T3_T4_T6_:
        /* <DEDUP_REMOVED lines=13> */
.L_x_609:
[----:B------:R-:W-:Y:S01]  /*00d0*/  ISETP.GT.U32.AND P0, PT, R2, 0x13ff, PT ;  /* 0x000013ff0200780c */ /* 0x000fe20003f04070 */
[----:B------:R-:W-:-:S12]  /*00e0*/  BSSY.RECONVERGENT B0, `(.L_x_610) ;  /* 0x0000280000007945 */ /* 0x000fd80003800200 */
        /* <DEDUP_REMOVED lines=11> */
.L_x_613:
[----:B------:R-:W-:Y:S05]  /*01a0*/  BSYNC.RECONVERGENT B1 ;  /* 0x0000000000017941 */ /* 0x000fea0003800200 */
.L_x_612:
[----:B------:R-:W-:Y:S01]  /*01b0*/  ISETP.GE.U32.AND P0, PT, R41, R2, PT ;  /* 0x000000022900720c */ /* 0x000fe20003f06070 */
[----:B------:R-:W-:-:S12]  /*01c0*/  BSSY.RECONVERGENT B1, `(.L_x_614) ;  /* 0x0000073000017945 */ /* 0x000fd80003800200 */
[----:B------:R-:W-:Y:S05]  /*01d0*/  @P0 BRA `(.L_x_615) ;  /* 0x0000000400c40947 */ /* 0x000fea0003800000 */
[----:B------:R-:W-:Y:S01]  /*01e0*/  LOP3.LUT R5, RZ, R41, RZ, 0x33, !PT ;  /* 0x00000029ff057212 */ /* 0x000fe200078e33ff */
[----:B------:R-:W-:Y:S04]  /*01f0*/  BSSY.RECONVERGENT B2, `(.L_x_616) ;  /* 0x0000034000027945 */ /* 0x000fe80003800200 */
[----:B------:R-:W-:-:S04]  /*0200*/  IMAD.IADD R5, R5, 0x1, R2 ;  /* 0x0000000105057824 */ /* 0x000fc800078e0202 */
[C---:B------:R-:W-:Y:S01]  /*0210*/  IMAD.HI.U32 R40, R5.reuse, -0x33333333, RZ ;  /* 0xcccccccd05287827 */ /* 0x040fe200078e00ff */
[----:B------:R-:W-:-:S04]  /*0220*/  ISETP.GE.U32.AND P1, PT, R5, 0x2580, PT ;  /* 0x000025800500780c */ /* 0x000fc80003f26070 */
[----:B------:R-:W-:-:S04]  /*0230*/  LEA.HI R40, R40, 0x1, RZ, 0x17 ;  /* 0x0000000128287811 */ /* 0x000fc800078fb8ff */
[----:B------:R-:W-:-:S04]  /*0240*/  LOP3.LUT R42, R40, 0xf, RZ, 0xc0, !PT ;  /* 0x0000000f282a7812 */ /* 0x000fc800078ec0ff */
[----:B------:R-:W-:Y:S01]  /*0250*/  ISETP.NE.AND P0, PT, R42, RZ, PT ;  /* 0x000000ff2a00720c */ /* 0x000fe20003f05270 */
[----:B------:R-:W-:-:S12]  /*0260*/  @!P1 BRA `(.L_x_617) ;  /* 0x0000000000b09947 */ /* 0x000fd80003800000 */
[----:B------:R-:W0:Y:S01]  /*0270*/  LDC.64 R4, c[0x0][0x380] ;  /* 0x0000e000ff047b82 */ /* 0x000e220000000a00 */
[----:B------:R-:W-:-:S05]  /*0280*/  LOP3.LUT R0, R40, 0xfffff0, RZ, 0xc0, !PT ;  /* 0x00fffff028007812 */ /* 0x000fca00078ec0ff */
[----:B------:R-:W-:Y:S02]  /*0290*/  IMAD.MOV R0, RZ, RZ, -R0 ;  /* 0x000000ffff007224 */ /* 0x000fe400078e0a00 */
[----:B0-----:R-:W-:-:S03]  /*02a0*/  IMAD.WIDE.U32 R4, R41, 0x8, R4 ;  /* 0x0000000829047825 */ /* 0x001fc600078e0004 */
[----:B------:R-:W-:-:S05]  /*02b0*/  IADD3 R4, P1, PT, R4, 0xa000, RZ ;  /* 0x0000a00004047810 */ /* 0x000fca0007f3e0ff */
[----:B------:R-:W-:-:S08]  /*02c0*/  IMAD.X R5, RZ, RZ, R5, P1 ;  /* 0x000000ffff057224 */ /* 0x000fd000008e0605 */
.L_x_618:
        /* <DEDUP_REMOVED lines=38> */
.L_x_617:
[----:B------:R-:W-:Y:S05]  /*0530*/  BSYNC.RECONVERGENT B2 ;  /* 0x0000000000027941 */ /* 0x000fea0003800200 */
.L_x_616:
        /* <DEDUP_REMOVED lines=25> */
.L_x_620:
[----:B------:R-:W-:Y:S05]  /*06d0*/  BSYNC.RECONVERGENT B2 ;  /* 0x0000000000027941 */ /* 0x000fea0003800200 */
.L_x_619:
        /* <DEDUP_REMOVED lines=17> */
.L_x_622:
[----:B------:R-:W-:Y:S05]  /*07f0*/  BSYNC.RECONVERGENT B2 ;  /* 0x0000000000027941 */ /* 0x000fea0003800200 */
.L_x_621:
[----:B------:R-:W-:Y:S05]  /*0800*/  @!P1 BRA `(.L_x_615) ;  /* 0x0000000000389947 */ /* 0x000fea0003800000 */
[----:B------:R-:W0:Y:S01]  /*0810*/  LDC.64 R4, c[0x0][0x380] ;  /* 0x0000e000ff047b82 */ /* 0x000e220000000a00 */
[----:B------:R-:W-:Y:S02]  /*0820*/  IMAD.MOV R0, RZ, RZ, -R0 ;  /* 0x000000ffff007224 */ /* 0x000fe400078e0a00 */
[----:B0-----:R-:W-:-:S04]  /*0830*/  IMAD.WIDE.U32 R4, R41, 0x8, R4 ;  /* 0x0000000829047825 */ /* 0x001fc800078e0004 */
[----:B------:R-:W-:Y:S02]  /*0840*/  IMAD.MOV.U32 R6, RZ, RZ, R4 ;  /* 0x000000ffff067224 */ /* 0x000fe400078e0004 */
[----:B------:R-:W-:-:S07]  /*0850*/  IMAD.MOV.U32 R7, RZ, RZ, R5 ;  /* 0x000000ffff077224 */ /* 0x000fce00078e0005 */
.L_x_623:
[----:B------:R-:W-:Y:S02]  /*0860*/  IMAD.MOV.U32 R4, RZ, RZ, R6 ;  /* 0x000000ffff047224 */ /* 0x000fe400078e0006 */
[----:B------:R-:W-:-:S06]  /*0870*/  IMAD.MOV.U32 R5, RZ, RZ, R7 ;  /* 0x000000ffff057224 */ /* 0x000fcc00078e0007 */
[----:B------:R-:W2:Y:S01]  /*0880*/  LDG.E.64 R4, desc[UR6][R4.64] ;  /* 0x0000000604047981 */ /* 0x000ea2000c1e1b00 */
[----:B------:R-:W-:Y:S01]  /*0890*/  VIADD R0, R0, 0x1 ;  /* 0x0000000100007836 */ /* 0x000fe20000000000 */
[----:B------:R-:W-:-:S04]  /*08a0*/  IADD3 R6, P1, PT, R6, 0x1400, RZ ;  /* 0x0000140006067810 */ /* 0x000fc80007f3e0ff */
[----:B------:R-:W-:Y:S01]  /*08b0*/  ISETP.NE.AND P0, PT, R0, RZ, PT ;  /* 0x000000ff0000720c */ /* 0x000fe20003f05270 */
[----:B------:R-:W-:Y:S01]  /*08c0*/  IMAD.X R7, RZ, RZ, R7, P1 ;  /* 0x000000ffff077224 */ /* 0x000fe200008e0607 */
[----:B--2--5:R-:W-:-:S11]  /*08d0*/  DADD R36, R4, R36 ;  /* 0x0000000004247229 */ /* 0x024fd60000000024 */
[----:B------:R-:W-:Y:S05]  /*08e0*/  @P0 BRA `(.L_x_623) ;  /* 0xfffffffc00dc0947 */ /* 0x000fea000383ffff */
.L_x_615:
[----:B------:R-:W-:Y:S05]  /*08f0*/  BSYNC.RECONVERGENT B1 ;  /* 0x0000000000017941 */ /* 0x000fea0003800200 */
.L_x_614:
        /* <DEDUP_REMOVED lines=28> */
[----:B-1----:R-:W-:-:S03]  /*0ac0*/  @!P1 LEA R9, R13, R2, 0x18 ;  /* 0x000000020d099211 */ /* 0x002fc600078ec0ff */
[----:B------:R-:W0:Y:S02]  /*0ad0*/  SHFL.DOWN PT, R5, R11, 0x8, 0x1f ;  /* 0x09001f000b057f89 */ /* 0x000e2400000e0000 */
[----:B0-----:R-:W-:-:S10]  /*0ae0*/  DADD R4, R4, R10 ;  /* 0x0000000004047229 */ /* 0x001fd4000000000a */
[----:B------:R-:W-:Y:S02]  /*0af0*/  FSEL R6, R10, R4, P0 ;  /* 0x000000040a067208 */ /* 0x000fe40000000000 */
[----:B------:R-:W-:Y:S01]  /*0b00*/  FSEL R7, R11, R5, P0 ;  /* 0x000000050b077208 */ /* 0x000fe20000000000 */
[----:B------:R-:W-:Y:S01]  /*0b10*/  @!P1 IMAD.IADD R11, R0, 0x1, R9 ;  /* 0x00000001000b9824 */ /* 0x000fe200078e0209 */
        /* <DEDUP_REMOVED lines=14> */
[----:B------:R-:W2:Y:S04]  /*0c00*/  LDS.128 R16, [UR4+0x30] ;  /* 0x00003004ff107984 */ /* 0x000ea80008000c00 */
[----:B-1----:R-:W1:Y:S01]  /*0c10*/  LDS.128 R4, [UR4+0x40] ;  /* 0x00004004ff047984 */ /* 0x002e620008000c00 */
[----:B0-----:R-:W-:-:S03]  /*0c20*/  DADD R12, R8, R12 ;  /* 0x00000000080c7229 */ /* 0x001fc6000000000c */
[----:B------:R-:W0:Y:S05]  /*0c30*/  LDS.128 R8, [UR4+0x50] ;  /* 0x00005004ff087984 */ /* 0x000e2a0008000c00 */
[----:B------:R-:W-:-:S08]  /*0c40*/  DADD R12, R12, R14 ;  /* 0x000000000c0c7229 */ /* 0x000fd0000000000e */
[----:B--2---:R-:W-:-:S08]  /*0c50*/  DADD R12, R12, R16 ;  /* 0x000000000c0c7229 */ /* 0x004fd00000000010 */
[----:B------:R-:W-:Y:S02]  /*0c60*/  DADD R18, R12, R18 ;  /* 0x000000000c127229 */ /* 0x000fe40000000012 */
[----:B------:R-:W2:Y:S06]  /*0c70*/  LDS.128 R12, [UR4+0x60] ;  /* 0x00006004ff0c7984 */ /* 0x000eac0008000c00 */
[----:B-1----:R-:W-:-:S08]  /*0c80*/  DADD R4, R18, R4 ;  /* 0x0000000012047229 */ /* 0x002fd00000000004 */
[----:B------:R-:W-:Y:S02]  /*0c90*/  DADD R2, R4, R6 ;  /* 0x0000000004027229 */ /* 0x000fe40000000006 */
[----:B------:R-:W1:Y:S06]  /*0ca0*/  LDS.128 R4, [UR4+0x70] ;  /* 0x00007004ff047984 */ /* 0x000e6c0008000c00 */
[----:B0-----:R-:W-:-:S08]  /*0cb0*/  DADD R2, R2, R8 ;  /* 0x0000000002027229 */ /* 0x001fd00000000008 */
[----:B------:R-:W-:Y:S01]  /*0cc0*/  DADD R2, R2, R10 ;  /* 0x0000000002027229 */ /* 0x000fe2000000000a */
[----:B------:R-:W0:Y:S07]  /*0cd0*/  LDS.128 R8, [UR4+0x80] ;  /* 0x00008004ff087984 */ /* 0x000e2e0008000c00 */
[----:B--2---:R-:W-:-:S08]  /*0ce0*/  DADD R2, R2, R12 ;  /* 0x0000000002027229 */ /* 0x004fd0000000000c */
        /* <DEDUP_REMOVED lines=14> */
.L_x_624:
        /* <DEDUP_REMOVED lines=26> */
[----:B0-----:R-:W-:-:S10]  /*0f70*/  DADD R4, R4, R8 ;  /* 0x0000000004047229 */ /* 0x001fd40000000008 */
[----:B------:R-:W-:Y:S02]  /*0f80*/  FSEL R6, R8, R4, P0 ;  /* 0x0000000408067208 */ /* 0x000fe40000000000 */
[----:B------:R-:W-:Y:S01]  /*0f90*/  FSEL R7, R9, R5, P0 ;  /* 0x0000000509077208 */ /* 0x000fe20000000000 */
[----:B------:R-:W0:Y:S01]  /*0fa0*/  @!P1 S2R R8, SR_CgaCtaId ;  /* 0x0000000000089919 */ /* 0x000e220000008800 */
[----:B------:R-:W-:Y:S01]  /*0fb0*/  ISETP.GT.AND P0, PT, R0, R13, PT ;  /* 0x0000000d0000720c */ /* 0x000fe20003f04270 */
[----:B------:R-:W-:Y:S01]  /*0fc0*/  VIADD R0, R12, 0x10 ;  /* 0x000000100c007836 */ /* 0x000fe20000000000 */
[----:B------:R-:W-:Y:S04]  /*0fd0*/  SHFL.DOWN PT, R4, R6, 0x8, R13 ;  /* 0x0900000006047989 */ /* 0x000fe800000e000d */
[----:B------:R-:W1:Y:S02]  /*0fe0*/  SHFL.DOWN PT, R5, R7, 0x8, R13 ;  /* 0x0900000007057989 */ /* 0x000e6400000e000d */
[----:B-1----:R-:W-:-:S10]  /*0ff0*/  DADD R4, R4, R6 ;  /* 0x0000000004047229 */ /* 0x002fd40000000006 */
[----:B------:R-:W-:Y:S02]  /*1000*/  FSEL R10, R6, R4, P0 ;  /* 0x00000004060a7208 */ /* 0x000fe40000000000 */
[----:B------:R-:W-:Y:S02]  /*1010*/  FSEL R11, R7, R5, P0 ;  /* 0x00000005070b7208 */ /* 0x000fe40000000000 */
[----:B------:R-:W-:Y:S01]  /*1020*/  @!P1 MOV R7, 0x400 ;  /* 0x0000040000079802 */ /* 0x000fe20000000f00 */
[----:B------:R-:W-:Y:S01]  /*1030*/  SHFL.DOWN PT, R4, R10, 0x10, R13 ;  /* 0x0a0000000a047989 */ /* 0x000fe200000e000d */
[----:B------:R-:W-:Y:S02]  /*1040*/  ISETP.GT.AND P0, PT, R0, R13, PT ;  /* 0x0000000d0000720c */ /* 0x000fe40003f04270 */
        /* <DEDUP_REMOVED lines=14> */
[----:B------:R-:W-:Y:S01]  /*1130*/  ISETP.GT.U32.AND P1, PT, R2, 0x20, PT ;  /* 0x000000200200780c */ /* 0x000fe20003f24070 */
[----:B-1----:R-:W-:-:S09]  /*1140*/  ULEA UR4, UR5, UR4, 0x18 ;  /* 0x0000000405047291 */ /* 0x002fd2000f8ec0ff */
[----:B------:R-:W1:Y:S04]  /*1150*/  LDS.128 R12, [UR4+0x20] ;  /* 0x00002004ff0c7984 */ /* 0x000e680008000c00 */
[----:B0-----:R-:W0:Y:S01]  /*1160*/  LDS.128 R4, [UR4+0x30] ;  /* 0x00003004ff047984 */ /* 0x001e220008000c00 */
        /* <DEDUP_REMOVED lines=70> */
[----:B------:R-:W0:Y:S01]  /*15d0*/  LDS.64 R4, [UR4+0xb0] ;  /* 0x0000b004ff047984 */ /* 0x000e220008000a00 */
        /* <DEDUP_REMOVED lines=8> */
[----:B------:R-:W-:-:S04]  /*1660*/  ISETP.GT.U32.AND P1, PT, R2, 0x260, PT ;  /* 0x000002600200780c */ /* 0x000fc80003f24070 */
[----:B0-----:R-:W-:-:S10]  /*1670*/  DADD R4, R4, R6 ;  /* 0x0000000004047229 */ /* 0x001fd40000000006 */
[----:B------:R-:W-:Y:S02]  /*1680*/  FSEL R8, R4, R6, P1 ;  /* 0x0000000604087208 */ /* 0x000fe40000800000 */
[----:B------:R-:W-:Y:S01]  /*1690*/  FSEL R9, R5, R7, P1 ;  /* 0x0000000705097208 */ /* 0x000fe20000800000 */
[----:B------:R-:W-:Y:S06]  /*16a0*/  BRA `(.L_x_625) ;  /* 0x00000010008c7947 */ /* 0x000fec0003800000 */
.L_x_611:
[----:B------:R-:W0:Y:S01]  /*16b0*/  S2R R0, SR_TID.X ;  /* 0x0000000000007919 */ /* 0x000e220000002100 */
[----:B------:R-:W1:Y:S02]  /*16c0*/  LDCU.64 UR4, c[0x0][0x380] ;  /* 0x00007000ff0477ac */ /* 0x000e640008000a00 */
[----:B-1----:R-:W-:Y:S02]  /*16d0*/  IMAD.U32 R6, RZ, RZ, UR4 ;  /* 0x00000004ff067e24 */ /* 0x002fe4000f8e00ff */
[----:B------:R-:W-:Y:S02]  /*16e0*/  IMAD.U32 R7, RZ, RZ, UR5 ;  /* 0x00000005ff077e24 */ /* 0x000fe4000f8e00ff */
[----:B0-----:R-:W-:-:S05]  /*16f0*/  IMAD.WIDE.U32 R20, R0, 0x8, R6 ;  /* 0x0000000800147825 */ /* 0x001fca00078e0006 */
        /* <DEDUP_REMOVED lines=8> */
[----:B------:R-:W-:Y:S01]  /*1780*/  VIADD R3, R2, 0xffffec00 ;  /* 0xffffec0002037836 */ /* 0x000fe20000000000 */
[----:B------:R-:W-:-:S04]  /*1790*/  UMOV UR4, 0x1400 ;  /* 0x0000140000047882 */ /* 0x000fc80000000000 */
[----:B------:R-:W-:Y:S01]  /*17a0*/  ISETP.GE.U32.AND P0, PT, R3, 0x1400, PT ;  /* 0x000014000300780c */ /* 0x000fe20003f06070 */
        /* <DEDUP_REMOVED lines=8> */
[----:B------:R-:W0:Y:S01]  /*1830*/  LDC R2, c[0x0][0x390] ;  /* 0x0000e400ff027b82 */ /* 0x000e220000000800 */
[----:B------:R-:W-:-:S07]  /*1840*/  UMOV UR4, 0x1400 ;  /* 0x0000140000047882 */ /* 0x000fce0000000000 */
[----:B------:R-:W1:Y:S02]  /*1850*/  LDC.64 R6, c[0x0][0x380] ;  /* 0x0000e000ff067b82 */ /* 0x000e640000000a00 */
.L_x_628:
[----:B------:R-:W-:-:S04]  /*1860*/  VIADD R9, R0, UR4 ;  /* 0x0000000400097c36 */ /* 0x000fc80008000000 */
[----:B-1----:R-:W-:-:S05]  /*1870*/  IMAD.WIDE.U32 R8, R9, 0x8, R6 ;  /* 0x0000000809087825 */ /* 0x002fca00078e0006 */
        /* <DEDUP_REMOVED lines=8> */
[----:B--2---:R-:W-:-:S08]  /*1900*/  DADD R10, R10, R38 ;  /* 0x000000000a0a7229 */ /* 0x004fd00000000026 */
[----:B---3--:R-:W-:Y:S01]  /*1910*/  DADD R10, R12, R10 ;  /* 0x000000000c0a7229 */ /* 0x008fe2000000000a */
[----:B0-----:R-:W-:-:S05]  /*1920*/  VIADD R12, R2, -UR4 ;  /* 0x80000004020c7c36 */ /* 0x001fca0008000000 */
[----:B------:R-:W-:Y:S02]  /*1930*/  ISETP.GE.U32.AND P0, PT, R12, 0x1400, PT ;  /* 0x000014000c00780c */ /* 0x000fe40003f06070 */
[----:B----4-:R-:W-:-:S08]  /*1940*/  DADD R10, R14, R10 ;  /* 0x000000000e0a7229 */ /* 0x010fd0000000000a */
[----:B-----5:R-:W-:-:S08]  /*1950*/  DADD R10, R16, R10 ;  /* 0x00000000100a7229 */ /* 0x020fd0000000000a */
[----:B------:R-:W-:-:S08]  /*1960*/  DADD R10, R18, R10 ;  /* 0x00000000120a7229 */ /* 0x000fd0000000000a */
[----:B------:R-:W-:-:S08]  /*1970*/  DADD R10, R20, R10 ;  /* 0x00000000140a7229 */ /* 0x000fd0000000000a */
[----:B------:R-:W-:-:S08]  /*1980*/  DADD R10, R22, R10 ;  /* 0x00000000160a7229 */ /* 0x000fd0000000000a */
[----:B------:R-:W-:Y:S01]  /*1990*/  DADD R38, R4, R10 ;  /* 0x0000000004267229 */ /* 0x000fe2000000000a */
[----:B------:R-:W-:Y:S10]  /*19a0*/  @!P0 BRA `(.L_x_627) ;  /* 0x0000000800a48947 */ /* 0x000ff40003800000 */
[----:B------:R-:W-:-:S06]  /*19b0*/  UIADD3 UR4, UPT, UPT, UR4, 0x1400, URZ ;  /* 0x0000140004047890 */ /* 0x000fcc000fffe0ff */
[----:B------:R-:W-:-:S13]  /*19c0*/  ISETP.LT.U32.AND P0, PT, R3, UR4, PT ;  /* 0x0000000403007c0c */ /* 0x000fda000bf01070 */
[----:B------:R-:W-:Y:S05]  /*19d0*/  @!P0 BRA `(.L_x_628) ;  /* 0xfffffffc00a08947 */ /* 0x000fea000383ffff */
.L_x_626:
[----:B------:R-:W-:Y:S01]  /*19e0*/  VIADD R3, R2, -UR4 ;  /* 0x8000000402037c36 */ /* 0x000fe20008000000 */
[----:B------:R-:W-:Y:S04]  /*19f0*/  BSSY.RECONVERGENT B1, `(.L_x_627) ;  /* 0x00000a4000017945 */ /* 0x000fe80003800200 */
[----:B------:R-:W-:-:S04]  /*1a00*/  ISETP.GE.AND P0, PT, R0, R3, PT ;  /* 0x000000030000720c */ /* 0x000fc80003f06270 */
[----:B------:R-:W-:-:S13]  /*1a10*/  ISETP.LE.U32.OR P0, PT, R2, UR4, P0 ;  /* 0x0000000402007c0c */ /* 0x000fda0008703470 */
[----:B------:R-:W-:Y:S05]  /*1a20*/  @P0 BRA `(.L_x_629) ;  /* 0x0000000800800947 */ /* 0x000fea0003800000 */
[----:B------:R-:W-:Y:S01]  /*1a30*/  LOP3.LUT R3, RZ, R0, RZ, 0x33, !PT ;  /* 0x00000000ff037212 */ /* 0x000fe200078e33ff */
[----:B------:R-:W-:Y:S03]  /*1a40*/  BSSY.RECONVERGENT B2, `(.L_x_630) ;  /* 0x0000053000027945 */ /* 0x000fe60003800200 */
[----:B------:R-:W-:-:S04]  /*1a50*/  IADD3 R3, PT, PT, R2, -UR4, R3 ;  /* 0x8000000402037c10 */ /* 0x000fc8000fffe003 */
[C---:B------:R-:W-:Y:S01]  /*1a60*/  ISETP.GE.U32.AND P0, PT, R3.reuse, 0x2580, PT ;  /* 0x000025800300780c */ /* 0x040fe20003f06070 */
[----:B------:R-:W-:-:S05]  /*1a70*/  IMAD.HI.U32 R2, R3, -0x33333333, RZ ;  /* 0xcccccccd03027827 */ /* 0x000fca00078e00ff */
[----:B------:R-:W-:Y:S01]  /*1a80*/  LEA.HI R3, R2, 0x1, RZ, 0x17 ;  /* 0x0000000102037811 */ /* 0x000fe200078fb8ff */
[----:B------:R-:W-:-:S03]  /*1a90*/  IMAD.MOV.U32 R2, RZ, RZ, R0 ;  /* 0x000000ffff027224 */ /* 0x000fc600078e0000 */
[----:B------:R-:W-:-:S03]  /*1aa0*/  LOP3.LUT R4, R3, 0xf, RZ, 0xc0, !PT ;  /* 0x0000000f03047812 */ /* 0x000fc600078ec0ff */
[----:B------:R-:W-:Y:S05]  /*1ab0*/  @!P0 BRA `(.L_x_631) ;  /* 0x00000004002c8947 */ /* 0x000fea0003800000 */
[----:B------:R-:W-:Y:S01]  /*1ac0*/  LOP3.LUT R42, R3, 0xfffff0, RZ, 0xc0, !PT ;  /* 0x00fffff0032a7812 */ /* 0x000fe200078ec0ff */
[----:B------:R-:W-:Y:S01]  /*1ad0*/  BSSY.RECONVERGENT B3, `(.L_x_632) ;  /* 0x0000048000037945 */ /* 0x000fe20003800200 */
[C---:B------:R-:W-:Y:S01]  /*1ae0*/  LOP3.LUT R2, R0.reuse, 0x1400, RZ, 0xfc, !PT ;  /* 0x0000140000027812 */ /* 0x040fe200078efcff */
[----:B------:R-:W-:Y:S02]  /*1af0*/  VIADD R5, R0, UR4 ;  /* 0x0000000400057c36 */ /* 0x000fe40008000000 */
[----:B------:R-:W-:-:S07]  /*1b00*/  IMAD.MOV R42, RZ, RZ, -R42 ;  /* 0x000000ffff2a7224 */ /* 0x000fce00078e0a2a */
.L_x_633:
        /* <DEDUP_REMOVED lines=68> */
[----:B------:R-:W-:Y:S05]  /*1f50*/  BSYNC.RECONVERGENT B3 ;  /* 0x0000000000037941 */ /* 0x000fea0003800200 */
.L_x_632:
[----:B------:R-:W-:-:S07]  /*1f60*/  VIADD R2, R2, 0xffffec00 ;  /* 0xffffec0002027836 */ /* 0x000fce0000000000 */
.L_x_631:
[----:B------:R-:W-:Y:S05]  /*1f70*/  BSYNC.RECONVERGENT B2 ;  /* 0x0000000000027941 */ /* 0x000fea0003800200 */
.L_x_630:
        /* <DEDUP_REMOVED lines=40> */
.L_x_635:
[----:B------:R-:W-:Y:S05]  /*2200*/  BSYNC.RECONVERGENT B2 ;  /* 0x0000000000027941 */ /* 0x000fea0003800200 */
.L_x_634:
        /* <DEDUP_REMOVED lines=23> */
.L_x_637:
[----:B------:R-:W-:Y:S05]  /*2380*/  BSYNC.RECONVERGENT B2 ;  /* 0x0000000000027941 */ /* 0x000fea0003800200 */
.L_x_636:
[----:B------:R-:W-:Y:S05]  /*2390*/  @!P1 BRA `(.L_x_629) ;  /* 0x0000000000249947 */ /* 0x000fea0003800000 */
[----:B------:R-:W-:Y:S02]  /*23a0*/  VIADD R5, R2, UR4 ;  /* 0x0000000402057c36 */ /* 0x000fe40008000000 */
[----:B------:R-:W-:-:S07]  /*23b0*/  IMAD.MOV R4, RZ, RZ, -R3 ;  /* 0x000000ffff047224 */ /* 0x000fce00078e0a03 */
.L_x_638:
[----:B------:R-:W-:-:S06]  /*23c0*/  IMAD.WIDE.U32 R2, R5, 0x8, R6 ;  /* 0x0000000805027825 */ /* 0x000fcc00078e0006 */
[----:B------:R-:W2:Y:S01]  /*23d0*/  LDG.E.64 R2, desc[UR6][R2.64] ;  /* 0x0000000602027981 */ /* 0x000ea2000c1e1b00 */
[----:B------:R-:W-:Y:S02]  /*23e0*/  VIADD R4, R4, 0x1 ;  /* 0x0000000104047836 */ /* 0x000fe40000000000 */
[----:B------:R-:W-:-:S03]  /*23f0*/  VIADD R5, R5, 0x280 ;  /* 0x0000028005057836 */ /* 0x000fc60000000000 */
[----:B------:R-:W-:Y:S01]  /*2400*/  ISETP.NE.AND P0, PT, R4, RZ, PT ;  /* 0x000000ff0400720c */ /* 0x000fe20003f05270 */
[----:B--2---:R-:W-:-:S12]  /*2410*/  DADD R38, R2, R38 ;  /* 0x0000000002267229 */ /* 0x004fd80000000026 */
[----:B------:R-:W-:Y:S05]  /*2420*/  @P0 BRA `(.L_x_638) ;  /* 0xfffffffc00e40947 */ /* 0x000fea000383ffff */
.L_x_629:
[----:B------:R-:W-:Y:S05]  /*2430*/  BSYNC.RECONVERGENT B1 ;  /* 0x0000000000017941 */ /* 0x000fea0003800200 */
.L_x_627:
        /* <DEDUP_REMOVED lines=49> */
[----:B------:R-:W0:Y:S05]  /*2750*/  LDS.128 R8, [UR4+0x50] ;  /* 0x00005004ff087984 */ /* 0x000e2a0008000c00 */
[----:B------:R-:W-:-:S08]  /*2760*/  DADD R12, R12, R14 ;  /* 0x000000000c0c7229 */ /* 0x000fd0000000000e */
[----:B-1----:R-:W-:-:S08]  /*2770*/  DADD R12, R12, R16 ;  /* 0x000000000c0c7229 */ /* 0x002fd00000000010 */
[----:B------:R-:W-:Y:S02]  /*2780*/  DADD R18, R12, R18 ;  /* 0x000000000c127229 */ /* 0x000fe40000000012 */
[----:B------:R-:W1:Y:S06]  /*2790*/  LDS.128 R12, [UR4+0x60] ;  /* 0x00006004ff0c7984 */ /* 0x000e6c0008000c00 */
        /* <DEDUP_REMOVED lines=12> */
[----:B0-----:R-:W-:Y:S01]  /*2860*/  DADD R2, R2, R8 ;  /* 0x0000000002027229 */ /* 0x001fe20000000008 */
[----:B------:R-:W0:Y:S07]  /*2870*/  LDS.64 R8, [UR4+0xb0] ;  /* 0x0000b004ff087984 */ /* 0x000e2e0008000a00 */
[----:B------:R-:W-:-:S08]  /*2880*/  DADD R2, R2, R10 ;  /* 0x0000000002027229 */ /* 0x000fd0000000000a */
[----:B-1----:R-:W-:-:S08]  /*2890*/  DADD R2, R2, R12 ;  /* 0x0000000002027229 */ /* 0x002fd0000000000c */
[----:B------:R-:W-:-:S08]  /*28a0*/  DADD R2, R2, R14 ;  /* 0x0000000002027229 */ /* 0x000fd0000000000e */
[----:B--2---:R-:W-:-:S08]  /*28b0*/  DADD R2, R2, R4 ;  /* 0x0000000002027229 */ /* 0x004fd00000000004 */
[----:B------:R-:W-:-:S08]  /*28c0*/  DADD R2, R2, R6 ;  /* 0x0000000002027229 */ /* 0x000fd00000000006 */
[----:B0-----:R-:W-:-:S11]  /*28d0*/  DADD R8, R2, R8 ;  /* 0x0000000002087229 */ /* 0x001fd60000000008 */
.L_x_625:
[----:B------:R-:W-:Y:S05]  /*28e0*/  BSYNC.RECONVERGENT B0 ;  /* 0x0000000000007941 */ /* 0x000fea0003800200 */
.L_x_610:
[----:B------:R-:W-:Y:S05]  /*28f0*/  @P0 EXIT ;  /* 0x000000000000094d */ /* 0x000fea0003800000 */
[----:B------:R-:W0:Y:S01]  /*2900*/  LDCU.64 UR4, c[0x0][0x398] ;  /* 0x00007300ff0477ac */ /* 0x000e220008000a00 */
[----:B--2---:R-:W2:Y:S01]  /*2910*/  LDC.64 R2, c[0x0][0x388] ;  /* 0x0000e200ff027b82 */ /* 0x004ea20000000a00 */
[----:B0-----:R-:W-:-:S07]  /*2920*/  DADD R8, R8, UR4 ;  /* 0x0000000408087e29 */ /* 0x001fce0008000000 */
[----:B--2---:R-:W-:Y:S01]  /*2930*/  STG.E.64 desc[UR6][R2.64], R8 ;  /* 0x0000000802007986 */ /* 0x004fe2000c101b06 */
[----:B------:R-:W-:Y:S05]  /*2940*/  EXIT ;  /* 0x000000000000794d */ /* 0x000fea0003800000 */
.L_x_639:
        /* <DEDUP_REMOVED lines=11> */
.L_x_748:


//--------------------- .text._ZN3cub18CUB_300001_SM_10006detail9transform16transform_kernelINS2_10policy_hubILb1EN4cuda3std3__45tupleIJN6thrust24THRUST_300001_SM_1000_NS17counting_iteratorIiNSA_11use_defaultESC_SC_EEEEEE10policy1000ElNS7_10__identityENSA_6detail15normal_iteratorINSA_10device_ptrIiEEEEJSD_EEEvT0_iT1_T2_DpNS2_10kernel_argIT3_EE --------------------------
	.section	.text._ZN3cub18CUB_300001_SM_10006detail9transform16transform_kernelINS2_10policy_hubILb1EN4cuda3std3__45tupleIJN6thrust24THRUST_300001_SM_1000_NS17counting_iteratorIiNSA_11use_defaultESC_SC_EEEEEE10policy1000ElNS7_10__identityENSA_6detail15normal_iteratorINSA_10device_ptrIiEEEEJSD_EEEvT0_iT1_T2_DpNS2_10kernel_argIT3_EE,"ax",@progbits
	.align	128
        .global         _ZN3cub18CUB_300001_SM_10006detail9transform16transform_kernelINS2_10policy_hubILb1EN4cuda3std3__45tupleIJN6thrust24THRUST_300001_SM_1000_NS17counting_iteratorIiNSA_11use_defaultESC_SC_EEEEEE10policy1000ElNS7_10__identityENSA_6detail15normal_iteratorINSA_10device_ptrIiEEEEJSD_EEEvT0_iT1_T2_DpNS2_10kernel_argIT3_EE
        .type           _ZN3cub18CUB_300001_SM_10006detail9transform16transform_kernelINS2_10policy_hubILb1EN4cuda3std3__45tupleIJN6thrust24THRUST_300001_SM_1000_NS17counting_iteratorIiNSA_11use_defaultESC_SC_EEEEEE10policy1000ElNS7_10__identityENSA_6detail15normal_iteratorINSA_10device_ptrIiEEEEJSD_EEEvT0_iT1_T2_DpNS2_10kernel_argIT3_EE,@function
        .size           _ZN3cub18CUB_300001_SM_10006detail9transform16transform_kernelINS2_10policy_hubILb1EN4cuda3std3__45tupleIJN6thrust24THRUST_300001_SM_1000_NS17counting_iteratorIiNSA_11use_defaultESC_SC_EEEEEE10policy1000ElNS7_10__identityENSA_6detail15normal_iteratorINSA_10device_ptrIiEEEEJSD_EEEvT0_iT1_T2_DpNS2_10kernel_argIT3_EE,(.L_x_749 - _ZN3cub18CUB_300001_SM_10006detail9transform16transform_kernelINS2_10policy_hubILb1EN4cuda3std3__45tupleIJN6thrust24THRUST_300001_SM_1000_NS17counting_iteratorIiNSA_11use_defaultESC_SC_EEEEEE10policy1000ElNS7_10__identityENSA_6detail15normal_iteratorINSA_10device_ptrIiEEEEJSD_EEEvT0_iT1_T2_DpNS2_10kernel_argIT3_EE)
        .other          _ZN3cub18CUB_300001_SM_10006detail9transform16transform_kernelINS2_10policy_hubILb1EN4cuda3std3__45tupleIJN6thrust24THRUST_300001_SM_1000_NS17counting_iteratorIiNSA_11use_defaultESC_SC_EEEEEE10policy1000ElNS7_10__identityENSA_6detail15normal_iteratorINSA_10device_ptrIiEEEEJSD_EEEvT0_iT1_T2_DpNS2_10kernel_argIT3_EE,@"STO_CUDA_ENTRY STV_DEFAULT"
_ZN3cub18CUB_300001_SM_10006detail9transform16transform_kernelINS2_10policy_hubILb1EN4cuda3std3__45tupleIJN6thrust24THRUST_300001_SM_1000_NS17counting_iteratorIiNSA_11use_defaultESC_SC_EEEEEE10policy1000ElNS7_10__identityENSA_6detail15normal_iteratorINSA_10device_ptrIiEEEEJSD_EEEvT0_iT1_T2_DpNS2_10kernel_argIT3_EE:
.text._ZN3cub18CUB_300001_SM_10006detail9transform16transform_kernelINS2_10policy_hubILb1EN4cuda3std3__45tupleIJN6thrust24THRUST_300001_SM_1000_NS17counting_iteratorIiNSA_11use_defaultESC_SC_EEEEEE10policy1000ElNS7_10__identityENSA_6detail15normal_iteratorINSA_10device_ptrIiEEEEJSD_EEEvT0_iT1_T2_DpNS2_10kernel_argIT3_EE:
[----:B------:R-:W-:Y:S08]  /*0000*/  LDC R1, c[0x0][0x37c] ;  /* 0x0000df00ff017b82 */ /* 0x000ff00000000800 */
[----:B------:R-:W0:Y:S01]  /*0010*/  LDC R5, c[0x0][0x388] ;  /* 0x0000e200ff057b82 */ /* 0x000e220000000800 */
[----:B------:R-:W1:Y:S07]  /*0020*/  LDCU.64 UR6, c[0x0][0x380] ;  /* 0x00007000ff0677ac */ /* 0x000e6e0008000a00 */
[----:B------:R-:W2:Y:S08]  /*0030*/  S2UR UR4, SR_CTAID.X ;  /* 0x00000000000479c3 */ /* 0x000eb00000002500 */
[----:B------:R-:W3:Y:S01]  /*0040*/  LDC.64 R10, c[0x0][0x390] ;  /* 0x0000e400ff0a7b82 */ /* 0x000ee20000000a00 */
[----:B0-----:R-:W-:-:S05]  /*0050*/  IMAD.SHL.U32 R3, R5, 0x80, RZ ;  /* 0x0000008005037824 */ /* 0x001fca00078e00ff */
[----:B------:R-:W-:Y:S01]  /*0060*/  SHF.R.S32.HI R0, RZ, 0x1f, R3 ;  /* 0x0000001fff007819 */ /* 0x000fe20000011403 */
[----:B--2---:R-:W-:-:S04]  /*0070*/  IMAD.WIDE.U32 R6, R3, UR4, RZ ;  /* 0x0000000403067c25 */ /* 0x004fc8000f8e00ff */
[----:B------:R-:W-:Y:S01]  /*0080*/  IMAD R9, R0, UR4, RZ ;  /* 0x0000000400097c24 */ /* 0x000fe2000f8e02ff */
[C---:B-1----:R-:W-:Y:S01]  /*0090*/  IADD3 R4, P0, PT, -R6.reuse, UR6, RZ ;  /* 0x0000000606047c10 */ /* 0x042fe2000ff1e1ff */
[----:B------:R-:W0:Y:S02]  /*00a0*/  LDCU UR6, c[0x0][0x398] ;  /* 0x00007300ff0677ac */ /* 0x000e240008000800 */
[----:B------:R-:W-:Y:S01]  /*00b0*/  IMAD.IADD R8, R7, 0x1, R9 ;  /* 0x0000000107087824 */ /* 0x000fe200078e0209 */
[----:B---3--:R-:W-:Y:S01]  /*00c0*/  LEA R2, P1, R6, R10, 0x2 ;  /* 0x0000000a06027211 */ /* 0x008fe200078210ff */
[----:B------:R-:W1:Y:S03]  /*00d0*/  LDCU.64 UR4, c[0x0][0x358] ;  /* 0x00006b00ff0477ac */ /* 0x000e660008000a00 */
[----:B------:R-:W-:Y:S02]  /*00e0*/  IADD3.X R7, PT, PT, ~R8, UR7, RZ, P0, !PT ;  /* 0x0000000708077c10 */ /* 0x000fe400087fe5ff */
[----:B------:R-:W-:-:S04]  /*00f0*/  ISETP.LT.U32.AND P0, PT, R4, R3, PT ;  /* 0x000000030400720c */ /* 0x000fc80003f01070 */
[----:B------:R-:W-:-:S04]  /*0100*/  ISETP.LT.AND.EX P0, PT, R7, R0, PT, P0 ;  /* 0x000000000700720c */ /* 0x000fc80003f01300 */
[----:B------:R-:W-:Y:S01]  /*0110*/  SEL R4, R4, R3, P0 ;  /* 0x0000000304047207 */ /* 0x000fe20000000000 */
[----:B0-----:R-:W-:-:S03]  /*0120*/  VIADD R0, R6, UR6 ;  /* 0x0000000606007c36 */ /* 0x001fc60008000000 */
[----:B------:R-:W-:Y:S02]  /*0130*/  ISETP.NE.AND P0, PT, R3, R4, PT ;  /* 0x000000040300720c */ /* 0x000fe40003f05270 */
[----:B------:R-:W-:-:S11]  /*0140*/  LEA.HI.X R3, R6, R11, R8, 0x2, P1 ;  /* 0x0000000b06037211 */ /* 0x000fd600008f1408 */
[----:B-1----:R-:W-:Y:S05]  /*0150*/  @!P0 BRA `(.L_x_640) ;  /* 0x0000000800048947 */ /* 0x002fea0003800000 */
[----:B------:R-:W-:-:S13]  /*0160*/  ISETP.GE.AND P0, PT, R5, 0x1, PT ;  /* 0x000000010500780c */ /* 0x000fda0003f06270 */
[----:B------:R-:W-:Y:S05]  /*0170*/  @!P0 EXIT ;  /* 0x000000000000894d */ /* 0x000fea0003800000 */
[----:B------:R-:W0:Y:S01]  /*0180*/  S2R R9, SR_TID.X ;  /* 0x0000000000097919 */ /* 0x000e220000002100 */
[C---:B------:R-:W-:Y:S01]  /*0190*/  ISETP.GE.U32.AND P0, PT, R5.reuse, 0x8, PT ;  /* 0x000000080500780c */ /* 0x040fe20003f06070 */
[----:B------:R-:W-:Y:S01]  /*01a0*/  IMAD.MOV.U32 R8, RZ, RZ, RZ ;  /* 0x000000ffff087224 */ /* 0x000fe200078e00ff */
[----:B------:R-:W-:-:S11]  /*01b0*/  LOP3.LUT R10, R5, 0x7, RZ, 0xc0, !PT ;  /* 0x00000007050a7812 */ /* 0x000fd600078ec0ff */
[----:B------:R-:W-:Y:S05]  /*01c0*/  @!P0 BRA `(.L_x_641) ;  /* 0x0000000400288947 */ /* 0x000fea0003800000 */
[CC--:B0-----:R-:W-:Y:S01]  /*01d0*/  ISETP.GE.AND P2, PT, R9.reuse, R4.reuse, PT ;  /* 0x000000040900720c */ /* 0x0c1fe20003f46270 */
[C---:B------:R-:W-:Y:S01]  /*01e0*/  VIADD R17, R9.reuse, 0x180 ;  /* 0x0000018009117836 */ /* 0x040fe20000000000 */
[C---:B------:R-:W-:Y:S01]  /*01f0*/  IADD3 R13, PT, PT, R9.reuse, 0x80, RZ ;  /* 0x00000080090d7810 */ /* 0x040fe20007ffe0ff */
[C---:B------:R-:W-:Y:S01]  /*0200*/  VIADD R21, R9.reuse, 0x280 ;  /* 0x0000028009157836 */ /* 0x040fe20000000000 */
[C---:B------:R-:W-:Y:S01]  /*0210*/  IADD3 R19, PT, PT, R9.reuse, 0x200, RZ ;  /* 0x0000020009137810 */ /* 0x040fe20007ffe0ff */
[----:B------:R-:W-:Y:S01]  /*0220*/  VIADD R23, R9, 0x300 ;  /* 0x0000030009177836 */ /* 0x000fe20000000000 */
[-C--:B------:R-:W-:Y:S01]  /*0230*/  ISETP.GE.AND P1, PT, R13, R4.reuse, PT ;  /* 0x000000040d00720c */ /* 0x080fe20003f26270 */
[----:B------:R-:W-:Y:S01]  /*0240*/  VIADD R25, R9, 0x380 ;  /* 0x0000038009197836 */ /* 0x000fe20000000000 */
[-C--:B------:R-:W-:Y:S01]  /*0250*/  ISETP.GE.AND P3, PT, R19, R4.reuse, PT ;  /* 0x000000041300720c */ /* 0x080fe20003f66270 */
[----:B------:R-:W-:Y:S01]  /*0260*/  VIADD R15, R9, 0x100 ;  /* 0x00000100090f7836 */ /* 0x000fe20000000000 */
[----:B------:R-:W-:-:S02]  /*0270*/  ISETP.GE.AND P4, PT, R21, R4, PT ;  /* 0x000000041500720c */ /* 0x000fc40003f86270 */
[-C--:B------:R-:W-:Y:S01]  /*0280*/  ISETP.GE.AND P5, PT, R23, R4.reuse, PT ;  /* 0x000000041700720c */ /* 0x080fe20003fa6270 */
[C---:B------:R-:W-:Y:S01]  /*0290*/  @!P2 IMAD.IADD R11, R0.reuse, 0x1, R9 ;  /* 0x00000001000ba824 */ /* 0x040fe200078e0209 */
[-C--:B------:R-:W-:Y:S01]  /*02a0*/  ISETP.GE.AND P6, PT, R25, R4.reuse, PT ;  /* 0x000000041900720c */ /* 0x080fe20003fc6270 */
[----:B------:R-:W-:Y:S01]  /*02b0*/  @!P2 IMAD.WIDE.U32 R6, R9, 0x4, R2 ;  /* 0x000000040906a825 */ /* 0x000fe200078e0002 */
[-C--:B------:R-:W-:Y:S02]  /*02c0*/  ISETP.GE.AND P0, PT, R15, R4.reuse, PT ;  /* 0x000000040f00720c */ /* 0x080fe40003f06270 */
[----:B------:R-:W-:Y:S02]  /*02d0*/  LOP3.LUT R8, R5, 0x7ffffff8, RZ, 0xc0, !PT ;  /* 0x7ffffff805087812 */ /* 0x000fe400078ec0ff */
[----:B------:R0:W-:Y:S01]  /*02e0*/  @!P2 STG.E desc[UR4][R6.64], R11 ;  /* 0x0000000b0600a986 */ /* 0x0001e2000c101904 */
[----:B------:R-:W-:Y:S01]  /*02f0*/  ISETP.GE.AND P2, PT, R17, R4, PT ;  /* 0x000000041100720c */ /* 0x000fe20003f46270 */
[C---:B------:R-:W-:Y:S01]  /*0300*/  @!P3 IMAD.IADD R19, R0.reuse, 0x1, R19 ;  /* 0x000000010013b824 */ /* 0x040fe200078e0213 */
[----:B------:R-:W-:-:S02]  /*0310*/  @!P4 IADD3 R21, PT, PT, R0, R21, RZ ;  /* 0x000000150015c210 */ /* 0x000fc40007ffe0ff */
[C---:B------:R-:W-:Y:S02]  /*0320*/  @!P5 IMAD.IADD R23, R0.reuse, 0x1, R23 ;  /* 0x000000010017d824 */ /* 0x040fe400078e0217 */
[C---:B------:R-:W-:Y:S02]  /*0330*/  @!P6 IMAD.IADD R25, R0.reuse, 0x1, R25 ;  /* 0x000000010019e824 */ /* 0x040fe400078e0219 */
[C---:B------:R-:W-:Y:S02]  /*0340*/  @!P0 IMAD.IADD R15, R0.reuse, 0x1, R15 ;  /* 0x00000001000f8824 */ /* 0x040fe400078e020f */
[----:B0-----:R-:W-:Y:S01]  /*0350*/  IMAD.WIDE R6, R13, 0x4, R2 ;  /* 0x000000040d067825 */ /* 0x001fe200078e0202 */
[----:B------:R-:W-:-:S03]  /*0360*/  @!P1 IADD3 R13, PT, PT, R0, R13, RZ ;  /* 0x0000000d000d9210 */ /* 0x000fc60007ffe0ff */
[----:B------:R-:W-:Y:S01]  /*0370*/  @!P2 IMAD.IADD R17, R0, 0x1, R17 ;  /* 0x000000010011a824 */ /* 0x000fe200078e0211 */
[----:B------:R1:W-:Y:S04]  /*0380*/  @!P3 STG.E desc[UR4][R6.64+0x600], R19 ;  /* 0x000600130600b986 */ /* 0x0003e8000c101904 */
[----:B------:R1:W-:Y:S04]  /*0390*/  @!P1 STG.E desc[UR4][R6.64], R13 ;  /* 0x0000000d06009986 */ /* 0x0003e8000c101904 */
[----:B------:R1:W-:Y:S04]  /*03a0*/  @!P2 STG.E desc[UR4][R6.64+0x400], R17 ;  /* 0x000400110600a986 */ /* 0x0003e8000c101904 */
[----:B------:R1:W-:Y:S04]  /*03b0*/  @!P4 STG.E desc[UR4][R6.64+0x800], R21 ;  /* 0x000800150600c986 */ /* 0x0003e8000c101904 */
[----:B------:R1:W-:Y:S04]  /*03c0*/  @!P5 STG.E desc[UR4][R6.64+0xa00], R23 ;  /* 0x000a00170600d986 */ /* 0x0003e8000c101904 */
[----:B------:R1:W-:Y:S04]  /*03d0*/  @!P6 STG.E desc[UR4][R6.64+0xc00], R25 ;  /* 0x000c00190600e986 */ /* 0x0003e8000c101904 */
[----:B------:R1:W-:Y:S01]  /*03e0*/  @!P0 STG.E desc[UR4][R6.64+0x200], R15 ;  /* 0x0002000f06008986 */ /* 0x0003e2000c101904 */
[----:B------:R-:W-:-:S13]  /*03f0*/  ISETP.NE.AND P0, PT, R8, 0x8, PT ;  /* 0x000000080800780c */ /* 0x000fda0003f05270 */
[----:B-1----:R-:W-:Y:S05]  /*0400*/  @!P0 BRA `(.L_x_641) ;  /* 0x0000000000988947 */ /* 0x002fea0003800000 */
[----:B------:R-:W-:-:S07]  /*0410*/  IMAD.MOV.U32 R12, RZ, RZ, 0x8 ;  /* 0x00000008ff0c7424 */ /* 0x000fce00078e00ff */
.L_x_642:
[C---:B------:R-:W-:Y:S02]  /*0420*/  LEA R11, R12.reuse, R9, 0x7 ;  /* 0x000000090c0b7211 */ /* 0x040fe400078e38ff */
[----:B------:R-:W-:Y:S02]  /*0430*/  IADD3 R12, PT, PT, R12, 0x8, RZ ;  /* 0x000000080c0c7810 */ /* 0x000fe40007ffe0ff */
[CC--:B------:R-:W-:Y:S01]  /*0440*/  ISETP.GE.AND P2, PT, R11.reuse, R4.reuse, PT ;  /* 0x000000040b00720c */ /* 0x0c0fe20003f46270 */
        /* <DEDUP_REMOVED lines=11> */
[----:B------:R-:W-:Y:S01]  /*0500*/  @!P2 IMAD.IADD R5, R0, 0x1, R11 ;  /* 0x000000010005a824 */ /* 0x000fe200078e020b */
[-C--:B------:R-:W-:Y:S01]  /*0510*/  ISETP.GE.AND P6, PT, R25, R4.reuse, PT ;  /* 0x000000041900720c */ /* 0x080fe20003fc6270 */
[----:B------:R-:W-:Y:S01]  /*0520*/  @!P2 IMAD.WIDE.U32 R6, R11, 0x4, R2 ;  /* 0x000000040b06a825 */ /* 0x000fe200078e0002 */
[----:B------:R-:W-:-:S04]  /*0530*/  ISETP.GE.AND P0, PT, R19, R4, PT ;  /* 0x000000041300720c */ /* 0x000fc80003f06270 */
[----:B------:R0:W-:Y:S01]  /*0540*/  @!P2 STG.E desc[UR4][R6.64], R5 ;  /* 0x000000050600a986 */ /* 0x0001e2000c101904 */
[----:B------:R-:W-:Y:S02]  /*0550*/  ISETP.GE.AND P2, PT, R17, R4, PT ;  /* 0x000000041100720c */ /* 0x000fe40003f46270 */
[C---:B------:R-:W-:Y:S01]  /*0560*/  @!P3 IADD3 R15, PT, PT, R0.reuse, R15, RZ ;  /* 0x0000000f000fb210 */ /* 0x040fe20007ffe0ff */
[C---:B------:R-:W-:Y:S02]  /*0570*/  @!P4 IMAD.IADD R13, R0.reuse, 0x1, R13 ;  /* 0x00000001000dc824 */ /* 0x040fe400078e020d */
[----:B------:R-:W-:-:S03]  /*0580*/  @!P5 IMAD.IADD R11, R0, 0x1, R23 ;  /* 0x00000001000bd824 */ /* 0x000fc600078e0217 */
[----:B------:R-:W-:Y:S02]  /*0590*/  @!P0 IMAD.IADD R19, R0, 0x1, R19 ;  /* 0x0000000100138824 */ /* 0x000fe400078e0213 */
[----:B0-----:R-:W-:-:S04]  /*05a0*/  IMAD.WIDE R6, R21, 0x4, R2 ;  /* 0x0000000415067825 */ /* 0x001fc800078e0202 */
[C---:B------:R-:W-:Y:S01]  /*05b0*/  @!P1 IMAD.IADD R21, R0.reuse, 0x1, R21 ;  /* 0x0000000100159824 */ /* 0x040fe200078e0215 */
[----:B------:R1:W-:Y:S01]  /*05c0*/  @!P3 STG.E desc[UR4][R6.64+0x600], R15 ;  /* 0x0006000f0600b986 */ /* 0x0003e2000c101904 */
[C---:B------:R-:W-:Y:S02]  /*05d0*/  @!P2 IMAD.IADD R17, R0.reuse, 0x1, R17 ;  /* 0x000000010011a824 */ /* 0x040fe400078e0211 */
[----:B------:R-:W-:Y:S01]  /*05e0*/  @!P6 IMAD.IADD R5, R0, 0x1, R25 ;  /* 0x000000010005e824 */ /* 0x000fe200078e0219 */
[----:B------:R1:W-:Y:S04]  /*05f0*/  @!P1 STG.E desc[UR4][R6.64], R21 ;  /* 0x0000001506009986 */ /* 0x0003e8000c101904 */
[----:B------:R1:W-:Y:S04]  /*0600*/  @!P2 STG.E desc[UR4][R6.64+0x400], R17 ;  /* 0x000400110600a986 */ /* 0x0003e8000c101904 */
[----:B------:R1:W-:Y:S04]  /*0610*/  @!P4 STG.E desc[UR4][R6.64+0x800], R13 ;  /* 0x0008000d0600c986 */ /* 0x0003e8000c101904 */
[----:B------:R1:W-:Y:S04]  /*0620*/  @!P5 STG.E desc[UR4][R6.64+0xa00], R11 ;  /* 0x000a000b0600d986 */ /* 0x0003e8000c101904 */
[----:B------:R1:W-:Y:S04]  /*0630*/  @!P6 STG.E desc[UR4][R6.64+0xc00], R5 ;  /* 0x000c00050600e986 */ /* 0x0003e8000c101904 */
[----:B------:R1:W-:Y:S01]  /*0640*/  @!P0 STG.E desc[UR4][R6.64+0x200], R19 ;  /* 0x0002001306008986 */ /* 0x0003e2000c101904 */
[----:B------:R-:W-:-:S13]  /*0650*/  ISETP.NE.AND P0, PT, R12, R8, PT ;  /* 0x000000080c00720c */ /* 0x000fda0003f05270 */
[----:B-1----:R-:W-:Y:S05]  /*0660*/  @P0 BRA `(.L_x_642) ;  /* 0xfffffffc006c0947 */ /* 0x002fea000383ffff */
.L_x_641:
[----:B------:R-:W-:-:S13]  /*0670*/  ISETP.NE.AND P0, PT, R10, RZ, PT ;  /* 0x000000ff0a00720c */ /* 0x000fda0003f05270 */
[----:B------:R-:W-:Y:S05]  /*0680*/  @!P0 EXIT ;  /* 0x000000000000894d */ /* 0x000fea0003800000 */
[----:B------:R-:W1:Y:S01]  /*0690*/  LDC R12, c[0x0][0x388] ;  /* 0x0000e200ff0c7b82 */ /* 0x000e620000000800 */
[----:B------:R-:W-:Y:S02]  /*06a0*/  ISETP.GE.U32.AND P0, PT, R10, 0x4, PT ;  /* 0x000000040a00780c */ /* 0x000fe40003f06070 */
[----:B-1----:R-:W-:-:S04]  /*06b0*/  LOP3.LUT R14, R12, 0x3, RZ, 0xc0, !PT ;  /* 0x000000030c0e7812 */ /* 0x002fc800078ec0ff */
[----:B------:R-:W-:-:S07]  /*06c0*/  ISETP.NE.AND P4, PT, R14, RZ, PT ;  /* 0x000000ff0e00720c */ /* 0x000fce0003f85270 */
[----:B------:R-:W-:Y:S06]  /*06d0*/  @!P0 BRA `(.L_x_643) ;  /* 0x0000000000488947 */ /* 0x000fec0003800000 */
[C---:B0-----:R-:W-:Y:S02]  /*06e0*/  IMAD R5, R8.reuse, 0x80, R9 ;  /* 0x0000008008057824 */ /* 0x041fe400078e0209 */
[----:B------:R-:W-:Y:S02]  /*06f0*/  VIADD R8, R8, 0x4 ;  /* 0x0000000408087836 */ /* 0x000fe40000000000 */
[C---:B------:R-:W-:Y:S01]  /*0700*/  VIADD R11, R5.reuse, 0x80 ;  /* 0x00000080050b7836 */ /* 0x040fe20000000000 */
[C---:B------:R-:W-:Y:S01]  /*0710*/  IADD3 R15, PT, PT, R5.reuse, 0x180, RZ ;  /* 0x00000180050f7810 */ /* 0x040fe20007ffe0ff */
[C---:B------:R-:W-:Y:S01]  /*0720*/  VIADD R13, R5.reuse, 0x100 ;  /* 0x00000100050d7836 */ /* 0x040fe20000000000 */
[CC--:B------:R-:W-:Y:S01]  /*0730*/  ISETP.GE.AND P0, PT, R5.reuse, R4.reuse, PT ;  /* 0x000000040500720c */ /* 0x0c0fe20003f06270 */
[----:B------:R-:W-:Y:S01]  /*0740*/  IMAD.WIDE R6, R5, 0x4, R2 ;  /* 0x0000000405067825 */ /* 0x000fe200078e0202 */
[-C--:B------:R-:W-:Y:S02]  /*0750*/  ISETP.GE.AND P1, PT, R11, R4.reuse, PT ;  /* 0x000000040b00720c */ /* 0x080fe40003f26270 */
[----:B------:R-:W-:-:S02]  /*0760*/  ISETP.GE.AND P2, PT, R13, R4, PT ;  /* 0x000000040d00720c */ /* 0x000fc40003f46270 */
[----:B------:R-:W-:-:S07]  /*0770*/  ISETP.GE.AND P3, PT, R15, R4, PT ;  /* 0x000000040f00720c */ /* 0x000fce0003f66270 */
[C---:B------:R-:W-:Y:S02]  /*0780*/  @!P0 IMAD.IADD R5, R0.reuse, 0x1, R5 ;  /* 0x0000000100058824 */ /* 0x040fe400078e0205 */
[C---:B------:R-:W-:Y:S02]  /*0790*/  @!P1 IMAD.IADD R11, R0.reuse, 0x1, R11 ;  /* 0x00000001000b9824 */ /* 0x040fe400078e020b */
[C---:B------:R-:W-:Y:S01]  /*07a0*/  @!P2 IMAD.IADD R13, R0.reuse, 0x1, R13 ;  /* 0x00000001000da824 */ /* 0x040fe200078e020d */
[----:B------:R1:W-:Y:S01]  /*07b0*/  @!P0 STG.E desc[UR4][R6.64], R5 ;  /* 0x0000000506008986 */ /* 0x0003e2000c101904 */
[----:B------:R-:W-:-:S03]  /*07c0*/  @!P3 IADD3 R15, PT, PT, R0, R15, RZ ;  /* 0x0000000f000fb210 */ /* 0x000fc60007ffe0ff */
[----:B------:R1:W-:Y:S04]  /*07d0*/  @!P1 STG.E desc[UR4][R6.64+0x200], R11 ;  /* 0x0002000b06009986 */ /* 0x0003e8000c101904 */
[----:B------:R1:W-:Y:S04]  /*07e0*/  @!P2 STG.E desc[UR4][R6.64+0x400], R13 ;  /* 0x0004000d0600a986 */ /* 0x0003e8000c101904 */
[----:B------:R1:W-:Y:S02]  /*07f0*/  @!P3 STG.E desc[UR4][R6.64+0x600], R15 ;  /* 0x0006000f0600b986 */ /* 0x0003e4000c101904 */
.L_x_643:
[----:B------:R-:W-:Y:S05]  /*0800*/  @!P4 EXIT ;  /* 0x000000000000c94d */ /* 0x000fea0003800000 */
[----:B------:R-:W-:Y:S02]  /*0810*/  ISETP.NE.AND P0, PT, R14, 0x1, PT ;  /* 0x000000010e00780c */ /* 0x000fe40003f05270 */
[----:B-1----:R-:W-:-:S04]  /*0820*/  LOP3.LUT R5, R12, 0x1, RZ, 0xc0, !PT ;  /* 0x000000010c057812 */ /* 0x002fc800078ec0ff */
[----:B------:R-:W-:-:S07]  /*0830*/  ISETP.NE.U32.AND P2, PT, R5, 0x1, PT ;  /* 0x000000010500780c */ /* 0x000fce0003f45070 */
[----:B------:R-:W-:Y:S06]  /*0840*/  @!P0 BRA `(.L_x_644) ;  /* 0x0000000000288947 */ /* 0x000fec0003800000 */
[C---:B0-----:R-:W-:Y:S02]  /*0850*/  IMAD R5, R8.reuse, 0x80, R9 ;  /* 0x0000008008057824 */ /* 0x041fe400078e0209 */
[----:B------:R-:W-:Y:S02]  /*0860*/  VIADD R8, R8, 0x2 ;  /* 0x0000000208087836 */ /* 0x000fe40000000000 */
[C---:B------:R-:W-:Y:S01]  /*0870*/  VIADD R11, R5.reuse, 0x80 ;  /* 0x00000080050b7836 */ /* 0x040fe20000000000 */
[C---:B------:R-:W-:Y:S01]  /*0880*/  ISETP.GE.AND P0, PT, R5.reuse, R4, PT ;  /* 0x000000040500720c */ /* 0x040fe20003f06270 */
[----:B------:R-:W-:-:S03]  /*0890*/  IMAD.WIDE R6, R5, 0x4, R2 ;  /* 0x0000000405067825 */ /* 0x000fc600078e0202 */
[----:B------:R-:W-:-:S09]  /*08a0*/  ISETP.GE.AND P1, PT, R11, R4, PT ;  /* 0x000000040b00720c */ /* 0x000fd20003f26270 */
[----:B------:R-:W-:-:S04]  /*08b0*/  @!P0 IADD3 R5, PT, PT, R0, R5, RZ ;  /* 0x0000000500058210 */ /* 0x000fc80007ffe0ff */
[----:B------:R-:W-:Y:S01]  /*08c0*/  @!P1 IMAD.IADD R11, R0, 0x1, R11 ;  /* 0x00000001000b9824 */ /* 0x000fe200078e020b */
[----:B------:R1:W-:Y:S04]  /*08d0*/  @!P0 STG.E desc[UR4][R6.64], R5 ;  /* 0x0000000506008986 */ /* 0x0003e8000c101904 */
[----:B------:R1:W-:Y:S02]  /*08e0*/  @!P1 STG.E desc[UR4][R6.64+0x200], R11 ;  /* 0x0002000b06009986 */ /* 0x0003e4000c101904 */
.L_x_644:
[----:B------:R-:W-:Y:S05]  /*08f0*/  @P2 EXIT ;  /* 0x000000000000294d */ /* 0x000fea0003800000 */
[----:B0-----:R-:W-:-:S05]  /*0900*/  IMAD R9, R8, 0x80, R9 ;  /* 0x0000008008097824 */ /* 0x001fca00078e0209 */
[----:B------:R-:W-:-:S13]  /*0910*/  ISETP.GE.AND P0, PT, R9, R4, PT ;  /* 0x000000040900720c */ /* 0x000fda0003f06270 */
[----:B------:R-:W-:Y:S05]  /*0920*/  @P0 EXIT ;  /* 0x000000000000094d */ /* 0x000fea0003800000 */
[----:B-1----:R-:W-:Y:S01]  /*0930*/  IADD3 R5, PT, PT, R0, R9, RZ ;  /* 0x0000000900057210 */ /* 0x002fe20007ffe0ff */
[----:B------:R-:W-:-:S05]  /*0940*/  IMAD.WIDE R2, R9, 0x4, R2 ;  /* 0x0000000409027825 */ /* 0x000fca00078e0202 */
[----:B------:R-:W-:Y:S01]  /*0950*/  STG.E desc[UR4][R2.64], R5 ;  /* 0x0000000502007986 */ /* 0x000fe2000c101904 */
[----:B------:R-:W-:Y:S05]  /*0960*/  EXIT ;  /* 0x000000000000794d */ /* 0x000fea0003800000 */
.L_x_640:
[----:B------:R-:W-:-:S13]  /*0970*/  ISETP.GE.AND P0, PT, R5, 0x1, PT ;  /* 0x000000010500780c */ /* 0x000fda0003f06270 */
[----:B------:R-:W-:Y:S05]  /*0980*/  @!P0 EXIT ;  /* 0x000000000000894d */ /* 0x000fea0003800000 */
[----:B------:R-:W0:Y:S01]  /*0990*/  S2R R4, SR_TID.X ;  /* 0x0000000000047919 */ /* 0x000e220000002100 */
[C---:B------:R-:W-:Y:S01]  /*09a0*/  ISETP.GE.U32.AND P0, PT, R5.reuse, 0x8, PT ;  /* 0x000000080500780c */ /* 0x040fe20003f06070 */
[----:B------:R-:W-:Y:S01]  /*09b0*/  IMAD.MOV.U32 R9, RZ, RZ, RZ ;  /* 0x000000ffff097224 */ /* 0x000fe200078e00ff */
[----:B------:R-:W-:-:S04]  /*09c0*/  LOP3.LUT R12, R5, 0x7, RZ, 0xc0, !PT ;  /* 0x00000007050c7812 */ /* 0x000fc800078ec0ff */
[----:B------:R-:W-:-:S07]  /*09d0*/  ISETP.NE.AND P1, PT, R12, RZ, PT ;  /* 0x000000ff0c00720c */ /* 0x000fce0003f25270 */
[----:B------:R-:W-:Y:S06]  /*09e0*/  @!P0 BRA `(.L_x_645) ;  /* 0x0000000000648947 */ /* 0x000fec0003800000 */
[----:B------:R-:W-:Y:S01]  /*09f0*/  LOP3.LUT R9, R5, 0x7ffffff8, RZ, 0xc0, !PT ;  /* 0x7ffffff805097812 */ /* 0x000fe200078ec0ff */
[----:B------:R-:W-:-:S07]  /*0a00*/  IMAD.MOV.U32 R8, RZ, RZ, RZ ;  /* 0x000000ffff087224 */ /* 0x000fce00078e00ff */
.L_x_646:
[C---:B01----:R-:W-:Y:S02]  /*0a10*/  IMAD R11, R8.reuse, 0x80, R4 ;  /* 0x00000080080b7824 */ /* 0x043fe400078e0204 */
[----:B------:R-:W-:Y:S02]  /*0a20*/  VIADD R8, R8, 0x8 ;  /* 0x0000000808087836 */ /* 0x000fe40000000000 */
[C---:B------:R-:W-:Y:S01]  /*0a30*/  VIADD R7, R11.reuse, 0x80 ;  /* 0x000000800b077836 */ /* 0x040fe20000000000 */
[----:B------:R-:W-:Y:S01]  /*0a40*/  IADD3 R13, PT, PT, R0, R11, RZ ;  /* 0x0000000b000d7210 */ /* 0x000fe20007ffe0ff */
[--C-:B------:R-:W-:Y:S01]  /*0a50*/  IMAD.WIDE.U32 R10, R11, 0x4, R2.reuse ;  /* 0x000000040b0a7825 */ /* 0x100fe200078e0002 */
[----:B------:R-:W-:Y:S02]  /*0a60*/  ISETP.NE.AND P0, PT, R8, R9, PT ;  /* 0x000000090800720c */ /* 0x000fe40003f05270 */
[C---:B------:R-:W-:Y:S01]  /*0a70*/  IADD3 R19, PT, PT, R13.reuse, 0x180, RZ ;  /* 0x000001800d137810 */ /* 0x040fe20007ffe0ff */
[C---:B------:R-:W-:Y:S01]  /*0a80*/  VIADD R15, R13.reuse, 0x80 ;  /* 0x000000800d0f7836 */ /* 0x040fe20000000000 */
[----:B------:R-:W-:Y:S01]  /*0a90*/  IADD3 R27, PT, PT, R13, 0x380, RZ ;  /* 0x000003800d1b7810 */ /* 0x000fe20007ffe0ff */
[----:B------:R-:W-:Y:S01]  /*0aa0*/  IMAD.WIDE R6, R7, 0x4, R2 ;  /* 0x0000000407067825 */ /* 0x000fe200078e0202 */
[----:B------:R1:W-:Y:S03]  /*0ab0*/  STG.E desc[UR4][R10.64], R13 ;  /* 0x0000000d0a007986 */ /* 0x0003e6000c101904 */
[C---:B------:R-:W-:Y:S01]  /*0ac0*/  VIADD R17, R13.reuse, 0x100 ;  /* 0x000001000d117836 */ /* 0x040fe20000000000 */
[----:B------:R1:W-:Y:S01]  /*0ad0*/  STG.E desc[UR4][R6.64], R15 ;  /* 0x0000000f06007986 */ /* 0x0003e2000c101904 */
[----:B------:R-:W-:-:S02]  /*0ae0*/  VIADD R21, R13, 0x200 ;  /* 0x000002000d157836 */ /* 0x000fc40000000000 */
[C---:B------:R-:W-:Y:S01]  /*0af0*/  VIADD R23, R13.reuse, 0x280 ;  /* 0x000002800d177836 */ /* 0x040fe20000000000 */
[----:B------:R1:W-:Y:S01]  /*0b00*/  STG.E desc[UR4][R6.64+0x200], R17 ;  /* 0x0002001106007986 */ /* 0x0003e2000c101904 */
[----:B------:R-:W-:-:S03]  /*0b10*/  VIADD R25, R13, 0x300 ;  /* 0x000003000d197836 */ /* 0x000fc60000000000 */
[----:B------:R1:W-:Y:S04]  /*0b20*/  STG.E desc[UR4][R6.64+0x400], R19 ;  /* 0x0004001306007986 */ /* 0x0003e8000c101904 */
[----:B------:R1:W-:Y:S04]  /*0b30*/  STG.E desc[UR4][R6.64+0x600], R21 ;  /* 0x0006001506007986 */ /* 0x0003e8000c101904 */
[----:B------:R1:W-:Y:S04]  /*0b40*/  STG.E desc[UR4][R6.64+0x800], R23 ;  /* 0x0008001706007986 */ /* 0x0003e8000c101904 */
[----:B------:R1:W-:Y:S04]  /*0b50*/  STG.E desc[UR4][R6.64+0xa00], R25 ;  /* 0x000a001906007986 */ /* 0x0003e8000c101904 */
[----:B------:R1:W-:Y:S01]  /*0b60*/  STG.E desc[UR4][R6.64+0xc00], R27 ;  /* 0x000c001b06007986 */ /* 0x0003e2000c101904 */
[----:B------:R-:W-:Y:S05]  /*0b70*/  @P0 BRA `(.L_x_646) ;  /* 0xfffffffc00a40947 */ /* 0x000fea000383ffff */
.L_x_645:
[----:B------:R-:W-:Y:S05]  /*0b80*/  @!P1 EXIT ;  /* 0x000000000000994d */ /* 0x000fea0003800000 */
[----:B------:R-:W-:Y:S02]  /*0b90*/  ISETP.GE.U32.AND P0, PT, R12, 0x4, PT ;  /* 0x000000040c00780c */ /* 0x000fe40003f06070 */
[----:B------:R-:W-:-:S04]  /*0ba0*/  LOP3.LUT R8, R5, 0x3, RZ, 0xc0, !PT ;  /* 0x0000000305087812 */ /* 0x000fc800078ec0ff */
[----:B------:R-:W-:-:S07]  /*0bb0*/  ISETP.NE.AND P1, PT, R8, RZ, PT ;  /* 0x000000ff0800720c */ /* 0x000fce0003f25270 */
[----:B------:R-:W-:Y:S06]  /*0bc0*/  @!P0 BRA `(.L_x_647) ;  /* 0x00000000002c8947 */ /* 0x000fec0003800000 */
[C---:B01----:R-:W-:Y:S02]  /*0bd0*/  IMAD R7, R9.reuse, 0x80, R4 ;  /* 0x0000008009077824 */ /* 0x043fe400078e0204 */
[----:B------:R-:W-:Y:S02]  /*0be0*/  VIADD R9, R9, 0x4 ;  /* 0x0000000409097836 */ /* 0x000fe40000000000 */
[----:B------:R-:W-:Y:S02]  /*0bf0*/  IMAD.IADD R11, R0, 0x1, R7 ;  /* 0x00000001000b7824 */ /* 0x000fe400078e0207 */
[----:B------:R-:W-:-:S03]  /*0c00*/  IMAD.WIDE R6, R7, 0x4, R2 ;  /* 0x0000000407067825 */ /* 0x000fc600078e0202 */
[C---:B------:R-:W-:Y:S01]  /*0c10*/  IADD3 R13, PT, PT, R11.reuse, 0x80, RZ ;  /* 0x000000800b0d7810 */ /* 0x040fe20007ffe0ff */
[C---:B------:R-:W-:Y:S01]  /*0c20*/  VIADD R15, R11.reuse, 0x100 ;  /* 0x000001000b0f7836 */ /* 0x040fe20000000000 */
[----:B------:R2:W-:Y:S01]  /*0c30*/  STG.E desc[UR4][R6.64], R11 ;  /* 0x0000000b06007986 */ /* 0x0005e2000c101904 */
[----:B------:R-:W-:-:S03]  /*0c40*/  VIADD R17, R11, 0x180 ;  /* 0x000001800b117836 */ /* 0x000fc60000000000 */
[----:B------:R2:W-:Y:S04]  /*0c50*/  STG.E desc[UR4][R6.64+0x200], R13 ;  /* 0x0002000d06007986 */ /* 0x0005e8000c101904 */
[----:B------:R2:W-:Y:S04]  /*0c60*/  STG.E desc[UR4][R6.64+0x400], R15 ;  /* 0x0004000f06007986 */ /* 0x0005e8000c101904 */
[----:B------:R2:W-:Y:S02]  /*0c70*/  STG.E desc[UR4][R6.64+0x600], R17 ;  /* 0x0006001106007986 */ /* 0x0005e4000c101904 */
.L_x_647:
[----:B------:R-:W-:Y:S05]  /*0c80*/  @!P1 EXIT ;  /* 0x000000000000994d */ /* 0x000fea0003800000 */
[----:B------:R-:W-:Y:S02]  /*0c90*/  ISETP.NE.AND P0, PT, R8, 0x1, PT ;  /* 0x000000010800780c */ /* 0x000fe40003f05270 */
[----:B------:R-:W-:-:S04]  /*0ca0*/  LOP3.LUT R5, R5, 0x1, RZ, 0xc0, !PT ;  /* 0x0000000105057812 */ /* 0x000fc800078ec0ff */
[----:B------:R-:W-:-:S07]  /*0cb0*/  ISETP.NE.U32.AND P1, PT, R5, 0x1, PT ;  /* 0x000000010500780c */ /* 0x000fce0003f25070 */
[----:B------:R-:W-:Y:S06]  /*0cc0*/  @!P0 BRA `(.L_x_648) ;  /* 0x00000000001c8947 */ /* 0x000fec0003800000 */
[C---:B012---:R-:W-:Y:S01]  /*0cd0*/  LEA R7, R9.reuse, R4, 0x7 ;  /* 0x0000000409077211 */ /* 0x047fe200078e38ff */
[----:B------:R-:W-:-:S04]  /*0ce0*/  VIADD R9, R9, 0x2 ;  /* 0x0000000209097836 */ /* 0x000fc80000000000 */
[----:B------:R-:W-:Y:S02]  /*0cf0*/  IMAD.IADD R5, R0, 0x1, R7 ;  /* 0x0000000100057824 */ /* 0x000fe400078e0207 */
[----:B------:R-:W-:-:S04]  /*0d00*/  IMAD.WIDE R6, R7, 0x4, R2 ;  /* 0x0000000407067825 */ /* 0x000fc800078e0202 */
[----:B------:R-:W-:Y:S01]  /*0d10*/  VIADD R11, R5, 0x80 ;  /* 0x00000080050b7836 */ /* 0x000fe20000000000 */
[----:B------:R3:W-:Y:S04]  /*0d20*/  STG.E desc[UR4][R6.64], R5 ;  /* 0x0000000506007986 */ /* 0x0007e8000c101904 */
[----:B------:R3:W-:Y:S02]  /*0d30*/  STG.E desc[UR4][R6.64+0x200], R11 ;  /* 0x0002000b06007986 */ /* 0x0007e4000c101904 */
.L_x_648:
[----:B------:R-:W-:Y:S05]  /*0d40*/  @P1 EXIT ;  /* 0x000000000000194d */ /* 0x000fea0003800000 */
[----:B0-----:R-:W-:-:S05]  /*0d50*/  LEA R9, R9, R4, 0x7 ;  /* 0x0000000409097211 */ /* 0x001fca00078e38ff */
[----:B---3--:R-:W-:Y:S02]  /*0d60*/  IMAD.IADD R5, R0, 0x1, R9 ;  /* 0x0000000100057824 */ /* 0x008fe400078e0209 */
[----:B------:R-:W-:-:S05]  /*0d70*/  IMAD.WIDE R2, R9, 0x4, R2 ;  /* 0x0000000409027825 */ /* 0x000fca00078e0202 */
[----:B------:R-:W-:Y:S01]  /*0d80*/  STG.E desc[UR4][R2.64], R5 ;  /* 0x0000000502007986 */ /* 0x000fe2000c101904 */
[----:B------:R-:W-:Y:S05]  /*0d90*/  EXIT ;  /* 0x000000000000794d */ /* 0x000fea0003800000 */
.L_x_649:
        /* <DEDUP_REMOVED lines=14> */
.L_x_749:


//--------------------- .text._ZN3cub18CUB_300001_SM_10006detail9transform16transform_kernelINS2_10policy_hubILb1EN4cuda3std3__45tupleIJN6thrust24THRUST_300001_SM_1000_NS17counting_iteratorIiNSA_11use_defaultESC_SC_EEEEEE10policy1000EiNS7_10__identityENSA_6detail15normal_iteratorINSA_10device_ptrIiEEEEJSD_EEEvT0_iT1_T2_DpNS2_10kernel_argIT3_EE --------------------------
	.section	.text._ZN3cub18CUB_300001_SM_10006detail9transform16transform_kernelINS2_10policy_hubILb1EN4cuda3std3__45tupleIJN6thrust24THRUST_300001_SM_1000_NS17counting_iteratorIiNSA_11use_defaultESC_SC_EEEEEE10policy1000EiNS7_10__identityENSA_6detail15normal_iteratorINSA_10device_ptrIiEEEEJSD_EEEvT0_iT1_T2_DpNS2_10kernel_argIT3_EE,"ax",@progbits
	.align	128
        .global         _ZN3cub18CUB_300001_SM_10006detail9transform16transform_kernelINS2_10policy_hubILb1EN4cuda3std3__45tupleIJN6thrust24THRUST_300001_SM_1000_NS17counting_iteratorIiNSA_11use_defaultESC_SC_EEEEEE10policy1000EiNS7_10__identityENSA_6detail15normal_iteratorINSA_10device_ptrIiEEEEJSD_EEEvT0_iT1_T2_DpNS2_10kernel_argIT3_EE
        .type           _ZN3cub18CUB_300001_SM_10006detail9transform16transform_kernelINS2_10policy_hubILb1EN4cuda3std3__45tupleIJN6thrust24THRUST_300001_SM_1000_NS17counting_iteratorIiNSA_11use_defaultESC_SC_EEEEEE10policy1000EiNS7_10__identityENSA_6detail15normal_iteratorINSA_10device_ptrIiEEEEJSD_EEEvT0_iT1_T2_DpNS2_10kernel_argIT3_EE,@function
        .size           _ZN3cub18CUB_300001_SM_10006detail9transform16transform_kernelINS2_10policy_hubILb1EN4cuda3std3__45tupleIJN6thrust24THRUST_300001_SM_1000_NS17counting_iteratorIiNSA_11use_defaultESC_SC_EEEEEE10policy1000EiNS7_10__identityENSA_6detail15normal_iteratorINSA_10device_ptrIiEEEEJSD_EEEvT0_iT1_T2_DpNS2_10kernel_argIT3_EE,(.L_x_750 - _ZN3cub18CUB_300001_SM_10006detail9transform16transform_kernelINS2_10policy_hubILb1EN4cuda3std3__45tupleIJN6thrust24THRUST_300001_SM_1000_NS17counting_iteratorIiNSA_11use_defaultESC_SC_EEEEEE10policy1000EiNS7_10__identityENSA_6detail15normal_iteratorINSA_10device_ptrIiEEEEJSD_EEEvT0_iT1_T2_DpNS2_10kernel_argIT3_EE)
        .other          _ZN3cub18CUB_300001_SM_10006detail9transform16transform_kernelINS2_10policy_hubILb1EN4cuda3std3__45tupleIJN6thrust24THRUST_300001_SM_1000_NS17counting_iteratorIiNSA_11use_defaultESC_SC_EEEEEE10policy1000EiNS7_10__identityENSA_6detail15normal_iteratorINSA_10device_ptrIiEEEEJSD_EEEvT0_iT1_T2_DpNS2_10kernel_argIT3_EE,@"STO_CUDA_ENTRY STV_DEFAULT"
_ZN3cub18CUB_300001_SM_10006detail9transform16transform_kernelINS2_10policy_hubILb1EN4cuda3std3__45tupleIJN6thrust24THRUST_300001_SM_1000_NS17counting_iteratorIiNSA_11use_defaultESC_SC_EEEEEE10policy1000EiNS7_10__identityENSA_6detail15normal_iteratorINSA_10device_ptrIiEEEEJSD_EEEvT0_iT1_T2_DpNS2_10kernel_argIT3_EE:
.text._ZN3cub18CUB_300001_SM_10006detail9transform16transform_kernelINS2_10policy_hubILb1EN4cuda3std3__45tupleIJN6thrust24THRUST_300001_SM_1000_NS17counting_iteratorIiNSA_11use_defaultESC_SC_EEEEEE10policy1000EiNS7_10__identityENSA_6detail15normal_iteratorINSA_10device_ptrIiEEEEJSD_EEEvT0_iT1_T2_DpNS2_10kernel_argIT3_EE:
[----:B------:R-:W-:Y:S08]  /*0000*/  LDC R1, c[0x0][0x37c] ;  /* 0x0000df00ff017b82 */ /* 0x000ff00000000800 */
[----:B------:R-:W0:Y:S01]  /*0010*/  LDC.64 R8, c[0x0][0x380] ;  /* 0x0000e000ff087b82 */ /* 0x000e220000000a00 */
[----:B------:R-:W1:Y:S07]  /*0020*/  LDCU UR6, c[0x0][0x398] ;  /* 0x00007300ff0677ac */ /* 0x000e6e0008000800 */
[----:B------:R-:W2:Y:S08]  /*0030*/  S2UR UR4, SR_CTAID.X ;  /* 0x00000000000479c3 */ /* 0x000eb00000002500 */
[----:B------:R-:W3:Y:S01]  /*0040*/  LDC.64 R2, c[0x0][0x390] ;  /* 0x0000e400ff027b82 */ /* 0x000ee20000000a00 */
[----:B0-----:R-:W-:-:S04]  /*0050*/  IMAD.SHL.U32 R6, R9, 0x80, RZ ;  /* 0x0000008009067824 */ /* 0x001fc800078e00ff */
[----:B--2---:R-:W-:Y:S01]  /*0060*/  IMAD R5, R6, UR4, RZ ;  /* 0x0000000406057c24 */ /* 0x004fe2000f8e02ff */
[----:B------:R-:W0:Y:S03]  /*0070*/  LDCU.64 UR4, c[0x0][0x358] ;  /* 0x00006b00ff0477ac */ /* 0x000e260008000a00 */
[----:B------:R-:W-:Y:S02]  /*0080*/  IMAD.IADD R7, R8, 0x1, -R5 ;  /* 0x0000000108077824 */ /* 0x000fe400078e0a05 */
[C---:B-1----:R-:W-:Y:S02]  /*0090*/  VIADD R0, R5.reuse, UR6 ;  /* 0x0000000605007c36 */ /* 0x042fe40008000000 */
[----:B---3--:R-:W-:Y:S01]  /*00a0*/  IMAD.WIDE R2, R5, 0x4, R2 ;  /* 0x0000000405027825 */ /* 0x008fe200078e0202 */
[CC--:B------:R-:W-:Y:S02]  /*00b0*/  ISETP.GT.AND P0, PT, R6.reuse, R7.reuse, PT ;  /* 0x000000070600720c */ /* 0x0c0fe40003f04270 */
[----:B------:R-:W-:-:S11]  /*00c0*/  VIMNMX R6, PT, PT, R6, R7, PT ;  /* 0x0000000706067248 */ /* 0x000fd60003fe0100 */
[----:B0-----:R-:W-:Y:S05]  /*00d0*/  @P0 BRA `(.L_x_650) ;  /* 0x0000000400100947 */ /* 0x001fea0003800000 */
[----:B------:R-:W-:-:S13]  /*00e0*/  ISETP.GE.AND P0, PT, R9, 0x1, PT ;  /* 0x000000010900780c */ /* 0x000fda0003f06270 */
[----:B------:R-:W-:Y:S05]  /*00f0*/  @!P0 EXIT ;  /* 0x000000000000894d */ /* 0x000fea0003800000 */
[----:B------:R-:W0:Y:S01]  /*0100*/  S2R R6, SR_TID.X ;  /* 0x0000000000067919 */ /* 0x000e220000002100 */
[C---:B------:R-:W-:Y:S01]  /*0110*/  ISETP.GE.U32.AND P0, PT, R9.reuse, 0x8, PT ;  /* 0x000000080900780c */ /* 0x040fe20003f06070 */
[----:B------:R-:W-:Y:S01]  /*0120*/  HFMA2 R7, -RZ, RZ, 0, 0 ;  /* 0x00000000ff077431 */ /* 0x000fe200000001ff */
[----:B------:R-:W-:-:S04]  /*0130*/  LOP3.LUT R12, R9, 0x7, RZ, 0xc0, !PT ;  /* 0x00000007090c7812 */ /* 0x000fc800078ec0ff */
[----:B------:R-:W-:-:S07]  /*0140*/  ISETP.NE.AND P1, PT, R12, RZ, PT ;  /* 0x000000ff0c00720c */ /* 0x000fce0003f25270 */
[----:B------:R-:W-:Y:S06]  /*0150*/  @!P0 BRA `(.L_x_651) ;  /* 0x0000000000648947 */ /* 0x000fec0003800000 */
[----:B------:R-:W-:Y:S01]  /*0160*/  LOP3.LUT R7, R9, 0x7ffffff8, RZ, 0xc0, !PT ;  /* 0x7ffffff809077812 */ /* 0x000fe200078ec0ff */
[----:B------:R-:W-:-:S07]  /*0170*/  IMAD.MOV.U32 R10, RZ, RZ, RZ ;  /* 0x000000ffff0a7224 */ /* 0x000fce00078e00ff */
.L_x_652:
[C---:B01----:R-:W-:Y:S01]  /*0180*/  IMAD R9, R10.reuse, 0x80, R6 ;  /* 0x000000800a097824 */ /* 0x043fe200078e0206 */
[----:B------:R-:W-:-:S03]  /*0190*/  IADD3 R10, PT, PT, R10, 0x8, RZ ;  /* 0x000000080a0a7810 */ /* 0x000fc60007ffe0ff */
[----:B------:R-:W-:Y:S01]  /*01a0*/  IMAD.IADD R11, R0, 0x1, R9 ;  /* 0x00000001000b7824 */ /* 0x000fe200078e0209 */
[C---:B------:R-:W-:Y:S01]  /*01b0*/  IADD3 R5, PT, PT, R9.reuse, 0x80, RZ ;  /* 0x0000008009057810 */ /* 0x040fe20007ffe0ff */
[--C-:B------:R-:W-:Y:S01]  /*01c0*/  IMAD.WIDE.U32 R8, R9, 0x4, R2.reuse ;  /* 0x0000000409087825 */ /* 0x100fe200078e0002 */
[----:B------:R-:W-:Y:S02]  /*01d0*/  ISETP.NE.AND P0, PT, R10, R7, PT ;  /* 0x000000070a00720c */ /* 0x000fe40003f05270 */
[C---:B------:R-:W-:Y:S01]  /*01e0*/  IADD3 R19, PT, PT, R11.reuse, 0x200, RZ ;  /* 0x000002000b137810 */ /* 0x040fe20007ffe0ff */
[----:B------:R-:W-:Y:S01]  /*01f0*/  VIADD R13, R11, 0x80 ;  /* 0x000000800b0d7836 */ /* 0x000fe20000000000 */
[----:B------:R1:W-:Y:S01]  /*0200*/  STG.E desc[UR4][R8.64], R11 ;  /* 0x0000000b08007986 */ /* 0x0003e2000c101904 */
[----:B------:R-:W-:-:S04]  /*0210*/  IMAD.WIDE R4, R5, 0x4, R2 ;  /* 0x0000000405047825 */ /* 0x000fc800078e0202 */
[C---:B------:R-:W-:Y:S01]  /*0220*/  VIADD R15, R11.reuse, 0x100 ;  /* 0x000001000b0f7836 */ /* 0x040fe20000000000 */
[----:B------:R1:W-:Y:S01]  /*0230*/  STG.E desc[UR4][R4.64], R13 ;  /* 0x0000000d04007986 */ /* 0x0003e2000c101904 */
[C---:B------:R-:W-:Y:S02]  /*0240*/  VIADD R17, R11.reuse, 0x180 ;  /* 0x000001800b117836 */ /* 0x040fe40000000000 */
[C---:B------:R-:W-:Y:S01]  /*0250*/  VIADD R21, R11.reuse, 0x280 ;  /* 0x000002800b157836 */ /* 0x040fe20000000000 */
[----:B------:R1:W-:Y:S01]  /*0260*/  STG.E desc[UR4][R4.64+0x200], R15 ;  /* 0x0002000f04007986 */ /* 0x0003e2000c101904 */
[C---:B------:R-:W-:Y:S02]  /*0270*/  VIADD R23, R11.reuse, 0x300 ;  /* 0x000003000b177836 */ /* 0x040fe40000000000 */
[----:B------:R-:W-:Y:S01]  /*0280*/  VIADD R25, R11, 0x380 ;  /* 0x000003800b197836 */ /* 0x000fe20000000000 */
[----:B------:R1:W-:Y:S04]  /*0290*/  STG.E desc[UR4][R4.64+0x400], R17 ;  /* 0x0004001104007986 */ /* 0x0003e8000c101904 */
[----:B------:R1:W-:Y:S04]  /*02a0*/  STG.E desc[UR4][R4.64+0x600], R19 ;  /* 0x0006001304007986 */ /* 0x0003e8000c101904 */
[----:B------:R1:W-:Y:S04]  /*02b0*/  STG.E desc[UR4][R4.64+0x800], R21 ;  /* 0x0008001504007986 */ /* 0x0003e8000c101904 */
[----:B------:R1:W-:Y:S04]  /*02c0*/  STG.E desc[UR4][R4.64+0xa00], R23 ;  /* 0x000a001704007986 */ /* 0x0003e8000c101904 */
[----:B------:R1:W-:Y:S01]  /*02d0*/  STG.E desc[UR4][R4.64+0xc00], R25 ;  /* 0x000c001904007986 */ /* 0x0003e2000c101904 */
[----:B------:R-:W-:Y:S05]  /*02e0*/  @P0 BRA `(.L_x_652) ;  /* 0xfffffffc00a40947 */ /* 0x000fea000383ffff */
.L_x_651:
[----:B------:R-:W-:Y:S05]  /*02f0*/  @!P1 EXIT ;  /* 0x000000000000994d */ /* 0x000fea0003800000 */
[----:B-1----:R-:W1:Y:S01]  /*0300*/  LDC R8, c[0x0][0x384] ;  /* 0x0000e100ff087b82 */ /* 0x002e620000000800 */
[----:B------:R-:W-:Y:S02]  /*0310*/  ISETP.GE.U32.AND P0, PT, R12, 0x4, PT ;  /* 0x000000040c00780c */ /* 0x000fe40003f06070 */
[----:B-1----:R-:W-:-:S04]  /*0320*/  LOP3.LUT R10, R8, 0x3, RZ, 0xc0, !PT ;  /* 0x00000003080a7812 */ /* 0x002fc800078ec0ff */
[----:B------:R-:W-:-:S07]  /*0330*/  ISETP.NE.AND P1, PT, R10, RZ, PT ;  /* 0x000000ff0a00720c */ /* 0x000fce0003f25270 */
[----:B------:R-:W-:Y:S06]  /*0340*/  @!P0 BRA `(.L_x_653) ;  /* 0x00000000002c8947 */ /* 0x000fec0003800000 */
[C---:B0-----:R-:W-:Y:S02]  /*0350*/  IMAD R5, R7.reuse, 0x80, R6 ;  /* 0x0000008007057824 */ /* 0x041fe400078e0206 */
        /* <DEDUP_REMOVED lines=10> */
.L_x_653:
[----:B------:R-:W-:Y:S05]  /*0400*/  @!P1 EXIT ;  /* 0x000000000000994d */ /* 0x000fea0003800000 */
[----:B------:R-:W-:Y:S02]  /*0410*/  ISETP.NE.AND P0, PT, R10, 0x1, PT ;  /* 0x000000010a00780c */ /* 0x000fe40003f05270 */
[----:B-1----:R-:W-:-:S04]  /*0420*/  LOP3.LUT R4, R8, 0x1, RZ, 0xc0, !PT ;  /* 0x0000000108047812 */ /* 0x002fc800078ec0ff */
[----:B------:R-:W-:-:S07]  /*0430*/  ISETP.NE.U32.AND P1, PT, R4, 0x1, PT ;  /* 0x000000010400780c */ /* 0x000fce0003f25070 */
[----:B------:R-:W-:Y:S06]  /*0440*/  @!P0 BRA `(.L_x_654) ;  /* 0x00000000001c8947 */ /* 0x000fec0003800000 */
[C---:B0-----:R-:W-:Y:S02]  /*0450*/  IMAD R5, R7.reuse, 0x80, R6 ;  /* 0x0000008007057824 */ /* 0x041fe400078e0206 */
[----:B------:R-:W-:-:S03]  /*0460*/  VIADD R7, R7, 0x2 ;  /* 0x0000000207077836 */ /* 0x000fc60000000000 */
[----:B------:R-:W-:Y:S01]  /*0470*/  IADD3 R9, PT, PT, R0, R5, RZ ;  /* 0x0000000500097210 */ /* 0x000fe20007ffe0ff */
[----:B------:R-:W-:-:S04]  /*0480*/  IMAD.WIDE R4, R5, 0x4, R2 ;  /* 0x0000000405047825 */ /* 0x000fc800078e0202 */
[----:B------:R-:W-:Y:S01]  /*0490*/  VIADD R11, R9, 0x80 ;  /* 0x00000080090b7836 */ /* 0x000fe20000000000 */
[----:B------:R1:W-:Y:S04]  /*04a0*/  STG.E desc[UR4][R4.64], R9 ;  /* 0x0000000904007986 */ /* 0x0003e8000c101904 */
[----:B------:R1:W-:Y:S02]  /*04b0*/  STG.E desc[UR4][R4.64+0x200], R11 ;  /* 0x0002000b04007986 */ /* 0x0003e4000c101904 */
.L_x_654:
[----:B------:R-:W-:Y:S05]  /*04c0*/  @P1 EXIT ;  /* 0x000000000000194d */ /* 0x000fea0003800000 */
[----:B0-----:R-:W-:-:S04]  /*04d0*/  IMAD R7, R7, 0x80, R6 ;  /* 0x0000008007077824 */ /* 0x001fc800078e0206 */
[----:B------:R-:W-:Y:S01]  /*04e0*/  IMAD.WIDE R2, R7, 0x4, R2 ;  /* 0x0000000407027825 */ /* 0x000fe200078e0202 */
[----:B-1----:R-:W-:-:S05]  /*04f0*/  IADD3 R5, PT, PT, R0, R7, RZ ;  /* 0x0000000700057210 */ /* 0x002fca0007ffe0ff */
[----:B------:R-:W-:Y:S01]  /*0500*/  STG.E desc[UR4][R2.64], R5 ;  /* 0x0000000502007986 */ /* 0x000fe2000c101904 */
[----:B------:R-:W-:Y:S05]  /*0510*/  EXIT ;  /* 0x000000000000794d */ /* 0x000fea0003800000 */
.L_x_650:
        /* <DEDUP_REMOVED lines=10> */
.L_x_656:
[C---:B0-----:R-:W-:Y:S01]  /*05c0*/  IMAD R17, R9.reuse, 0x80, R7 ;  /* 0x0000008009117824 */ /* 0x041fe200078e0207 */
[----:B------:R-:W-:-:S03]  /*05d0*/  IADD3 R9, PT, PT, R9, 0x8, RZ ;  /* 0x0000000809097810 */ /* 0x000fc60007ffe0ff */
[C---:B------:R-:W-:Y:S01]  /*05e0*/  VIADD R19, R17.reuse, 0x100 ;  /* 0x0000010011137836 */ /* 0x040fe20000000000 */
[C---:B------:R-:W-:Y:S01]  /*05f0*/  IADD3 R15, PT, PT, R17.reuse, 0x80, RZ ;  /* 0x00000080110f7810 */ /* 0x040fe20007ffe0ff */
[C---:B------:R-:W-:Y:S01]  /*0600*/  VIADD R21, R17.reuse, 0x180 ;  /* 0x0000018011157836 */ /* 0x040fe20000000000 */
[CC--:B------:R-:W-:Y:S01]  /*0610*/  ISETP.GE.AND P1, PT, R17.reuse, R6.reuse, PT ;  /* 0x000000061100720c */ /* 0x0c0fe20003f26270 */
[----:B------:R-:W-:Y:S01]  /*0620*/  VIADD R23, R17, 0x200 ;  /* 0x0000020011177836 */ /* 0x000fe20000000000 */
[CC--:B------:R-:W-:Y:S01]  /*0630*/  ISETP.GE.AND P2, PT, R15.reuse, R6.reuse, PT ;  /* 0x000000060f00720c */ /* 0x0c0fe20003f46270 */
[----:B------:R-:W-:Y:S01]  /*0640*/  IMAD.WIDE R4, R15, 0x4, R2 ;  /* 0x000000040f047825 */ /* 0x000fe200078e0202 */
[----:B------:R-:W-:Y:S02]  /*0650*/  IADD3 R25, PT, PT, R17, 0x280, RZ ;  /* 0x0000028011197810 */ /* 0x000fe40007ffe0ff */
[-C--:B------:R-:W-:Y:S01]  /*0660*/  ISETP.GE.AND P3, PT, R23, R6.reuse, PT ;  /* 0x000000061700720c */ /* 0x080fe20003f66270 */
[----:B------:R-:W-:Y:S01]  /*0670*/  VIADD R27, R17, 0x300 ;  /* 0x00000300111b7836 */ /* 0x000fe20000000000 */
[----:B------:R-:W-:Y:S01]  /*0680*/  ISETP.GE.AND P4, PT, R25, R6, PT ;  /* 0x000000061900720c */ /* 0x000fe20003f86270 */
[----:B------:R-:W-:-:S03]  /*0690*/  VIADD R29, R17, 0x380 ;  /* 0x00000380111d7836 */ /* 0x000fc60000000000 */
[-C--:B------:R-:W-:Y:S01]  /*06a0*/  ISETP.GE.AND P5, PT, R27, R6.reuse, PT ;  /* 0x000000061b00720c */ /* 0x080fe20003fa6270 */
[C---:B------:R-:W-:Y:S01]  /*06b0*/  @!P1 IMAD.IADD R13, R0.reuse, 0x1, R17 ;  /* 0x00000001000d9824 */ /* 0x040fe200078e0211 */
[----:B------:R-:W-:Y:S01]  /*06c0*/  ISETP.GE.AND P6, PT, R29, R6, PT ;  /* 0x000000061d00720c */ /* 0x000fe20003fc6270 */
[----:B------:R-:W-:Y:S01]  /*06d0*/  @!P1 IMAD.WIDE.U32 R10, R17, 0x4, R2 ;  /* 0x00000004110a9825 */ /* 0x000fe200078e0002 */
[----:B------:R-:W-:-:S04]  /*06e0*/  @!P2 IADD3 R15, PT, PT, R0, R15, RZ ;  /* 0x0000000f000fa210 */ /* 0x000fc80007ffe0ff */
[----:B------:R0:W-:Y:S01]  /*06f0*/  @!P1 STG.E desc[UR4][R10.64], R13 ;  /* 0x0000000d0a009986 */ /* 0x0001e2000c101904 */
[-C--:B------:R-:W-:Y:S02]  /*0700*/  ISETP.GE.AND P1, PT, R19, R6.reuse, PT ;  /* 0x000000061300720c */ /* 0x080fe40003f26270 */
[----:B------:R-:W-:Y:S01]  /*0710*/  @!P4 IADD3 R17, PT, PT, R0, R25, RZ ;  /* 0x000000190011c210 */ /* 0x000fe20007ffe0ff */
[----:B------:R1:W-:Y:S01]  /*0720*/  @!P2 STG.E desc[UR4][R4.64], R15 ;  /* 0x0000000f0400a986 */ /* 0x0003e2000c101904 */
[----:B------:R-:W-:-:S03]  /*0730*/  ISETP.GE.AND P2, PT, R21, R6, PT ;  /* 0x000000061500720c */ /* 0x000fc60003f46270 */
[----:B------:R2:W-:Y:S06]  /*0740*/  @!P4 STG.E desc[UR4][R4.64+0x800], R17 ;  /* 0x000800110400c986 */ /* 0x0005ec000c101904 */
[C---:B0-----:R-:W-:Y:S01]  /*0750*/  @!P1 IADD3 R11, PT, PT, R0.reuse, R19, RZ ;  /* 0x00000013000b9210 */ /* 0x041fe20007ffe0ff */
[C---:B------:R-:W-:Y:S02]  /*0760*/  @!P5 IMAD.IADD R19, R0.reuse, 0x1, R27 ;  /* 0x000000010013d824 */ /* 0x040fe400078e021b */
[C---:B-1----:R-:W-:Y:S02]  /*0770*/  @!P3 IMAD.IADD R15, R0.reuse, 0x1, R23 ;  /* 0x00000001000fb824 */ /* 0x042fe400078e0217 */
[C---:B------:R-:W-:Y:S01]  /*0780*/  @!P2 IMAD.IADD R13, R0.reuse, 0x1, R21 ;  /* 0x00000001000da824 */ /* 0x040fe200078e0215 */
[----:B------:R2:W-:Y:S01]  /*0790*/  @!P5 STG.E desc[UR4][R4.64+0xa00], R19 ;  /* 0x000a00130400d986 */ /* 0x0005e2000c101904 */
[----:B------:R-:W-:-:S03]  /*07a0*/  @!P6 IMAD.IADD R21, R0, 0x1, R29 ;  /* 0x000000010015e824 */ /* 0x000fc600078e021d */
[----:B------:R2:W-:Y:S04]  /*07b0*/  @!P2 STG.E desc[UR4][R4.64+0x400], R13 ;  /* 0x0004000d0400a986 */ /* 0x0005e8000c101904 */
[----:B------:R2:W-:Y:S04]  /*07c0*/  @!P3 STG.E desc[UR4][R4.64+0x600], R15 ;  /* 0x0006000f0400b986 */ /* 0x0005e8000c101904 */
[----:B------:R2:W-:Y:S04]  /*07d0*/  @!P6 STG.E desc[UR4][R4.64+0xc00], R21 ;  /* 0x000c00150400e986 */ /* 0x0005e8000c101904 */
[----:B------:R2:W-:Y:S01]  /*07e0*/  @!P1 STG.E desc[UR4][R4.64+0x200], R11 ;  /* 0x0002000b04009986 */ /* 0x0005e2000c101904 */
[----:B------:R-:W-:-:S13]  /*07f0*/  ISETP.NE.AND P1, PT, R9, R8, PT ;  /* 0x000000080900720c */ /* 0x000fda0003f25270 */
[----:B--2---:R-:W-:Y:S05]  /*0800*/  @P1 BRA `(.L_x_656) ;  /* 0xfffffffc006c1947 */ /* 0x004fea000383ffff */
.L_x_655:
[----:B------:R-:W-:Y:S05]  /*0810*/  @!P0 EXIT ;  /* 0x000000000000894d */ /* 0x000fea0003800000 */
[----:B------:R-:W1:Y:S01]  /*0820*/  LDC R10, c[0x0][0x384] ;  /* 0x0000e100ff0a7b82 */ /* 0x000e620000000800 */
[----:B------:R-:W-:Y:S02]  /*0830*/  ISETP.GE.U32.AND P0, PT, R12, 0x4, PT ;  /* 0x000000040c00780c */ /* 0x000fe40003f06070 */
[----:B-1----:R-:W-:-:S04]  /*0840*/  LOP3.LUT R14, R10, 0x3, RZ, 0xc0, !PT ;  /* 0x000000030a0e7812 */ /* 0x002fc800078ec0ff */
[----:B------:R-:W-:-:S07]  /*0850*/  ISETP.NE.AND P4, PT, R14, RZ, PT ;  /* 0x000000ff0e00720c */ /* 0x000fce0003f85270 */
[----:B------:R-:W-:Y:S06]  /*0860*/  @!P0 BRA `(.L_x_657) ;  /* 0x0000000000488947 */ /* 0x000fec0003800000 */
[C---:B0-----:R-:W-:Y:S01]  /*0870*/  IMAD R9, R8.reuse, 0x80, R7 ;  /* 0x0000008008097824 */ /* 0x041fe200078e0207 */
[----:B------:R-:W-:-:S03]  /*0880*/  IADD3 R8, PT, PT, R8, 0x4, RZ ;  /* 0x0000000408087810 */ /* 0x000fc60007ffe0ff */
[C---:B------:R-:W-:Y:S01]  /*0890*/  VIADD R11, R9.reuse, 0x80 ;  /* 0x00000080090b7836 */ /* 0x040fe20000000000 */
[C---:B------:R-:W-:Y:S01]  /*08a0*/  IADD3 R13, PT, PT, R9.reuse, 0x100, RZ ;  /* 0x00000100090d7810 */ /* 0x040fe20007ffe0ff */
[C---:B------:R-:W-:Y:S01]  /*08b0*/  VIADD R15, R9.reuse, 0x180 ;  /* 0x00000180090f7836 */ /* 0x040fe20000000000 */
[CC--:B------:R-:W-:Y:S01]  /*08c0*/  ISETP.GE.AND P0, PT, R9.reuse, R6.reuse, PT ;  /* 0x000000060900720c */ /* 0x0c0fe20003f06270 */
[----:B------:R-:W-:Y:S01]  /*08d0*/  IMAD.WIDE R4, R9, 0x4, R2 ;  /* 0x0000000409047825 */ /* 0x000fe200078e0202 */
[-C--:B------:R-:W-:Y:S02]  /*08e0*/  ISETP.GE.AND P1, PT, R11, R6.reuse, PT ;  /* 0x000000060b00720c */ /* 0x080fe40003f26270 */
[-C--:B------:R-:W-:Y:S02]  /*08f0*/  ISETP.GE.AND P2, PT, R13, R6.reuse, PT ;  /* 0x000000060d00720c */ /* 0x080fe40003f46270 */
[----:B------:R-:W-:-:S07]  /*0900*/  ISETP.GE.AND P3, PT, R15, R6, PT ;  /* 0x000000060f00720c */ /* 0x000fce0003f66270 */
[C---:B------:R-:W-:Y:S02]  /*0910*/  @!P0 IMAD.IADD R9, R0.reuse, 0x1, R9 ;  /* 0x0000000100098824 */ /* 0x040fe400078e0209 */
[C---:B------:R-:W-:Y:S02]  /*0920*/  @!P1 IADD3 R11, PT, PT, R0.reuse, R11, RZ ;  /* 0x0000000b000b9210 */ /* 0x040fe40007ffe0ff */
[C---:B------:R-:W-:Y:S01]  /*0930*/  @!P2 IMAD.IADD R13, R0.reuse, 0x1, R13 ;  /* 0x00000001000da824 */ /* 0x040fe200078e020d */
[----:B------:R1:W-:Y:S01]  /*0940*/  @!P0 STG.E desc[UR4][R4.64], R9 ;  /* 0x0000000904008986 */ /* 0x0003e2000c101904 */
[----:B------:R-:W-:-:S03]  /*0950*/  @!P3 IMAD.IADD R15, R0, 0x1, R15 ;  /* 0x00000001000fb824 */ /* 0x000fc600078e020f */
[----:B------:R1:W-:Y:S04]  /*0960*/  @!P1 STG.E desc[UR4][R4.64+0x200], R11 ;  /* 0x0002000b04009986 */ /* 0x0003e8000c101904 */
[----:B------:R1:W-:Y:S04]  /*0970*/  @!P2 STG.E desc[UR4][R4.64+0x400], R13 ;  /* 0x0004000d0400a986 */ /* 0x0003e8000c101904 */
[----:B------:R1:W-:Y:S02]  /*0980*/  @!P3 STG.E desc[UR4][R4.64+0x600], R15 ;  /* 0x0006000f0400b986 */ /* 0x0003e4000c101904 */
.L_x_657:
[----:B------:R-:W-:Y:S05]  /*0990*/  @!P4 EXIT ;  /* 0x000000000000c94d */ /* 0x000fea0003800000 */
[----:B------:R-:W-:Y:S02]  /*09a0*/  ISETP.NE.AND P0, PT, R14, 0x1, PT ;  /* 0x000000010e00780c */ /* 0x000fe40003f05270 */
[----:B------:R-:W-:-:S04]  /*09b0*/  LOP3.LUT R10, R10, 0x1, RZ, 0xc0, !PT ;  /* 0x000000010a0a7812 */ /* 0x000fc800078ec0ff */
[----:B------:R-:W-:-:S07]  /*09c0*/  ISETP.NE.U32.AND P2, PT, R10, 0x1, PT ;  /* 0x000000010a00780c */ /* 0x000fce0003f45070 */
[----:B------:R-:W-:Y:S06]  /*09d0*/  @!P0 BRA `(.L_x_658) ;  /* 0x0000000000288947 */ /* 0x000fec0003800000 */
[C---:B01----:R-:W-:Y:S02]  /*09e0*/  IMAD R9, R8.reuse, 0x80, R7 ;  /* 0x0000008008097824 */ /* 0x043fe400078e0207 */
        /* <DEDUP_REMOVED lines=9> */
.L_x_658:
[----:B------:R-:W-:Y:S05]  /*0a80*/  @P2 EXIT ;  /* 0x000000000000294d */ /* 0x000fea0003800000 */
[----:B0-----:R-:W-:-:S04]  /*0a90*/  LEA R7, R8, R7, 0x7 ;  /* 0x0000000708077211 */ /* 0x001fc800078e38ff */
[----:B------:R-:W-:-:S13]  /*0aa0*/  ISETP.GE.AND P0, PT, R7, R6, PT ;  /* 0x000000060700720c */ /* 0x000fda0003f06270 */
[----:B------:R-:W-:Y:S05]  /*0ab0*/  @P0 EXIT ;  /* 0x000000000000094d */ /* 0x000fea0003800000 */
[----:B-12---:R-:W-:Y:S02]  /*0ac0*/  IMAD.IADD R5, R0, 0x1, R7 ;  /* 0x0000000100057824 */ /* 0x006fe400078e0207 */
[----:B------:R-:W-:-:S05]  /*0ad0*/  IMAD.WIDE R2, R7, 0x4, R2 ;  /* 0x0000000407027825 */ /* 0x000fca00078e0202 */
[----:B------:R-:W-:Y:S01]  /*0ae0*/  STG.E desc[UR4][R2.64], R5 ;  /* 0x0000000502007986 */ /* 0x000fe2000c101904 */
[----:B------:R-:W-:Y:S05]  /*0af0*/  EXIT ;  /* 0x000000000000794d */ /* 0x000fea0003800000 */
.L_x_659:
        /* <DEDUP_REMOVED lines=16> */
.L_x_750:


//--------------------- .text._ZN3cub18CUB_300001_SM_10006detail8for_each13static_kernelINS2_12policy_hub_t12policy_500_tElN6thrust24THRUST_300001_SM_1000_NS8cuda_cub6__fill7functorINS7_6detail15normal_iteratorINS7_10device_ptrIfEEEEiEEEEvT0_T1_ --------------------------
	.section	.text._ZN3cub18CUB_300001_SM_10006detail8for_each13static_kernelINS2_12policy_hub_t12policy_500_tElN6thrust24THRUST_300001_SM_1000_NS8cuda_cub6__fill7functorINS7_6detail15normal_iteratorINS7_10device_ptrIfEEEEiEEEEvT0_T1_,"ax",@progbits
	.align	128
        .global         _ZN3cub18CUB_300001_SM_10006detail8for_each13static_kernelINS2_12policy_hub_t12policy_500_tElN6thrust24THRUST_300001_SM_1000_NS8cuda_cub6__fill7functorINS7_6detail15normal_iteratorINS7_10device_ptrIfEEEEiEEEEvT0_T1_
        .type           _ZN3cub18CUB_300001_SM_10006detail8for_each13static_kernelINS2_12policy_hub_t12policy_500_tElN6thrust24THRUST_300001_SM_1000_NS8cuda_cub6__fill7functorINS7_6detail15normal_iteratorINS7_10device_ptrIfEEEEiEEEEvT0_T1_,@function
        .size           _ZN3cub18CUB_300001_SM_10006detail8for_each13static_kernelINS2_12policy_hub_t12policy_500_tElN6thrust24THRUST_300001_SM_1000_NS8cuda_cub6__fill7functorINS7_6detail15normal_iteratorINS7_10device_ptrIfEEEEiEEEEvT0_T1_,(.L_x_751 - _ZN3cub18CUB_300001_SM_10006detail8for_each13static_kernelINS2_12policy_hub_t12policy_500_tElN6thrust24THRUST_300001_SM_1000_NS8cuda_cub6__fill7functorINS7_6detail15normal_iteratorINS7_10device_ptrIfEEEEiEEEEvT0_T1_)
        .other          _ZN3cub18CUB_300001_SM_10006detail8for_each13static_kernelINS2_12policy_hub_t12policy_500_tElN6thrust24THRUST_300001_SM_1000_NS8cuda_cub6__fill7functorINS7_6detail15normal_iteratorINS7_10device_ptrIfEEEEiEEEEvT0_T1_,@"STO_CUDA_ENTRY STV_DEFAULT"
_ZN3cub18CUB_300001_SM_10006detail8for_each13static_kernelINS2_12policy_hub_t12policy_500_tElN6thrust24THRUST_300001_SM_1000_NS8cuda_cub6__fill7functorINS7_6detail15normal_iteratorINS7_10device_ptrIfEEEEiEEEEvT0_T1_:
.text._ZN3cub18CUB_300001_SM_10006detail8for_each13static_kernelINS2_12policy_hub_t12policy_500_tElN6thrust24THRUST_300001_SM_1000_NS8cuda_cub6__fill7functorINS7_6detail15normal_iteratorINS7_10device_ptrIfEEEEiEEEEvT0_T1_:
[----:B------:R-:W-:Y:S08]  /*0000*/  LDC R1, c[0x0][0x37c] ;  /* 0x0000df00ff017b82 */ /* 0x000ff00000000800 */
[----:B------:R-:W0:Y:S01]  /*0010*/  S2UR UR4, SR_CTAID.X ;  /* 0x00000000000479c3 */ /* 0x000e220000002500 */
[----:B------:R-:W1:Y:S01]  /*0020*/  LDCU.64 UR6, c[0x0][0x380] ;  /* 0x00007000ff0677ac */ /* 0x000e620008000a00 */
[----:B------:R-:W2:Y:S01]  /*0030*/  LDCU.64 UR8, c[0x0][0x358] ;  /* 0x00006b00ff0877ac */ /* 0x000ea20008000a00 */
[----:B0-----:R-:W-:-:S04]  /*0040*/  UIMAD.WIDE.U32 UR4, UR4, 0x200, URZ ;  /* 0x00000200040478a5 */ /* 0x001fc8000f8e00ff */
[----:B-1----:R-:W-:-:S04]  /*0050*/  UIADD3 UR6, UP0, UPT, -UR4, UR6, URZ ;  /* 0x0000000604067290 */ /* 0x002fc8000ff1e1ff */
[----:B------:R-:W-:Y:S02]  /*0060*/  UIADD3.X UR7, UPT, UPT, ~UR5, UR7, URZ, UP0, !UPT ;  /* 0x0000000705077290 */ /* 0x000fe400087fe5ff */
[----:B------:R-:W-:-:S04]  /*0070*/  UISETP.GE.U32.AND UP0, UPT, UR6, 0x200, UPT ;  /* 0x000002000600788c */ /* 0x000fc8000bf06070 */
[----:B------:R-:W-:-:S09]  /*0080*/  UISETP.GE.AND.EX UP0, UPT, UR7, URZ, UPT, UP0 ;  /* 0x000000ff0700728c */ /* 0x000fd2000bf06300 */
[----:B--2---:R-:W-:Y:S05]  /*0090*/  BRA.U !UP0, `(.L_x_660) ;  /* 0x00000001082c7547 */ /* 0x004fea000b800000 */
[----:B------:R-:W0:Y:S01]  /*00a0*/  S2R R0, SR_TID.X ;  /* 0x0000000000007919 */ /* 0x000e220000002100 */
[----:B------:R-:W1:Y:S01]  /*00b0*/  LDCU.64 UR10, c[0x0][0x388] ;  /* 0x00007100ff0a77ac */ /* 0x000e620008000a00 */
[----:B------:R-:W2:Y:S02]  /*00c0*/  LDCU UR6, c[0x0][0x390] ;  /* 0x00007200ff0677ac */ /* 0x000ea40008000800 */
[----:B--2---:R-:W-:Y:S02]  /*00d0*/  I2FP.F32.S32 R5, UR6 ;  /* 0x0000000600057c45 */ /* 0x004fe40008201400 */
[----:B0-----:R-:W-:-:S05]  /*00e0*/  IADD3 R0, P0, PT, R0, UR4, RZ ;  /* 0x0000000400007c10 */ /* 0x001fca000ff1e0ff */
[----:B------:R-:W-:Y:S01]  /*00f0*/  IMAD.X R3, RZ, RZ, UR5, P0 ;  /* 0x00000005ff037e24 */ /* 0x000fe200080e06ff */
[----:B-1----:R-:W-:-:S04]  /*0100*/  LEA R2, P0, R0, UR10, 0x2 ;  /* 0x0000000a00027c11 */ /* 0x002fc8000f8010ff */
[----:B------:R-:W-:-:S05]  /*0110*/  LEA.HI.X R3, R0, UR11, R3, 0x2, P0 ;  /* 0x0000000b00037c11 */ /* 0x000fca00080f1403 */
[----:B------:R-:W-:Y:S04]  /*0120*/  STG.E desc[UR8][R2.64], R5 ;  /* 0x0000000502007986 */ /* 0x000fe8000c101908 */
[----:B------:R-:W-:Y:S01]  /*0130*/  STG.E desc[UR8][R2.64+0x400], R5 ;  /* 0x0004000502007986 */ /* 0x000fe2000c101908 */
[----:B------:R-:W-:Y:S05]  /*0140*/  EXIT ;  /* 0x000000000000794d */ /* 0x000fea0003800000 */
.L_x_660:
[----:B------:R-:W0:Y:S01]  /*0150*/  S2R R0, SR_TID.X ;  /* 0x0000000000007919 */ /* 0x000e220000002100 */
[----:B------:R-:W1:Y:S01]  /*0160*/  LDCU.64 UR12, c[0x0][0x388] ;  /* 0x00007100ff0c77ac */ /* 0x000e620008000a00 */
[----:B------:R-:W-:Y:S01]  /*0170*/  USHF.R.S32.HI UR7, URZ, 0x1f, UR6 ;  /* 0x0000001fff077899 */ /* 0x000fe20008011406 */
[----:B------:R-:W2:Y:S05]  /*0180*/  LDCU UR10, c[0x0][0x390] ;  /* 0x00007200ff0a77ac */ /* 0x000eaa0008000800 */
[----:B------:R-:W-:Y:S02]  /*0190*/  IMAD.U32 R3, RZ, RZ, UR7 ;  /* 0x00000007ff037e24 */ /* 0x000fe4000f8e00ff */
[----:B------:R-:W-:Y:S01]  /*01a0*/  IMAD.U32 R4, RZ, RZ, UR7 ;  /* 0x00000007ff047e24 */ /* 0x000fe2000f8e00ff */
[----:B--2---:R-:W-:Y:S01]  /*01b0*/  I2FP.F32.S32 R5, UR10 ;  /* 0x0000000a00057c45 */ /* 0x004fe20008201400 */
[C---:B0-----:R-:W-:Y:S01]  /*01c0*/  VIADD R2, R0.reuse, 0x100 ;  /* 0x0000010000027836 */ /* 0x041fe20000000000 */
[----:B------:R-:W-:-:S02]  /*01d0*/  ISETP.LT.U32.AND P0, PT, R0, UR6, PT ;  /* 0x0000000600007c0c */ /* 0x000fc4000bf01070 */
[----:B------:R-:W-:Y:S02]  /*01e0*/  IADD3 R0, P2, PT, R0, UR4, RZ ;  /* 0x0000000400007c10 */ /* 0x000fe4000ff5e0ff */
[----:B------:R-:W-:Y:S02]  /*01f0*/  ISETP.LT.U32.AND P1, PT, R2, UR6, PT ;  /* 0x0000000602007c0c */ /* 0x000fe4000bf21070 */
[----:B------:R-:W-:Y:S01]  /*0200*/  ISETP.GT.AND.EX P0, PT, R3, RZ, PT, P0 ;  /* 0x000000ff0300720c */ /* 0x000fe20003f04300 */
[----:B------:R-:W-:Y:S01]  /*0210*/  IMAD.X R3, RZ, RZ, UR5, P2 ;  /* 0x00000005ff037e24 */ /* 0x000fe200090e06ff */
[----:B------:R-:W-:Y:S02]  /*0220*/  ISETP.GT.AND.EX P1, PT, R4, RZ, PT, P1 ;  /* 0x000000ff0400720c */ /* 0x000fe40003f24310 */
[----:B-1----:R-:W-:-:S04]  /*0230*/  LEA R2, P2, R0, UR12, 0x2 ;  /* 0x0000000c00027c11 */ /* 0x002fc8000f8410ff */
[----:B------:R-:W-:-:S05]  /*0240*/  LEA.HI.X R3, R0, UR13, R3, 0x2, P2 ;  /* 0x0000000d00037c11 */ /* 0x000fca00090f1403 */
[----:B------:R0:W-:Y:S02]  /*0250*/  @P0 STG.E desc[UR8][R2.64], R5 ;  /* 0x0000000502000986 */ /* 0x0001e4000c101908 */
[----:B------:R-:W-:Y:S05]  /*0260*/  @!P1 EXIT ;  /* 0x000000000000994d */ /* 0x000fea0003800000 */
[----:B------:R-:W-:Y:S01]  /*0270*/  STG.E desc[UR8][R2.64+0x400], R5 ;  /* 0x0004000502007986 */ /* 0x000fe2000c101908 */
[----:B------:R-:W-:Y:S05]  /*0280*/  EXIT ;  /* 0x000000000000794d */ /* 0x000fea0003800000 */
.L_x_661:
        /* <DEDUP_REMOVED lines=15> */
.L_x_751:


//--------------------- .text._ZN3cub18CUB_300001_SM_10006detail8for_each13static_kernelINS2_12policy_hub_t12policy_500_tEmN6thrust24THRUST_300001_SM_1000_NS8cuda_cub20__uninitialized_fill7functorINS7_10device_ptrIfEEfEEEEvT0_T1_ --------------------------
	.section	.text._ZN3cub18CUB_300001_SM_10006detail8for_each13static_kernelINS2_12policy_hub_t12policy_500_tEmN6thrust24THRUST_300001_SM_1000_NS8cuda_cub20__uninitialized_fill7functorINS7_10device_ptrIfEEfEEEEvT0_T1_,"ax",@progbits
	.align	128
        .global         _ZN3cub18CUB_300001_SM_10006detail8for_each13static_kernelINS2_12policy_hub_t12policy_500_tEmN6thrust24THRUST_300001_SM_1000_NS8cuda_cub20__uninitialized_fill7functorINS7_10device_ptrIfEEfEEEEvT0_T1_
        .type           _ZN3cub18CUB_300001_SM_10006detail8for_each13static_kernelINS2_12policy_hub_t12policy_500_tEmN6thrust24THRUST_300001_SM_1000_NS8cuda_cub20__uninitialized_fill7functorINS7_10device_ptrIfEEfEEEEvT0_T1_,@function
        .size           _ZN3cub18CUB_300001_SM_10006detail8for_each13static_kernelINS2_12policy_hub_t12policy_500_tEmN6thrust24THRUST_300001_SM_1000_NS8cuda_cub20__uninitialized_fill7functorINS7_10device_ptrIfEEfEEEEvT0_T1_,(.L_x_752 - _ZN3cub18CUB_300001_SM_10006detail8for_each13static_kernelINS2_12policy_hub_t12policy_500_tEmN6thrust24THRUST_300001_SM_1000_NS8cuda_cub20__uninitialized_fill7functorINS7_10device_ptrIfEEfEEEEvT0_T1_)
        .other          _ZN3cub18CUB_300001_SM_10006detail8for_each13static_kernelINS2_12policy_hub_t12policy_500_tEmN6thrust24THRUST_300001_SM_1000_NS8cuda_cub20__uninitialized_fill7functorINS7_10device_ptrIfEEfEEEEvT0_T1_,@"STO_CUDA_ENTRY STV_DEFAULT"
_ZN3cub18CUB_300001_SM_10006detail8for_each13static_kernelINS2_12policy_hub_t12policy_500_tEmN6thrust24THRUST_300001_SM_1000_NS8cuda_cub20__uninitialized_fill7functorINS7_10device_ptrIfEEfEEEEvT0_T1_:
.text._ZN3cub18CUB_300001_SM_10006detail8for_each13static_kernelINS2_12policy_hub_t12policy_500_tEmN6thrust24THRUST_300001_SM_1000_NS8cuda_cub20__uninitialized_fill7functorINS7_10device_ptrIfEEfEEEEvT0_T1_:
        /* <DEDUP_REMOVED lines=8> */
[----:B------:R-:W-:-:S09]  /*0080*/  UISETP.GE.U32.AND.EX UP0, UPT, UR7, URZ, UPT, UP0 ;  /* 0x000000ff0700728c */ /* 0x000fd2000bf06100 */
[----:B--2---:R-:W-:Y:S05]  /*0090*/  BRA.U !UP0, `(.L_x_662) ;  /* 0x0000000108287547 */ /* 0x004fea000b800000 */
[----:B------:R-:W0:Y:S01]  /*00a0*/  S2R R0, SR_TID.X ;  /* 0x0000000000007919 */ /* 0x000e220000002100 */
[----:B------:R-:W1:Y:S01]  /*00b0*/  LDCU.64 UR6, c[0x0][0x388] ;  /* 0x00007100ff0677ac */ /* 0x000e620008000a00 */
[----:B------:R-:W2:Y:S01]  /*00c0*/  LDC R5, c[0x0][0x390] ;  /* 0x0000e400ff057b82 */ /* 0x000ea20000000800 */
[----:B0-----:R-:W-:-:S05]  /*00d0*/  IADD3 R0, P0, PT, R0, UR4, RZ ;  /* 0x0000000400007c10 */ /* 0x001fca000ff1e0ff */
[----:B------:R-:W-:Y:S01]  /*00e0*/  IMAD.X R3, RZ, RZ, UR5, P0 ;  /* 0x00000005ff037e24 */ /* 0x000fe200080e06ff */
[----:B-1----:R-:W-:-:S04]  /*00f0*/  LEA R2, P0, R0, UR6, 0x2 ;  /* 0x0000000600027c11 */ /* 0x002fc8000f8010ff */
[----:B------:R-:W-:-:S05]  /*0100*/  LEA.HI.X R3, R0, UR7, R3, 0x2, P0 ;  /* 0x0000000700037c11 */ /* 0x000fca00080f1403 */
[----:B--2---:R-:W-:Y:S04]  /*0110*/  STG.E desc[UR8][R2.64], R5 ;  /* 0x0000000502007986 */ /* 0x004fe8000c101908 */
[----:B------:R-:W-:Y:S01]  /*0120*/  STG.E desc[UR8][R2.64+0x400], R5 ;  /* 0x0004000502007986 */ /* 0x000fe2000c101908 */
[----:B------:R-:W-:Y:S05]  /*0130*/  EXIT ;  /* 0x000000000000794d */ /* 0x000fea0003800000 */
.L_x_662:
[----:B------:R-:W0:Y:S01]  /*0140*/  S2R R0, SR_TID.X ;  /* 0x0000000000007919 */ /* 0x000e220000002100 */
[----:B------:R-:W-:Y:S01]  /*0150*/  IMAD.U32 R2, RZ, RZ, UR7 ;  /* 0x00000007ff027e24 */ /* 0x000fe2000f8e00ff */
[----:B------:R-:W1:Y:S01]  /*0160*/  LDCU.64 UR10, c[0x0][0x388] ;  /* 0x00007100ff0a77ac */ /* 0x000e620008000a00 */
[----:B------:R-:W-:Y:S01]  /*0170*/  IMAD.U32 R4, RZ, RZ, UR7 ;  /* 0x00000007ff047e24 */ /* 0x000fe2000f8e00ff */
[----:B0-----:R-:W-:-:S04]  /*0180*/  ISETP.LT.U32.AND P0, PT, R0, UR6, PT ;  /* 0x0000000600007c0c */ /* 0x001fc8000bf01070 */
[----:B------:R-:W-:Y:S01]  /*0190*/  ISETP.GT.U32.AND.EX P0, PT, R2, RZ, PT, P0 ;  /* 0x000000ff0200720c */ /* 0x000fe20003f04100 */
[C---:B------:R-:W-:Y:S01]  /*01a0*/  VIADD R2, R0.reuse, 0x100 ;  /* 0x0000010000027836 */ /* 0x040fe20000000000 */
[----:B------:R-:W-:-:S04]  /*01b0*/  IADD3 R0, P2, PT, R0, UR4, RZ ;  /* 0x0000000400007c10 */ /* 0x000fc8000ff5e0ff */
[----:B------:R-:W-:Y:S01]  /*01c0*/  ISETP.LT.U32.AND P1, PT, R2, UR6, PT ;  /* 0x0000000602007c0c */ /* 0x000fe2000bf21070 */
[----:B------:R-:W-:Y:S01]  /*01d0*/  IMAD.X R3, RZ, RZ, UR5, P2 ;  /* 0x00000005ff037e24 */ /* 0x000fe200090e06ff */
[----:B-1----:R-:W-:Y:S02]  /*01e0*/  LEA R2, P2, R0, UR10, 0x2 ;  /* 0x0000000a00027c11 */ /* 0x002fe4000f8410ff */
[----:B------:R-:W-:Y:S02]  /*01f0*/  ISETP.GT.U32.AND.EX P1, PT, R4, RZ, PT, P1 ;  /* 0x000000ff0400720c */ /* 0x000fe40003f24110 */
[----:B------:R-:W-:Y:S01]  /*0200*/  LEA.HI.X R3, R0, UR11, R3, 0x2, P2 ;  /* 0x0000000b00037c11 */ /* 0x000fe200090f1403 */
[----:B------:R-:W0:Y:S04]  /*0210*/  @P0 LDC R5, c[0x0][0x390] ;  /* 0x0000e400ff050b82 */ /* 0x000e280000000800 */
[----:B0-----:R0:W-:Y:S06]  /*0220*/  @P0 STG.E desc[UR8][R2.64], R5 ;  /* 0x0000000502000986 */ /* 0x0011ec000c101908 */
[----:B------:R-:W-:Y:S05]  /*0230*/  @!P1 EXIT ;  /* 0x000000000000994d */ /* 0x000fea0003800000 */
[----:B0-----:R-:W0:Y:S02]  /*0240*/  LDC R5, c[0x0][0x390] ;  /* 0x0000e400ff057b82 */ /* 0x001e240000000800 */
[----:B0-----:R-:W-:Y:S01]  /*0250*/  STG.E desc[UR8][R2.64+0x400], R5 ;  /* 0x0004000502007986 */ /* 0x001fe2000c101908 */
[----:B------:R-:W-:Y:S05]  /*0260*/  EXIT ;  /* 0x000000000000794d */ /* 0x000fea0003800000 */
.L_x_663:
        /* <DEDUP_REMOVED lines=9> */
.L_x_752:


//--------------------- .text._ZN3cub18CUB_300001_SM_10006detail8for_each13static_kernelINS2_12policy_hub_t12policy_500_tElN6thrust24THRUST_300001_SM_1000_NS8cuda_cub6__fill7functorINS7_6detail15normal_iteratorINS7_10device_ptrIdEEEEiEEEEvT0_T1_ --------------------------
	.section	.text._ZN3cub18CUB_300001_SM_10006detail8for_each13static_kernelINS2_12policy_hub_t12policy_500_tElN6thrust24THRUST_300001_SM_1000_NS8cuda_cub6__fill7functorINS7_6detail15normal_iteratorINS7_10device_ptrIdEEEEiEEEEvT0_T1_,"ax",@progbits
	.align	128
        .global         _ZN3cub18CUB_300001_SM_10006detail8for_each13static_kernelINS2_12policy_hub_t12policy_500_tElN6thrust24THRUST_300001_SM_1000_NS8cuda_cub6__fill7functorINS7_6detail15normal_iteratorINS7_10device_ptrIdEEEEiEEEEvT0_T1_
        .type           _ZN3cub18CUB_300001_SM_10006detail8for_each13static_kernelINS2_12policy_hub_t12policy_500_tElN6thrust24THRUST_300001_SM_1000_NS8cuda_cub6__fill7functorINS7_6detail15normal_iteratorINS7_10device_ptrIdEEEEiEEEEvT0_T1_,@function
        .size           _ZN3cub18CUB_300001_SM_10006detail8for_each13static_kernelINS2_12policy_hub_t12policy_500_tElN6thrust24THRUST_300001_SM_1000_NS8cuda_cub6__fill7functorINS7_6detail15normal_iteratorINS7_10device_ptrIdEEEEiEEEEvT0_T1_,(.L_x_753 - _ZN3cub18CUB_300001_SM_10006detail8for_each13static_kernelINS2_12policy_hub_t12policy_500_tElN6thrust24THRUST_300001_SM_1000_NS8cuda_cub6__fill7functorINS7_6detail15normal_iteratorINS7_10device_ptrIdEEEEiEEEEvT0_T1_)
        .other          _ZN3cub18CUB_300001_SM_10006detail8for_each13static_kernelINS2_12policy_hub_t12policy_500_tElN6thrust24THRUST_300001_SM_1000_NS8cuda_cub6__fill7functorINS7_6detail15normal_iteratorINS7_10device_ptrIdEEEEiEEEEvT0_T1_,@"STO_CUDA_ENTRY STV_DEFAULT"
_ZN3cub18CUB_300001_SM_10006detail8for_each13static_kernelINS2_12policy_hub_t12policy_500_tElN6thrust24THRUST_300001_SM_1000_NS8cuda_cub6__fill7functorINS7_6detail15normal_iteratorINS7_10device_ptrIdEEEEiEEEEvT0_T1_:
.text._ZN3cub18CUB_300001_SM_10006detail8for_each13static_kernelINS2_12policy_hub_t12policy_500_tElN6thrust24THRUST_300001_SM_1000_NS8cuda_cub6__fill7functorINS7_6detail15normal_iteratorINS7_10device_ptrIdEEEEiEEEEvT0_T1_:
        /* <DEDUP_REMOVED lines=11> */
[----:B------:R-:W1:Y:S01]  /*00b0*/  LDCU UR6, c[0x0][0x390] ;  /* 0x00007200ff0677ac */ /* 0x000e620008000800 */
[----:B------:R-:W2:Y:S01]  /*00c0*/  LDCU.64 UR10, c[0x0][0x388] ;  /* 0x00007100ff0a77ac */ /* 0x000ea20008000a00 */
[----:B-1----:R-:W1:Y:S01]  /*00d0*/  I2F.F64 R2, UR6 ;  /* 0x0000000600027d12 */ /* 0x002e620008201c00 */
[----:B0-----:R-:W-:-:S05]  /*00e0*/  IADD3 R0, P0, PT, R0, UR4, RZ ;  /* 0x0000000400007c10 */ /* 0x001fca000ff1e0ff */
[----:B------:R-:W-:Y:S01]  /*00f0*/  IMAD.X R5, RZ, RZ, UR5, P0 ;  /* 0x00000005ff057e24 */ /* 0x000fe200080e06ff */
[----:B--2---:R-:W-:-:S04]  /*0100*/  LEA R4, P0, R0, UR10, 0x3 ;  /* 0x0000000a00047c11 */ /* 0x004fc8000f8018ff */
[----:B------:R-:W-:-:S05]  /*0110*/  LEA.HI.X R5, R0, UR11, R5, 0x3, P0 ;  /* 0x0000000b00057c11 */ /* 0x000fca00080f1c05 */
[----:B-1----:R-:W-:Y:S04]  /*0120*/  STG.E.64 desc[UR8][R4.64], R2 ;  /* 0x0000000204007986 */ /* 0x002fe8000c101b08 */
[----:B------:R-:W-:Y:S01]  /*0130*/  STG.E.64 desc[UR8][R4.64+0x800], R2 ;  /* 0x0008000204007986 */ /* 0x000fe2000c101b08 */
[----:B------:R-:W-:Y:S05]  /*0140*/  EXIT ;  /* 0x000000000000794d */ /* 0x000fea0003800000 */
.L_x_664:
[----:B------:R-:W0:Y:S01]  /*0150*/  S2R R0, SR_TID.X ;  /* 0x0000000000007919 */ /* 0x000e220000002100 */
[----:B------:R-:W1:Y:S01]  /*0160*/  LDCU UR10, c[0x0][0x390] ;  /* 0x00007200ff0a77ac */ /* 0x000e620008000800 */
[----:B------:R-:W2:Y:S01]  /*0170*/  LDCU.64 UR12, c[0x0][0x388] ;  /* 0x00007100ff0c77ac */ /* 0x000ea20008000a00 */
[----:B------:R-:W-:-:S06]  /*0180*/  USHF.R.S32.HI UR7, URZ, 0x1f, UR6 ;  /* 0x0000001fff077899 */ /* 0x000fcc0008011406 */
[----:B------:R-:W-:Y:S02]  /*0190*/  IMAD.U32 R5, RZ, RZ, UR7 ;  /* 0x00000007ff057e24 */ /* 0x000fe4000f8e00ff */
[----:B------:R-:W-:Y:S01]  /*01a0*/  IMAD.U32 R6, RZ, RZ, UR7 ;  /* 0x00000007ff067e24 */ /* 0x000fe2000f8e00ff */
[----:B-1----:R-:W1:Y:S01]  /*01b0*/  I2F.F64 R2, UR10 ;  /* 0x0000000a00027d12 */ /* 0x002e620008201c00 */
[C---:B0-----:R-:W-:Y:S01]  /*01c0*/  VIADD R4, R0.reuse, 0x100 ;  /* 0x0000010000047836 */ /* 0x041fe20000000000 */
[C---:B------:R-:W-:Y:S02]  /*01d0*/  ISETP.LT.U32.AND P0, PT, R0.reuse, UR6, PT ;  /* 0x0000000600007c0c */ /* 0x040fe4000bf01070 */
[----:B------:R-:W-:Y:S02]  /*01e0*/  IADD3 R0, P2, PT, R0, UR4, RZ ;  /* 0x0000000400007c10 */ /* 0x000fe4000ff5e0ff */
[----:B------:R-:W-:Y:S02]  /*01f0*/  ISETP.LT.U32.AND P1, PT, R4, UR6, PT ;  /* 0x0000000604007c0c */ /* 0x000fe4000bf21070 */
[----:B------:R-:W-:Y:S01]  /*0200*/  ISETP.GT.AND.EX P0, PT, R5, RZ, PT, P0 ;  /* 0x000000ff0500720c */ /* 0x000fe20003f04300 */
[----:B------:R-:W-:Y:S01]  /*0210*/  IMAD.X R5, RZ, RZ, UR5, P2 ;  /* 0x00000005ff057e24 */ /* 0x000fe200090e06ff */
[----:B------:R-:W-:-:S02]  /*0220*/  ISETP.GT.AND.EX P1, PT, R6, RZ, PT, P1 ;  /* 0x000000ff0600720c */ /* 0x000fc40003f24310 */
[----:B--2---:R-:W-:-:S04]  /*0230*/  LEA R4, P2, R0, UR12, 0x3 ;  /* 0x0000000c00047c11 */ /* 0x004fc8000f8418ff */
[----:B------:R-:W-:-:S05]  /*0240*/  LEA.HI.X R5, R0, UR13, R5, 0x3, P2 ;  /* 0x0000000d00057c11 */ /* 0x000fca00090f1c05 */
[----:B-1----:R0:W-:Y:S02]  /*0250*/  @P0 STG.E.64 desc[UR8][R4.64], R2 ;  /* 0x0000000204000986 */ /* 0x0021e4000c101b08 */
[----:B------:R-:W-:Y:S05]  /*0260*/  @!P1 EXIT ;  /* 0x000000000000994d */ /* 0x000fea0003800000 */
[----:B------:R-:W-:Y:S01]  /*0270*/  STG.E.64 desc[UR8][R4.64+0x800], R2 ;  /* 0x0008000204007986 */ /* 0x000fe2000c101b08 */
[----:B------:R-:W-:Y:S05]  /*0280*/  EXIT ;  /* 0x000000000000794d */ /* 0x000fea0003800000 */
.L_x_665:
        /* <DEDUP_REMOVED lines=15> */
.L_x_753:


//--------------------- .text._ZN3cub18CUB_300001_SM_10006detail8for_each13static_kernelINS2_12policy_hub_t12policy_500_tEmN6thrust24THRUST_300001_SM_1000_NS8cuda_cub20__uninitialized_fill7functorINS7_10device_ptrIdEEdEEEEvT0_T1_ --------------------------
	.section	.text._ZN3cub18CUB_300001_SM_10006detail8for_each13static_kernelINS2_12policy_hub_t12policy_500_tEmN6thrust24THRUST_300001_SM_1000_NS8cuda_cub20__uninitialized_fill7functorINS7_10device_ptrIdEEdEEEEvT0_T1_,"ax",@progbits
	.align	128
        .global         _ZN3cub18CUB_300001_SM_10006detail8for_each13static_kernelINS2_12policy_hub_t12policy_500_tEmN6thrust24THRUST_300001_SM_1000_NS8cuda_cub20__uninitialized_fill7functorINS7_10device_ptrIdEEdEEEEvT0_T1_
        .type           _ZN3cub18CUB_300001_SM_10006detail8for_each13static_kernelINS2_12policy_hub_t12policy_500_tEmN6thrust24THRUST_300001_SM_1000_NS8cuda_cub20__uninitialized_fill7functorINS7_10device_ptrIdEEdEEEEvT0_T1_,@function
        .size           _ZN3cub18CUB_300001_SM_10006detail8for_each13static_kernelINS2_12policy_hub_t12policy_500_tEmN6thrust24THRUST_300001_SM_1000_NS8cuda_cub20__uninitialized_fill7functorINS7_10device_ptrIdEEdEEEEvT0_T1_,(.L_x_754 - _ZN3cub18CUB_300001_SM_10006detail8for_each13static_kernelINS2_12policy_hub_t12policy_500_tEmN6thrust24THRUST_300001_SM_1000_NS8cuda_cub20__uninitialized_fill7functorINS7_10device_ptrIdEEdEEEEvT0_T1_)
        .other          _ZN3cub18CUB_300001_SM_10006detail8for_each13static_kernelINS2_12policy_hub_t12policy_500_tEmN6thrust24THRUST_300001_SM_1000_NS8cuda_cub20__uninitialized_fill7functorINS7_10device_ptrIdEEdEEEEvT0_T1_,@"STO_CUDA_ENTRY STV_DEFAULT"
_ZN3cub18CUB_300001_SM_10006detail8for_each13static_kernelINS2_12policy_hub_t12policy_500_tEmN6thrust24THRUST_300001_SM_1000_NS8cuda_cub20__uninitialized_fill7functorINS7_10device_ptrIdEEdEEEEvT0_T1_:
.text._ZN3cub18CUB_300001_SM_10006detail8for_each13static_kernelINS2_12policy_hub_t12policy_500_tEmN6thrust24THRUST_300001_SM_1000_NS8cuda_cub20__uninitialized_fill7functorINS7_10device_ptrIdEEdEEEEvT0_T1_:
        /* <DEDUP_REMOVED lines=12> */
[----:B------:R-:W2:Y:S01]  /*00c0*/  LDC.64 R4, c[0x0][0x390] ;  /* 0x0000e400ff047b82 */ /* 0x000ea20000000a00 */
[----:B0-----:R-:W-:-:S05]  /*00d0*/  IADD3 R0, P0, PT, R0, UR4, RZ ;  /* 0x0000000400007c10 */ /* 0x001fca000ff1e0ff */
[----:B------:R-:W-:Y:S01]  /*00e0*/  IMAD.X R3, RZ, RZ, UR5, P0 ;  /* 0x00000005ff037e24 */ /* 0x000fe200080e06ff */
[----:B-1----:R-:W-:-:S04]  /*00f0*/  LEA R2, P0, R0, UR6, 0x3 ;  /* 0x0000000600027c11 */ /* 0x002fc8000f8018ff */
[----:B------:R-:W-:-:S05]  /*0100*/  LEA.HI.X R3, R0, UR7, R3, 0x3, P0 ;  /* 0x0000000700037c11 */ /* 0x000fca00080f1c03 */
[----:B--2---:R-:W-:Y:S04]  /*0110*/  STG.E.64 desc[UR8][R2.64], R4 ;  /* 0x0000000402007986 */ /* 0x004fe8000c101b08 */
[----:B------:R-:W-:Y:S01]  /*0120*/  STG.E.64 desc[UR8][R2.64+0x800], R4 ;  /* 0x0008000402007986 */ /* 0x000fe2000c101b08 */
[----:B------:R-:W-:Y:S05]  /*0130*/  EXIT ;  /* 0x000000000000794d */ /* 0x000fea0003800000 */
.L_x_666:
        /* <DEDUP_REMOVED lines=13> */
[----:B------:R-:W0:Y:S04]  /*0210*/  @P0 LDC.64 R4, c[0x0][0x390] ;  /* 0x0000e400ff040b82 */ /* 0x000e280000000a00 */
[----:B0-----:R0:W-:Y:S06]  /*0220*/  @P0 STG.E.64 desc[UR8][R2.64], R4 ;  /* 0x0000000402000986 */ /* 0x0011ec000c101b08 */
[----:B------:R-:W-:Y:S05]  /*0230*/  @!P1 EXIT ;  /* 0x000000000000994d */ /* 0x000fea0003800000 */
[----:B0-----:R-:W0:Y:S02]  /*0240*/  LDC.64 R4, c[0x0][0x390] ;  /* 0x0000e400ff047b82 */ /* 0x001e240000000a00 */
[----:B0-----:R-:W-:Y:S01]  /*0250*/  STG.E.64 desc[UR8][R2.64+0x800], R4 ;  /* 0x0008000402007986 */ /* 0x001fe2000c101b08 */
[----:B------:R-:W-:Y:S05]  /*0260*/  EXIT ;  /* 0x000000000000794d */ /* 0x000fea0003800000 */
.L_x_667:
        /* <DEDUP_REMOVED lines=9> */
.L_x_754:


//--------------------- .text._ZN3cub18CUB_300001_SM_10006detail8for_each13static_kernelINS2_12policy_hub_t12policy_500_tEmN6thrust24THRUST_300001_SM_1000_NS8cuda_cub20__uninitialized_fill7functorINS7_10device_ptrIiEEiEEEEvT0_T1_ --------------------------
	.section	.text._ZN3cub18CUB_300001_SM_10006detail8for_each13static_kernelINS2_12policy_hub_t12policy_500_tEmN6thrust24THRUST_300001_SM_1000_NS8cuda_cub20__uninitialized_fill7functorINS7_10device_ptrIiEEiEEEEvT0_T1_,"ax",@progbits
	.align	128
        .global         _ZN3cub18CUB_300001_SM_10006detail8for_each13static_kernelINS2_12policy_hub_t12policy_500_tEmN6thrust24THRUST_300001_SM_1000_NS8cuda_cub20__uninitialized_fill7functorINS7_10device_ptrIiEEiEEEEvT0_T1_
        .type           _ZN3cub18CUB_300001_SM_10006detail8for_each13static_kernelINS2_12policy_hub_t12policy_500_tEmN6thrust24THRUST_300001_SM_1000_NS8cuda_cub20__uninitialized_fill7functorINS7_10device_ptrIiEEiEEEEvT0_T1_,@function
        .size           _ZN3cub18CUB_300001_SM_10006detail8for_each13static_kernelINS2_12policy_hub_t12policy_500_tEmN6thrust24THRUST_300001_SM_1000_NS8cuda_cub20__uninitialized_fill7functorINS7_10device_ptrIiEEiEEEEvT0_T1_,(.L_x_755 - _ZN3cub18CUB_300001_SM_10006detail8for_each13static_kernelINS2_12policy_hub_t12policy_500_tEmN6thrust24THRUST_300001_SM_1000_NS8cuda_cub20__uninitialized_fill7functorINS7_10device_ptrIiEEiEEEEvT0_T1_)
        .other          _ZN3cub18CUB_300001_SM_10006detail8for_each13static_kernelINS2_12policy_hub_t12policy_500_tEmN6thrust24THRUST_300001_SM_1000_NS8cuda_cub20__uninitialized_fill7functorINS7_10device_ptrIiEEiEEEEvT0_T1_,@"STO_CUDA_ENTRY STV_DEFAULT"
_ZN3cub18CUB_300001_SM_10006detail8for_each13static_kernelINS2_12policy_hub_t12policy_500_tEmN6thrust24THRUST_300001_SM_1000_NS8cuda_cub20__uninitialized_fill7functorINS7_10device_ptrIiEEiEEEEvT0_T1_:
.text._ZN3cub18CUB_300001_SM_10006detail8for_each13static_kernelINS2_12policy_hub_t12policy_500_tEmN6thrust24THRUST_300001_SM_1000_NS8cuda_cub20__uninitialized_fill7functorINS7_10device_ptrIiEEiEEEEvT0_T1_:
        /* <DEDUP_REMOVED lines=20> */
.L_x_668:
        /* <DEDUP_REMOVED lines=19> */
.L_x_669:
        /* <DEDUP_REMOVED lines=9> */
.L_x_755:


//--------------------- .text._ZN3cub18CUB_300001_SM_10006detail11EmptyKernelIvEEvv --------------------------
	.section	.text._ZN3cub18CUB_300001_SM_10006detail11EmptyKernelIvEEvv,"ax",@progbits
	.align	128
        .global         _ZN3cub18CUB_300001_SM_10006detail11EmptyKernelIvEEvv
        .type           _ZN3cub18CUB_300001_SM_10006detail11EmptyKernelIvEEvv,@function
        .size           _ZN3cub18CUB_300001_SM_10006detail11EmptyKernelIvEEvv,(.L_x_756 - _ZN3cub18CUB_300001_SM_10006detail11EmptyKernelIvEEvv)
        .other          _ZN3cub18CUB_300001_SM_10006detail11EmptyKernelIvEEvv,@"STO_CUDA_ENTRY STV_DEFAULT"
_ZN3cub18CUB_300001_SM_10006detail11EmptyKernelIvEEvv:
.text._ZN3cub18CUB_300001_SM_10006detail11EmptyKernelIvEEvv:
[----:B------:R-:W-:Y:S01]  /*0000*/  LDC R1, c[0x0][0x37c] ;  /* 0x0000df00ff017b82 */ /* 0x000fe20000000800 */
[----:B------:R-:W-:Y:S05]  /*0010*/  EXIT ;  /* 0x000000000000794d */ /* 0x000fea0003800000 */
.L_x_670:
        /* <DEDUP_REMOVED lines=14> */
.L_x_756:


//--------------------- .text._Z15make_new_labelsIfEviiPT_PiS2_S1_ --------------------------
	.section	.text._Z15make_new_labelsIfEviiPT_PiS2_S1_,"ax",@progbits
	.align	128
        .global         _Z15make_new_labelsIfEviiPT_PiS2_S1_
        .type           _Z15make_new_labelsIfEviiPT_PiS2_S1_,@function
        .size           _Z15make_new_labelsIfEviiPT_PiS2_S1_,(.L_x_729 - _Z15make_new_labelsIfEviiPT_PiS2_S1_)
        .other          _Z15make_new_labelsIfEviiPT_PiS2_S1_,@"STO_CUDA_ENTRY STV_DEFAULT"
_Z15make_new_labelsIfEviiPT_PiS2_S1_:
.text._Z15make_new_labelsIfEviiPT_PiS2_S1_:
[----:B------:R-:W-:Y:S01]  /*0000*/  LDC R1, c[0x0][0x37c] ;  /* 0x0000df00ff017b82 */ /* 0x000fe20000000800 */
[----:B------:R-:W0:Y:S07]  /*0010*/  S2R R3, SR_TID.X ;  /* 0x0000000000037919 */ /* 0x000e2e0000002100 */
[----:B------:R-:W0:Y:S08]  /*0020*/  S2UR UR4, SR_CTAID.X ;  /* 0x00000000000479c3 */ /* 0x000e300000002500 */
[----:B------:R-:W0:Y:S08]  /*0030*/  LDC R2, c[0x0][0x360] ;  /* 0x0000d800ff027b82 */ /* 0x000e300000000800 */
[----:B------:R-:W1:Y:S01]  /*0040*/  LDC R0, c[0x0][0x380] ;  /* 0x0000e000ff007b82 */ /* 0x000e620000000800 */
[----:B0-----:R-:W-:-:S05]  /*0050*/  IMAD R3, R2, UR4, R3 ;  /* 0x0000000402037c24 */ /* 0x001fca000f8e0203 */
[----:B-1----:R-:W-:-:S13]  /*0060*/  ISETP.GE.AND P0, PT, R3, R0, PT ;  /* 0x000000000300720c */ /* 0x002fda0003f06270 */
[----:B------:R-:W-:Y:S05]  /*0070*/  @P0 EXIT ;  /* 0x000000000000094d */ /* 0x000fea0003800000 */
[----:B------:R-:W0:Y:S01]  /*0080*/  LDC.64 R12, c[0x0][0x390] ;  /* 0x0000e400ff0c7b82 */ /* 0x000e220000000a00 */
[----:B------:R-:W1:Y:S01]  /*0090*/  LDCU.64 UR10, c[0x0][0x358] ;  /* 0x00006b00ff0a77ac */ /* 0x000e620008000a00 */
[----:B------:R-:W2:Y:S01]  /*00a0*/  LDCU UR6, c[0x0][0x384] ;  /* 0x00007080ff0677ac */ /* 0x000ea20008000800 */
[----:B0-----:R-:W-:-:S05]  /*00b0*/  IMAD.WIDE R12, R3, 0x4, R12 ;  /* 0x00000004030c7825 */ /* 0x001fca00078e020c */
[----:B-1----:R0:W5:Y:S01]  /*00c0*/  LDG.E R2, desc[UR10][R12.64] ;  /* 0x0000000a0c027981 */ /* 0x002162000c1e1900 */
[----:B--2---:R-:W-:Y:S01]  /*00d0*/  UISETP.GE.AND UP0, UPT, UR6, 0x1, UPT ;  /* 0x000000010600788c */ /* 0x004fe2000bf06270 */
[----:B------:R-:W-:Y:S02]  /*00e0*/  IMAD.MOV.U32 R4, RZ, RZ, -0x40800000 ;  /* 0xbf800000ff047424 */ /* 0x000fe400078e00ff */
[----:B------:R-:W-:-:S06]  /*00f0*/  IMAD.MOV.U32 R7, RZ, RZ, 0x7f800000 ;  /* 0x7f800000ff077424 */ /* 0x000fcc00078e00ff */
[----:B0-----:R-:W-:Y:S05]  /*0100*/  BRA.U !UP0, `(.L_x_671) ;  /* 0x0000000d08507547 */ /* 0x001fea000b800000 */
[----:B------:R-:W-:Y:S01]  /*0110*/  UISETP.GE.U32.AND UP1, UPT, UR6, 0x10, UPT ;  /* 0x000000100600788c */ /* 0x000fe2000bf26070 */
[----:B------:R-:W-:Y:S01]  /*0120*/  IMAD.MOV.U32 R7, RZ, RZ, 0x7f800000 ;  /* 0x7f800000ff077424 */ /* 0x000fe200078e00ff */
[----:B------:R-:W-:Y:S01]  /*0130*/  ULOP3.LUT UR7, UR6, 0xf, URZ, 0xc0, !UPT ;  /* 0x0000000f06077892 */ /* 0x000fe2000f8ec0ff */
[----:B------:R-:W-:Y:S01]  /*0140*/  IMAD.MOV.U32 R4, RZ, RZ, -0x40800000 ;  /* 0xbf800000ff047424 */ /* 0x000fe200078e00ff */
[----:B------:R-:W-:Y:S02]  /*0150*/  UMOV UR4, URZ ;  /* 0x000000ff00047c82 */ /* 0x000fe40008000000 */
[----:B------:R-:W-:-:S03]  /*0160*/  UISETP.NE.AND UP0, UPT, UR7, URZ, UPT ;  /* 0x000000ff0700728c */ /* 0x000fc6000bf05270 */
[----:B------:R-:W-:Y:S08]  /*0170*/  BRA.U !UP1, `(.L_x_672) ;  /* 0x0000000509a47547 */ /* 0x000ff0000b800000 */
[----:B------:R-:W0:Y:S01]  /*0180*/  LDC.64 R14, c[0x0][0x388] ;  /* 0x0000e200ff0e7b82 */ /* 0x000e220000000a00 */
[----:B------:R-:W-:Y:S01]  /*0190*/  IMAD.MOV.U32 R7, RZ, RZ, 0x7f800000 ;  /* 0x7f800000ff077424 */ /* 0x000fe200078e00ff */
[----:B------:R-:W-:Y:S01]  /*01a0*/  ULOP3.LUT UR4, UR6, 0x7ffffff0, URZ, 0xc0, !UPT ;  /* 0x7ffffff006047892 */ /* 0x000fe2000f8ec0ff */
[----:B------:R-:W-:Y:S01]  /*01b0*/  IMAD.MOV.U32 R4, RZ, RZ, -0x40800000 ;  /* 0xbf800000ff047424 */ /* 0x000fe200078e00ff */
[----:B------:R-:W-:Y:S01]  /*01c0*/  UMOV UR5, URZ ;  /* 0x000000ff00057c82 */ /* 0x000fe20008000000 */
[----:B------:R-:W-:-:S09]  /*01d0*/  IMAD.MOV.U32 R5, RZ, RZ, R3 ;  /* 0x000000ffff057224 */ /* 0x000fd200078e0003 */
.L_x_673:
[----:B0-----:R-:W-:-:S05]  /*01e0*/  IMAD.WIDE R10, R5, 0x4, R14 ;  /* 0x00000004050a7825 */ /* 0x001fca00078e020e */
[----:B------:R-:W2:Y:S01]  /*01f0*/  LDG.E R29, desc[UR10][R10.64] ;  /* 0x0000000a0a1d7981 */ /* 0x000ea2000c1e1900 */
[----:B------:R-:W-:-:S05]  /*0200*/  IMAD.WIDE R18, R0, 0x4, R10 ;  /* 0x0000000400127825 */ /* 0x000fca00078e020a */
[----:B------:R0:W3:Y:S01]  /*0210*/  LDG.E R6, desc[UR10][R18.64] ;  /* 0x0000000a12067981 */ /* 0x0000e2000c1e1900 */
[----:B------:R-:W-:-:S05]  /*0220*/  IMAD.WIDE R20, R0, 0x4, R18 ;  /* 0x0000000400147825 */ /* 0x000fca00078e0212 */
[----:B------:R-:W4:Y:S01]  /*0230*/  LDG.E R28, desc[UR10][R20.64] ;  /* 0x0000000a141c7981 */ /* 0x000f22000c1e1900 */
[----:B------:R-:W-:-:S05]  /*0240*/  IMAD.WIDE R8, R0, 0x4, R20 ;  /* 0x0000000400087825 */ /* 0x000fca00078e0214 */
[----:B------:R1:W4:Y:S01]  /*0250*/  LDG.E R27, desc[UR10][R8.64] ;  /* 0x0000000a081b7981 */ /* 0x000322000c1e1900 */
[----:B0-----:R-:W-:-:S05]  /*0260*/  IMAD.WIDE R18, R0, 0x4, R8 ;  /* 0x0000000400127825 */ /* 0x001fca00078e0208 */
[----:B------:R-:W4:Y:S01]  /*0270*/  LDG.E R26, desc[UR10][R18.64] ;  /* 0x0000000a121a7981 */ /* 0x000f22000c1e1900 */
[----:B-1----:R-:W-:-:S05]  /*0280*/  IMAD.WIDE R8, R0, 0x4, R18 ;  /* 0x0000000400087825 */ /* 0x002fca00078e0212 */
[----:B------:R-:W4:Y:S01]  /*0290*/  LDG.E R25, desc[UR10][R8.64] ;  /* 0x0000000a08197981 */ /* 0x000f22000c1e1900 */
[----:B------:R-:W-:-:S05]  /*02a0*/  IMAD.WIDE R16, R0, 0x4, R8 ;  /* 0x0000000400107825 */ /* 0x000fca00078e0208 */
[----:B------:R0:W4:Y:S02]  /*02b0*/  LDG.E R24, desc[UR10][R16.64] ;  /* 0x0000000a10187981 */ /* 0x000124000c1e1900 */
[----:B0-----:R-:W-:-:S05]  /*02c0*/  IMAD.WIDE R16, R0, 0x4, R16 ;  /* 0x0000000400107825 */ /* 0x001fca00078e0210 */
[----:B------:R-:W4:Y:S01]  /*02d0*/  LDG.E R23, desc[UR10][R16.64] ;  /* 0x0000000a10177981 */ /* 0x000f22000c1e1900 */
[----:B------:R-:W-:-:S05]  /*02e0*/  IMAD.WIDE R20, R0, 0x4, R16 ;  /* 0x0000000400147825 */ /* 0x000fca00078e0210 */
[----:B------:R0:W4:Y:S02]  /*02f0*/  LDG.E R22, desc[UR10][R20.64] ;  /* 0x0000000a14167981 */ /* 0x000124000c1e1900 */
[----:B0-----:R-:W-:-:S05]  /*0300*/  IMAD.WIDE R20, R0, 0x4, R20 ;  /* 0x0000000400147825 */ /* 0x001fca00078e0214 */
[----:B------:R0:W4:Y:S02]  /*0310*/  LDG.E R11, desc[UR10][R20.64] ;  /* 0x0000000a140b7981 */ /* 0x000124000c1e1900 */
[----:B0-----:R-:W-:-:S05]  /*0320*/  IMAD.WIDE R20, R0, 0x4, R20 ;  /* 0x0000000400147825 */ /* 0x001fca00078e0214 */
[----:B------:R-:W4:Y:S01]  /*0330*/  LDG.E R10, desc[UR10][R20.64] ;  /* 0x0000000a140a7981 */ /* 0x000f22000c1e1900 */
[----:B------:R-:W-:-:S05]  /*0340*/  IMAD.WIDE R18, R0, 0x4, R20 ;  /* 0x0000000400127825 */ /* 0x000fca00078e0214 */
[----:B------:R0:W4:Y:S01]  /*0350*/  LDG.E R9, desc[UR10][R18.64] ;  /* 0x0000000a12097981 */ /* 0x000122000c1e1900 */
[----:B------:R-:W-:-:S05]  /*0360*/  IMAD.WIDE R16, R0, 0x4, R18 ;  /* 0x0000000400107825 */ /* 0x000fca00078e0212 */
[----:B------:R1:W4:Y:S01]  /*0370*/  LDG.E R8, desc[UR10][R16.64] ;  /* 0x0000000a10087981 */ /* 0x000322000c1e1900 */
[----:B0-----:R-:W-:-:S05]  /*0380*/  IMAD.WIDE R18, R0, 0x4, R16 ;  /* 0x0000000400127825 */ /* 0x001fca00078e0210 */
[----:B------:R-:W4:Y:S01]  /*0390*/  LDG.E R16, desc[UR10][R18.64] ;  /* 0x0000000a12107981 */ /* 0x000f22000c1e1900 */
[----:B------:R-:W-:Y:S01]  /*03a0*/  IMAD.WIDE R20, R0, 0x4, R18 ;  /* 0x0000000400147825 */ /* 0x000fe200078e0212 */
[----:B--2---:R-:W-:-:S04]  /*03b0*/  FSETP.GEU.AND P3, PT, R29, R7, PT ;  /* 0x000000071d00720b */ /* 0x004fc80003f6e000 */
[----:B-1----:R-:W-:Y:S02]  /*03c0*/  FSEL R17, R29, R7, !P3 ;  /* 0x000000071d117208 */ /* 0x002fe40005800000 */
[----:B------:R0:W2:Y:S02]  /*03d0*/  LDG.E R7, desc[UR10][R20.64] ;  /* 0x0000000a14077981 */ /* 0x0000a4000c1e1900 */
[----:B0-----:R-:W-:-:S05]  /*03e0*/  IMAD.WIDE R20, R0, 0x4, R20 ;  /* 0x0000000400147825 */ /* 0x001fca00078e0214 */
[----:B------:R-:W2:Y:S01]  /*03f0*/  LDG.E R29, desc[UR10][R20.64] ;  /* 0x0000000a141d7981 */ /* 0x000ea2000c1e1900 */
[CC--:B---3--:R-:W-:Y:S01]  /*0400*/  FSETP.GEU.AND P4, PT, R6.reuse, R17.reuse, PT ;  /* 0x000000110600720b */ /* 0x0c8fe20003f8e000 */
[----:B------:R-:W-:Y:S02]  /*0410*/  UIADD3 UR8, UPT, UPT, UR5, 0x1, URZ ;  /* 0x0000000105087890 */ /* 0x000fe4000fffe0ff */
[----:B------:R-:W-:Y:S01]  /*0420*/  @!P3 I2FP.F32.U32 R4, UR5 ;  /* 0x000000050004bc45 */ /* 0x000fe20008201000 */
[----:B------:R-:W-:Y:S01]  /*0430*/  UIADD3 UR9, UPT, UPT, UR5, 0x5, URZ ;  /* 0x0000000505097890 */ /* 0x000fe2000fffe0ff */
[----:B------:R-:W-:Y:S01]  /*0440*/  FSEL R6, R6, R17, !P4 ;  /* 0x0000001106067208 */ /* 0x000fe20006000000 */
[----:B------:R-:W-:-:S03]  /*0450*/  IMAD R5, R0, 0x10, R5 ;  /* 0x0000001000057824 */ /* 0x000fc600078e0205 */
[----:B----4-:R-:W-:-:S04]  /*0460*/  FSETP.GEU.AND P5, PT, R28, R6, PT ;  /* 0x000000061c00720b */ /* 0x010fc80003fae000 */
[----:B------:R-:W-:Y:S02]  /*0470*/  FSEL R6, R28, R6, !P5 ;  /* 0x000000061c067208 */ /* 0x000fe40006800000 */
[----:B------:R-:W-:Y:S01]  /*0480*/  @!P4 I2FP.F32.U32 R4, UR8 ;  /* 0x000000080004cc45 */ /* 0x000fe20008201000 */
[----:B------:R-:W-:Y:S01]  /*0490*/  UIADD3 UR8, UPT, UPT, UR5, 0x2, URZ ;  /* 0x0000000205087890 */ /* 0x000fe2000fffe0ff */
[----:B------:R-:W-:-:S04]  /*04a0*/  FSETP.GEU.AND P6, PT, R27, R6, PT ;  /* 0x000000061b00720b */ /* 0x000fc80003fce000 */
        /* <DEDUP_REMOVED lines=42> */
[----:B------:R-:W-:-:S06]  /*0750*/  UIADD3 UR8, UPT, UPT, UR5, 0xe, URZ ;  /* 0x0000000e05087890 */ /* 0x000fcc000fffe0ff */
[----:B------:R-:W-:Y:S01]  /*0760*/  @!P2 I2FP.F32.U32 R4, UR9 ;  /* 0x000000090004ac45 */ /* 0x000fe20008201000 */
[----:B------:R-:W-:Y:S02]  /*0770*/  UIADD3 UR9, UPT, UPT, UR5, 0xf, URZ ;  /* 0x0000000f05097890 */ /* 0x000fe4000fffe0ff */
[----:B------:R-:W-:-:S04]  /*0780*/  UIADD3 UR5, UPT, UPT, UR5, 0x10, URZ ;  /* 0x0000001005057890 */ /* 0x000fc8000fffe0ff */
[----:B------:R-:W-:Y:S01]  /*0790*/  UISETP.NE.AND UP1, UPT, UR5, UR4, UPT ;  /* 0x000000040500728c */ /* 0x000fe2000bf25270 */
[----:B--2---:R-:W-:-:S04]  /*07a0*/  FSETP.GEU.AND P3, PT, R7, R16, PT ;  /* 0x000000100700720b */ /* 0x004fc80003f6e000 */
[----:B------:R-:W-:-:S09]  /*07b0*/  FSEL R16, R7, R16, !P3 ;  /* 0x0000001007107208 */ /* 0x000fd20005800000 */
[----:B------:R-:W-:Y:S02]  /*07c0*/  @!P3 I2FP.F32.U32 R4, UR8 ;  /* 0x000000080004bc45 */ /* 0x000fe40008201000 */
[----:B------:R-:W-:-:S04]  /*07d0*/  FSETP.GEU.AND P0, PT, R29, R16, PT ;  /* 0x000000101d00720b */ /* 0x000fc80003f0e000 */
[----:B------:R-:W-:-:S09]  /*07e0*/  FSEL R7, R29, R16, !P0 ;  /* 0x000000101d077208 */ /* 0x000fd20004000000 */
[----:B------:R-:W-:Y:S01]  /*07f0*/  @!P0 I2FP.F32.U32 R4, UR9 ;  /* 0x0000000900048c45 */ /* 0x000fe20008201000 */
[----:B------:R-:W-:Y:S06]  /*0800*/  BRA.U UP1, `(.L_x_673) ;  /* 0xfffffff901747547 */ /* 0x000fec000b83ffff */
.L_x_672:
[----:B------:R-:W-:Y:S05]  /*0810*/  BRA.U !UP0, `(.L_x_671) ;  /* 0x00000005088c7547 */ /* 0x000fea000b800000 */
[----:B------:R-:W-:Y:S02]  /*0820*/  UISETP.GE.U32.AND UP0, UPT, UR7, 0x8, UPT ;  /* 0x000000080700788c */ /* 0x000fe4000bf06070 */
[----:B------:R-:W-:-:S04]  /*0830*/  ULOP3.LUT UR8, UR6, 0x7, URZ, 0xc0, !UPT ;  /* 0x0000000706087892 */ /* 0x000fc8000f8ec0ff */
[----:B------:R-:W-:-:S03]  /*0840*/  UISETP.NE.AND UP1, UPT, UR8, URZ, UPT ;  /* 0x000000ff0800728c */ /* 0x000fc6000bf25270 */
[----:B------:R-:W-:Y:S08]  /*0850*/  BRA.U !UP0, `(.L_x_674) ;  /* 0x0000000108c87547 */ /* 0x000ff0000b800000 */
[----:B------:R-:W0:Y:S01]  /*0860*/  LDC.64 R8, c[0x0][0x388] ;  /* 0x0000e200ff087b82 */ /* 0x000e220000000a00 */
[----:B------:R-:W-:-:S04]  /*0870*/  IMAD R5, R0, UR4, R3 ;  /* 0x0000000400057c24 */ /* 0x000fc8000f8e0203 */
[----:B0-----:R-:W-:-:S05]  /*0880*/  IMAD.WIDE R8, R5, 0x4, R8 ;  /* 0x0000000405087825 */ /* 0x001fca00078e0208 */
[----:B------:R0:W2:Y:S01]  /*0890*/  LDG.E R6, desc[UR10][R8.64] ;  /* 0x0000000a08067981 */ /* 0x0000a2000c1e1900 */
[----:B------:R-:W-:-:S05]  /*08a0*/  IMAD.WIDE R10, R0, 0x4, R8 ;  /* 0x00000004000a7825 */ /* 0x000fca00078e0208 */
[----:B------:R1:W3:Y:S01]  /*08b0*/  LDG.E R5, desc[UR10][R10.64] ;  /* 0x0000000a0a057981 */ /* 0x0002e2000c1e1900 */
[----:B------:R-:W-:-:S05]  /*08c0*/  IMAD.WIDE R14, R0, 0x4, R10 ;  /* 0x00000004000e7825 */ /* 0x000fca00078e020a */
[----:B------:R-:W4:Y:S01]  /*08d0*/  LDG.E R22, desc[UR10][R14.64] ;  /* 0x0000000a0e167981 */ /* 0x000f22000c1e1900 */
[----:B------:R-:W-:-:S05]  /*08e0*/  IMAD.WIDE R16, R0, 0x4, R14 ;  /* 0x0000000400107825 */ /* 0x000fca00078e020e */
[----:B------:R-:W4:Y:S01]  /*08f0*/  LDG.E R24, desc[UR10][R16.64] ;  /* 0x0000000a10187981 */ /* 0x000f22000c1e1900 */
[----:B------:R-:W-:-:S05]  /*0900*/  IMAD.WIDE R18, R0, 0x4, R16 ;  /* 0x0000000400127825 */ /* 0x000fca00078e0210 */
[----:B------:R-:W4:Y:S01]  /*0910*/  LDG.E R26, desc[UR10][R18.64] ;  /* 0x0000000a121a7981 */ /* 0x000f22000c1e1900 */
[----:B------:R-:W-:-:S05]  /*0920*/  IMAD.WIDE R20, R0, 0x4, R18 ;  /* 0x0000000400147825 */ /* 0x000fca00078e0212 */
[----:B------:R-:W4:Y:S01]  /*0930*/  LDG.E R28, desc[UR10][R20.64] ;  /* 0x0000000a141c7981 */ /* 0x000f22000c1e1900 */
[----:B0-----:R-:W-:-:S05]  /*0940*/  IMAD.WIDE R8, R0, 0x4, R20 ;  /* 0x0000000400087825 */ /* 0x001fca00078e0214 */
[----:B------:R-:W4:Y:S01]  /*0950*/  LDG.E R23, desc[UR10][R8.64] ;  /* 0x0000000a08177981 */ /* 0x000f22000c1e1900 */
[----:B-1----:R-:W-:-:S06]  /*0960*/  IMAD.WIDE R10, R0, 0x4, R8 ;  /* 0x00000004000a7825 */ /* 0x002fcc00078e0208 */
[----:B------:R-:W4:Y:S01]  /*0970*/  LDG.E R10, desc[UR10][R10.64] ;  /* 0x0000000a0a0a7981 */ /* 0x000f22000c1e1900 */
[----:B------:R-:W-:Y:S02]  /*0980*/  UIADD3 UR5, UPT, UPT, UR4, 0x1, URZ ;  /* 0x0000000104057890 */ /* 0x000fe4000fffe0ff */
[----:B------:R-:W-:Y:S01]  /*0990*/  UIADD3 UR7, UPT, UPT, UR4, 0x2, URZ ;  /* 0x0000000204077890 */ /* 0x000fe2000fffe0ff */
[----:B--2---:R-:W-:-:S04]  /*09a0*/  FSETP.GEU.AND P2, PT, R6, R7, PT ;  /* 0x000000070600720b */ /* 0x004fc80003f4e000 */
[----:B------:R-:W-:-:S04]  /*09b0*/  FSEL R6, R6, R7, !P2 ;  /* 0x0000000706067208 */ /* 0x000fc80005000000 */
[----:B---3--:R-:W-:-:S04]  /*09c0*/  FSETP.GEU.AND P3, PT, R5, R6, PT ;  /* 0x000000060500720b */ /* 0x008fc80003f6e000 */
[----:B------:R-:W-:Y:S02]  /*09d0*/  FSEL R5, R5, R6, !P3 ;  /* 0x0000000605057208 */ /* 0x000fe40005800000 */
[----:B------:R-:W-:Y:S02]  /*09e0*/  @!P2 I2FP.F32.U32 R4, UR4 ;  /* 0x000000040004ac45 */ /* 0x000fe40008201000 */
        /* <DEDUP_REMOVED lines=20> */
[----:B------:R-:W-:Y:S01]  /*0b30*/  FSETP.GEU.AND P3, PT, R10, R5, PT ;  /* 0x000000050a00720b */ /* 0x000fe20003f6e000 */
[----:B------:R-:W-:-:S03]  /*0b40*/  UIADD3 UR4, UPT, UPT, UR4, 0x8, URZ ;  /* 0x0000000804047890 */ /* 0x000fc6000fffe0ff */
[----:B------:R-:W-:Y:S02]  /*0b50*/  FSEL R7, R10, R5, !P3 ;  /* 0x000000050a077208 */ /* 0x000fe40005800000 */
[----:B------:R-:W-:-:S07]  /*0b60*/  @!P2 I2FP.F32.U32 R4, UR7 ;  /* 0x000000070004ac45 */ /* 0x000fce0008201000 */
[----:B------:R-:W-:-:S07]  /*0b70*/  @!P3 I2FP.F32.U32 R4, UR5 ;  /* 0x000000050004bc45 */ /* 0x000fce0008201000 */
.L_x_674:
        /* <DEDUP_REMOVED lines=8> */
[----:B------:R-:W2:Y:S01]  /*0c00*/  LDG.E R6, desc[UR10][R8.64] ;  /* 0x0000000a08067981 */ /* 0x000ea2000c1e1900 */
[----:B------:R-:W-:-:S05]  /*0c10*/  IMAD.WIDE R10, R0, 0x4, R8 ;  /* 0x00000004000a7825 */ /* 0x000fca00078e0208 */
[----:B------:R-:W3:Y:S01]  /*0c20*/  LDG.E R5, desc[UR10][R10.64] ;  /* 0x0000000a0a057981 */ /* 0x000ee2000c1e1900 */
[----:B------:R-:W-:-:S05]  /*0c30*/  IMAD.WIDE R14, R0, 0x4, R10 ;  /* 0x00000004000e7825 */ /* 0x000fca00078e020a */
[----:B------:R-:W4:Y:S01]  /*0c40*/  LDG.E R18, desc[UR10][R14.64] ;  /* 0x0000000a0e127981 */ /* 0x000f22000c1e1900 */
[----:B------:R-:W-:-:S06]  /*0c50*/  IMAD.WIDE R16, R0, 0x4, R14 ;  /* 0x0000000400107825 */ /* 0x000fcc00078e020e */
        /* <DEDUP_REMOVED lines=17> */
.L_x_675:
[----:B------:R-:W-:Y:S05]  /*0d70*/  BRA.U !UP1, `(.L_x_671) ;  /* 0x0000000109347547 */ /* 0x000fea000b800000 */
[----:B------:R-:W0:Y:S01]  /*0d80*/  LDC.64 R10, c[0x0][0x388] ;  /* 0x0000e200ff0a7b82 */ /* 0x000e220000000a00 */
[----:B------:R-:W-:Y:S01]  /*0d90*/  IMAD R5, R0, UR4, R3 ;  /* 0x0000000400057c24 */ /* 0x000fe2000f8e0203 */
[----:B------:R-:W-:-:S12]  /*0da0*/  UIADD3 UR5, UPT, UPT, -UR5, URZ, URZ ;  /* 0x000000ff05057290 */ /* 0x000fd8000fffe1ff */
.L_x_676:
[----:B0-----:R-:W-:-:S06]  /*0db0*/  IMAD.WIDE R8, R5, 0x4, R10 ;  /* 0x0000000405087825 */ /* 0x001fcc00078e020a */
[----:B------:R-:W2:Y:S01]  /*0dc0*/  LDG.E R8, desc[UR10][R8.64] ;  /* 0x0000000a08087981 */ /* 0x000ea2000c1e1900 */
[----:B------:R-:W-:Y:S01]  /*0dd0*/  UIADD3 UR5, UPT, UPT, UR5, 0x1, URZ ;  /* 0x0000000105057890 */ /* 0x000fe2000fffe0ff */
[----:B------:R-:W-:-:S03]  /*0de0*/  IMAD.IADD R5, R5, 0x1, R0 ;  /* 0x0000000105057824 */ /* 0x000fc600078e0200 */
[----:B------:R-:W-:Y:S01]  /*0df0*/  UISETP.NE.AND UP0, UPT, UR5, URZ, UPT ;  /* 0x000000ff0500728c */ /* 0x000fe2000bf05270 */
[----:B--2---:R-:W-:-:S04]  /*0e00*/  FSETP.GEU.AND P0, PT, R8, R7, PT ;  /* 0x000000070800720b */ /* 0x004fc80003f0e000 */
[----:B------:R-:W-:-:S09]  /*0e10*/  FSEL R7, R8, R7, !P0 ;  /* 0x0000000708077208 */ /* 0x000fd20004000000 */
[----:B------:R-:W-:Y:S01]  /*0e20*/  @!P0 I2FP.F32.U32 R4, UR4 ;  /* 0x0000000400048c45 */ /* 0x000fe20008201000 */
[----:B------:R-:W-:Y:S01]  /*0e30*/  UIADD3 UR4, UPT, UPT, UR4, 0x1, URZ ;  /* 0x0000000104047890 */ /* 0x000fe2000fffe0ff */
[----:B------:R-:W-:Y:S11]  /*0e40*/  BRA.U UP0, `(.L_x_676) ;  /* 0xfffffffd00d87547 */ /* 0x000ff6000b83ffff */
.L_x_671:
[----:B------:R-:W0:Y:S01]  /*0e50*/  F2I.TRUNC.NTZ R5, R4 ;  /* 0x0000000400057305 */ /* 0x000e22000020f100 */
[----:B------:R-:W-:Y:S01]  /*0e60*/  VIADD R0, R7, 0xf3000000 ;  /* 0xf300000007007836 */ /* 0x000fe20000000000 */
[----:B------:R-:W-:Y:S04]  /*0e70*/  BSSY.RECONVERGENT B0, `(.L_x_677) ;  /* 0x000000d000007945 */ /* 0x000fe80003800200 */
[----:B------:R-:W-:Y:S02]  /*0e80*/  ISETP.GT.U32.AND P0, PT, R0, 0x727fffff, PT ;  /* 0x727fffff0000780c */ /* 0x000fe40003f04070 */
[----:B------:R1:W2:Y:S01]  /*0e90*/  MUFU.RSQ R6, R7 ;  /* 0x0000000700067308 */ /* 0x0002a20000001400 */
[----:B0-----:R1:W-:Y:S10]  /*0ea0*/  STG.E desc[UR10][R12.64], R5 ;  /* 0x000000050c007986 */ /* 0x0013f4000c10190a */
[----:B------:R-:W-:Y:S05]  /*0eb0*/  @!P0 BRA `(.L_x_678) ;  /* 0x0000000000108947 */ /* 0x000fea0003800000 */
[----:B------:R-:W-:-:S07]  /*0ec0*/  MOV R11, 0xee0 ;  /* 0x00000ee0000b7802 */ /* 0x000fce0000000f00 */
[----:B-12--5:R-:W-:Y:S05]  /*0ed0*/  CALL.REL.NOINC `($__internal_0_$__cuda_sm20_sqrt_rn_f32_slowpath) ;  /* 0x0000000000547944 */ /* 0x026fea0003c00000 */
[----:B------:R-:W-:Y:S01]  /*0ee0*/  IMAD.MOV.U32 R5, RZ, RZ, R0 ;  /* 0x000000ffff057224 */ /* 0x000fe200078e0000 */
[----:B------:R-:W-:Y:S06]  /*0ef0*/  BRA `(.L_x_679) ;  /* 0x0000000000107947 */ /* 0x000fec0003800000 */
.L_x_678:
[C---:B--2---:R-:W-:Y:S01]  /*0f00*/  FMUL.FTZ R0, R6.reuse, R7 ;  /* 0x0000000706007220 */ /* 0x044fe20000410000 */
[----:B------:R-:W-:-:S03]  /*0f10*/  FMUL.FTZ R6, R6, 0.5 ;  /* 0x3f00000006067820 */ /* 0x000fc60000410000 */
[----:B-1----:R-:W-:-:S04]  /*0f20*/  FFMA R5, -R0, R0, R7 ;  /* 0x0000000000057223 */ /* 0x002fc80000000107 */
[----:B------:R-:W-:-:S07]  /*0f30*/  FFMA R5, R5, R6, R0 ;  /* 0x0000000605057223 */ /* 0x000fce0000000000 */
.L_x_679:
[----:B------:R-:W-:Y:S05]  /*0f40*/  BSYNC.RECONVERGENT B0 ;  /* 0x0000000000007941 */ /* 0x000fea0003800200 */
.L_x_677:
[----:B------:R-:W0:Y:S01]  /*0f50*/  LDC.64 R6, c[0x0][0x3a0] ;  /* 0x0000e800ff067b82 */ /* 0x000e220000000a00 */
[----:B-----5:R-:W-:-:S04]  /*0f60*/  I2FP.F32.S32 R9, R2 ;  /* 0x0000000200097245 */ /* 0x020fc80000201400 */
[----:B------:R-:W-:Y:S01]  /*0f70*/  FSETP.NEU.AND P0, PT, R4, R9, PT ;  /* 0x000000090400720b */ /* 0x000fe20003f0d000 */
[----:B0-----:R-:W-:-:S05]  /*0f80*/  IMAD.WIDE R2, R3, 0x4, R6 ;  /* 0x0000000403027825 */ /* 0x001fca00078e0206 */
[----:B------:R0:W-:Y:S07]  /*0f90*/  STG.E desc[UR10][R2.64], R5 ;  /* 0x0000000502007986 */ /* 0x0001ee000c10190a */
[----:B------:R-:W-:Y:S05]  /*0fa0*/  @!P0 EXIT ;  /* 0x000000000000894d */ /* 0x000fea0003800000 */
[----:B------:R-:W1:Y:S01]  /*0fb0*/  S2R R0, SR_LANEID ;  /* 0x0000000000007919 */ /* 0x000e620000000000 */
[----:B0-----:R-:W0:Y:S01]  /*0fc0*/  LDC.64 R2, c[0x0][0x398] ;  /* 0x0000e600ff027b82 */ /* 0x001e220000000a00 */
[----:B------:R-:W-:Y:S02]  /*0fd0*/  VOTEU.ANY UR4, UPT, PT ;  /* 0x0000000000047886 */ /* 0x000fe400038e0100 */
[----:B------:R-:W-:Y:S02]  /*0fe0*/  UFLO.U32 UR5, UR4 ;  /* 0x00000004000572bd */ /* 0x000fe400080e0000 */
[----:B------:R-:W0:Y:S04]  /*0ff0*/  POPC R5, UR4 ;  /* 0x0000000400057d09 */ /* 0x000e280008000000 */
[----:B-1----:R-:W-:-:S13]  /*1000*/  ISETP.EQ.U32.AND P0, PT, R0, UR5, PT ;  /* 0x0000000500007c0c */ /* 0x002fda000bf02070 */
[----:B0-----:R-:W-:Y:S01]  /*1010*/  @P0 REDG.E.ADD.STRONG.GPU desc[UR10][R2.64], R5 ;  /* 0x000000050200098e */ /* 0x001fe2000c12e10a */
[----:B------:R-:W-:Y:S05]  /*1020*/  EXIT ;  /* 0x000000000000794d */ /* 0x000fea0003800000 */
        .weak           $__internal_0_$__cuda_sm20_sqrt_rn_f32_slowpath
        .type           $__internal_0_$__cuda_sm20_sqrt_rn_f32_slowpath,@function
        .size           $__internal_0_$__cuda_sm20_sqrt_rn_f32_slowpath,(.L_x_729 - $__internal_0_$__cuda_sm20_sqrt_rn_f32_slowpath)
$__internal_0_$__cuda_sm20_sqrt_rn_f32_slowpath:
[----:B------:R-:W-:-:S13]  /*1030*/  LOP3.LUT P0, RZ, R7, 0x7fffffff, RZ, 0xc0, !PT ;  /* 0x7fffffff07ff7812 */ /* 0x000fda000780c0ff */
[----:B------:R-:W-:Y:S01]  /*1040*/  @!P0 IMAD.MOV.U32 R0, RZ, RZ, R7 ;  /* 0x000000ffff008224 */ /* 0x000fe200078e0007 */
[----:B------:R-:W-:Y:S06]  /*1050*/  @!P0 BRA `(.L_x_680) ;  /* 0x0000000000408947 */ /* 0x000fec0003800000 */
[----:B------:R-:W-:-:S13]  /*1060*/  FSETP.GEU.FTZ.AND P0, PT, R7, RZ, PT ;  /* 0x000000ff0700720b */ /* 0x000fda0003f1e000 */
[----:B------:R-:W-:Y:S01]  /*1070*/  @!P0 IMAD.MOV.U32 R0, RZ, RZ, 0x7fffffff ;  /* 0x7fffffffff008424 */ /* 0x000fe200078e00ff */
[----:B------:R-:W-:Y:S06]  /*1080*/  @!P0 BRA `(.L_x_680) ;  /* 0x0000000000348947 */ /* 0x000fec0003800000 */
[----:B------:R-:W-:-:S13]  /*1090*/  FSETP.GTU.FTZ.AND P0, PT, |R7|, +INF , PT ;  /* 0x7f8000000700780b */ /* 0x000fda0003f1c200 */
[----:B------:R-:W-:Y:S01]  /*10a0*/  @P0 FADD.FTZ R0, R7, 1 ;  /* 0x3f80000007000421 */ /* 0x000fe20000010000 */
[----:B------:R-:W-:Y:S06]  /*10b0*/  @P0 BRA `(.L_x_680) ;  /* 0x0000000000280947 */ /* 0x000fec0003800000 */
[----:B------:R-:W-:-:S13]  /*10c0*/  FSETP.NEU.FTZ.AND P0, PT, |R7|, +INF , PT ;  /* 0x7f8000000700780b */ /* 0x000fda0003f1d200 */
[----:B------:R-:W-:-:S04]  /*10d0*/  @P0 FFMA R5, R7, 1.84467440737095516160e+19, RZ ;  /* 0x5f80000007050823 */ /* 0x000fc800000000ff */
[----:B------:R-:W0:Y:S02]  /*10e0*/  @P0 MUFU.RSQ R0, R5 ;  /* 0x0000000500000308 */ /* 0x000e240000001400 */
[----:B0-----:R-:W-:Y:S01]  /*10f0*/  @P0 FMUL.FTZ R6, R5, R0 ;  /* 0x0000000005060220 */ /* 0x001fe20000410000 */
[----:B------:R-:W-:Y:S01]  /*1100*/  @P0 FMUL.FTZ R10, R0, 0.5 ;  /* 0x3f000000000a0820 */ /* 0x000fe20000410000 */
[----:B------:R-:W-:Y:S02]  /*1110*/  @!P0 IMAD.MOV.U32 R0, RZ, RZ, R7 ;  /* 0x000000ffff008224 */ /* 0x000fe400078e0007 */
[----:B------:R-:W-:-:S04]  /*1120*/  @P0 FADD.FTZ R8, -R6, -RZ ;  /* 0x800000ff06080221 */ /* 0x000fc80000010100 */
[----:B------:R-:W-:-:S04]  /*1130*/  @P0 FFMA R9, R6, R8, R5 ;  /* 0x0000000806090223 */ /* 0x000fc80000000005 */
[----:B------:R-:W-:-:S04]  /*1140*/  @P0 FFMA R9, R9, R10, R6 ;  /* 0x0000000a09090223 */ /* 0x000fc80000000006 */
[----:B------:R-:W-:-:S07]  /*1150*/  @P0 FMUL.FTZ R0, R9, 2.3283064365386962891e-10 ;  /* 0x2f80000009000820 */ /* 0x000fce0000410000 */
.L_x_680:
[----:B------:R-:W-:Y:S02]  /*1160*/  IMAD.MOV.U32 R6, RZ, RZ, R11 ;  /* 0x000000ffff067224 */ /* 0x000fe400078e000b */
[----:B------:R-:W-:-:S04]  /*1170*/  IMAD.MOV.U32 R7, RZ, RZ, 0x0 ;  /* 0x00000000ff077424 */ /* 0x000fc800078e00ff */
[----:B------:R-:W-:Y:S05]  /*1180*/  RET.REL.NODEC R6 `(_Z15make_new_labelsIfEviiPT_PiS2_S1_) ;  /* 0xffffffec069c7950 */ /* 0x000fea0003c3ffff */
.L_x_681:
        /* <DEDUP_REMOVED lines=15> */
.L_x_729:


//--------------------- .text._Z8all_dotsIfEvPT_S1_S1_ --------------------------
	.section	.text._Z8all_dotsIfEvPT_S1_S1_,"ax",@progbits
	.align	128
        .global         _Z8all_dotsIfEvPT_S1_S1_
        .type           _Z8all_dotsIfEvPT_S1_S1_,@function
        .size           _Z8all_dotsIfEvPT_S1_S1_,(.L_x_758 - _Z8all_dotsIfEvPT_S1_S1_)
        .other          _Z8all_dotsIfEvPT_S1_S1_,@"STO_CUDA_ENTRY STV_DEFAULT"
_Z8all_dotsIfEvPT_S1_S1_:
.text._Z8all_dotsIfEvPT_S1_S1_:
[----:B------:R-:W-:Y:S01]  /*0000*/  LDC R1, c[0x0][0x37c] ;  /* 0x0000df00ff017b82 */ /* 0x000fe20000000800 */
[----:B------:R-:W0:Y:S07]  /*0010*/  S2R R13, SR_TID.X ;  /* 0x00000000000d7919 */ /* 0x000e2e0000002100 */
[----:B------:R-:W1:Y:S01]  /*0020*/  S2UR UR4, SR_CTAID.Y ;  /* 0x00000000000479c3 */ /* 0x000e620000002600 */
[----:B------:R-:W2:Y:S07]  /*0030*/  S2R R12, SR_TID.Y ;  /* 0x00000000000c7919 */ /* 0x000eae0000002200 */
[----:B------:R-:W0:Y:S08]  /*0040*/  S2UR UR6, SR_CTAID.X ;  /* 0x00000000000679c3 */ /* 0x000e300000002500 */
[----:B------:R-:W0:Y:S01]  /*0050*/  LDC R0, c[0x0][0x360] ;  /* 0x0000d800ff007b82 */ /* 0x000e220000000800 */
[----:B------:R-:W1:Y:S02]  /*0060*/  LDCU UR5, c[0x0][0x364] ;  /* 0x00006c80ff0577ac */ /* 0x000e640008000800 */
[----:B-1----:R-:W-:Y:S01]  /*0070*/  UIMAD UR4, UR4, UR5, URZ ;  /* 0x00000005040472a4 */ /* 0x002fe2000f8e02ff */
[----:B0-----:R-:W-:Y:S01]  /*0080*/  IMAD R7, R0, UR6, R13 ;  /* 0x0000000600077c24 */ /* 0x001fe2000f8e020d */
[----:B------:R-:W0:Y:S04]  /*0090*/  LDCU.64 UR6, c[0x0][0x358] ;  /* 0x00006b00ff0677ac */ /* 0x000e280008000a00 */
[----:B------:R-:W-:Y:S01]  /*00a0*/  VIADD R9, R13, UR4 ;  /* 0x000000040d097c36 */ /* 0x000fe20008000000 */
[----:B------:R-:W-:-:S04]  /*00b0*/  ISETP.GT.AND P0, PT, R7, 0x4, PT ;  /* 0x000000040700780c */ /* 0x000fc80003f04270 */
[----:B------:R-:W-:Y:S02]  /*00c0*/  ISETP.GT.U32.AND P1, PT, R9, 0x1, PT ;  /* 0x000000010900780c */ /* 0x000fe40003f24070 */
[C---:B--2---:R-:W-:Y:S02]  /*00d0*/  ISETP.NE.OR P0, PT, R12.reuse, RZ, P0 ;  /* 0x000000ff0c00720c */ /* 0x044fe40000705670 */
[----:B------:R-:W-:-:S11]  /*00e0*/  ISETP.NE.OR P1, PT, R12, 0x1, P1 ;  /* 0x000000010c00780c */ /* 0x000fd60000f25670 */
[----:B------:R-:W1:Y:S08]  /*00f0*/  @!P0 LDC.64 R2, c[0x0][0x380] ;  /* 0x0000e000ff028b82 */ /* 0x000e700000000a00 */
[----:B------:R-:W2:Y:S01]  /*0100*/  @!P1 LDC.64 R4, c[0x0][0x388] ;  /* 0x0000e200ff049b82 */ /* 0x000ea20000000a00 */
[----:B-1----:R-:W-:-:S06]  /*0110*/  @!P0 IMAD.WIDE R2, R7, 0x4, R2 ;  /* 0x0000000407028825 */ /* 0x002fcc00078e0202 */
[----:B0-----:R-:W3:Y:S01]  /*0120*/  @!P0 LDG.E R3, desc[UR6][R2.64] ;  /* 0x0000000602038981 */ /* 0x001ee2000c1e1900 */
[----:B--2---:R-:W-:-:S06]  /*0130*/  @!P1 IMAD.WIDE.U32 R4, R9, 0x4, R4 ;  /* 0x0000000409049825 */ /* 0x004fcc00078e0004 */
[----:B------:R-:W2:Y:S01]  /*0140*/  @!P1 LDG.E R4, desc[UR6][R4.64] ;  /* 0x0000000604049981 */ /* 0x000ea2000c1e1900 */
[----:B------:R-:W0:Y:S01]  /*0150*/  S2R R11, SR_CgaCtaId ;  /* 0x00000000000b7919 */ /* 0x000e220000008800 */
[----:B------:R-:W-:-:S04]  /*0160*/  MOV R0, 0x400 ;  /* 0x0000040000007802 */ /* 0x000fc80000000f00 */
[----:B------:R-:W-:Y:S01]  /*0170*/  @!P1 IADD3 R8, PT, PT, R0, 0x80, RZ ;  /* 0x0000008000089810 */ /* 0x000fe20007ffe0ff */
[----:B------:R-:W-:-:S05]  /*0180*/  VIADD R10, R12, UR4 ;  /* 0x000000040c0a7c36 */ /* 0x000fca0008000000 */
[----:B------:R-:W-:Y:S02]  /*0190*/  ISETP.GT.U32.AND P2, PT, R10, 0x1, PT ;  /* 0x000000010a00780c */ /* 0x000fe40003f44070 */
[C---:B0-----:R-:W-:Y:S02]  /*01a0*/  LEA R6, R11.reuse, R0, 0x18 ;  /* 0x000000000b067211 */ /* 0x041fe400078ec0ff */
[----:B------:R-:W-:-:S03]  /*01b0*/  @!P1 LEA R8, R11, R8, 0x18 ;  /* 0x000000080b089211 */ /* 0x000fc600078ec0ff */
[C---:B------:R-:W-:Y:S01]  /*01c0*/  IMAD R6, R13.reuse, 0x4, R6 ;  /* 0x000000040d067824 */ /* 0x040fe200078e0206 */
[----:B------:R-:W-:Y:S02]  /*01d0*/  @!P1 LEA R9, R13, R8, 0x2 ;  /* 0x000000080d099211 */ /* 0x000fe400078e10ff */
[----:B------:R-:W-:Y:S02]  /*01e0*/  ISETP.GT.OR P2, PT, R7, 0x4, P2 ;  /* 0x000000040700780c */ /* 0x000fe40001744670 */
[----:B---3--:R0:W-:Y:S04]  /*01f0*/  @!P0 STS [R6], R3 ;  /* 0x0000000306008388 */ /* 0x0081e80000000800 */
[----:B--2---:R0:W-:Y:S01]  /*0200*/  @!P1 STS [R9], R4 ;  /* 0x0000000409009388 */ /* 0x0041e20000000800 */
[----:B------:R-:W-:Y:S06]  /*0210*/  BAR.SYNC.DEFER_BLOCKING 0x0 ;  /* 0x0000000000007b1d */ /* 0x000fec0000010000 */
[----:B------:R-:W-:Y:S05]  /*0220*/  @P2 EXIT ;  /* 0x000000000000294d */ /* 0x000fea0003800000 */
[----:B------:R-:W-:Y:S01]  /*0230*/  VIADD R0, R0, 0x80 ;  /* 0x0000008000007836 */ /* 0x000fe20000000000 */
[----:B0-----:R-:W-:Y:S01]  /*0240*/  LDS R6, [R6] ;  /* 0x0000000006067984 */ /* 0x001fe20000000800 */
[----:B------:R-:W0:Y:S01]  /*0250*/  LDC.64 R2, c[0x0][0x390] ;  /* 0x0000e400ff027b82 */ /* 0x000e220000000a00 */
[----:B------:R-:W-:Y:S02]  /*0260*/  IMAD R7, R10, 0x5, R7 ;  /* 0x000000050a077824 */ /* 0x000fe400078e0207 */
[----:B------:R-:W-:-:S04]  /*0270*/  LEA R11, R11, R0, 0x18 ;  /* 0x000000000b0b7211 */ /* 0x000fc800078ec0ff */
[----:B------:R-:W-:-:S05]  /*0280*/  LEA R0, R12, R11, 0x2 ;  /* 0x0000000b0c007211 */ /* 0x000fca00078e10ff */
[----:B------:R-:W1:Y:S01]  /*0290*/  LDS R5, [R0] ;  /* 0x0000000000057984 */ /* 0x000e620000000800 */
[----:B0-----:R-:W-:-:S04]  /*02a0*/  IMAD.WIDE R2, R7, 0x4, R2 ;  /* 0x0000000407027825 */ /* 0x001fc800078e0202 */
[----:B-1----:R-:W-:-:S05]  /*02b0*/  FADD R5, R6, R5 ;  /* 0x0000000506057221 */ /* 0x002fca0000000000 */
[----:B------:R-:W-:Y:S01]  /*02c0*/  STG.E desc[UR6][R2.64], R5 ;  /* 0x0000000502007986 */ /* 0x000fe2000c101906 */
[----:B------:R-:W-:Y:S05]  /*02d0*/  EXIT ;  /* 0x000000000000794d */ /* 0x000fea0003800000 */
.L_x_682:
        /* <DEDUP_REMOVED lines=10> */
.L_x_758:


//--------------------- .text._Z15scale_centroidsIfEvPiPT_ --------------------------
	.section	.text._Z15scale_centroidsIfEvPiPT_,"ax",@progbits
	.align	128
        .global         _Z15scale_centroidsIfEvPiPT_
        .type           _Z15scale_centroidsIfEvPiPT_,@function
        .size           _Z15scale_centroidsIfEvPiPT_,(.L_x_730 - _Z15scale_centroidsIfEvPiPT_)
        .other          _Z15scale_centroidsIfEvPiPT_,@"STO_CUDA_ENTRY STV_DEFAULT"
_Z15scale_centroidsIfEvPiPT_:
.text._Z15scale_centroidsIfEvPiPT_:
[----:B------:R-:W-:Y:S01]  /*0000*/  LDC R1, c[0x0][0x37c] ;  /* 0x0000df00ff017b82 */ /* 0x000fe20000000800 */
[----:B------:R-:W0:Y:S07]  /*0010*/  S2R R0, SR_TID.Y ;  /* 0x0000000000007919 */ /* 0x000e2e0000002200 */
[----:B------:R-:W1:Y:S01]  /*0020*/  LDC R2, c[0x0][0x360] ;  /* 0x0000d800ff027b82 */ /* 0x000e620000000800 */
[----:B------:R-:W1:Y:S07]  /*0030*/  S2R R3, SR_TID.X ;  /* 0x0000000000037919 */ /* 0x000e6e0000002100 */
[----:B------:R-:W0:Y:S08]  /*0040*/  S2UR UR5, SR_CTAID.Y ;  /* 0x00000000000579c3 */ /* 0x000e300000002600 */
[----:B------:R-:W0:Y:S08]  /*0050*/  LDC R5, c[0x0][0x364] ;  /* 0x0000d900ff057b82 */ /* 0x000e300000000800 */
[----:B------:R-:W1:Y:S01]  /*0060*/  S2UR UR4, SR_CTAID.X ;  /* 0x00000000000479c3 */ /* 0x000e620000002500 */
[----:B0-----:R-:W-:-:S05]  /*0070*/  IMAD R0, R5, UR5, R0 ;  /* 0x0000000505007c24 */ /* 0x001fca000f8e0200 */
[----:B------:R-:W-:Y:S01]  /*0080*/  ISETP.GT.U32.AND P0, PT, R0, 0x1, PT ;  /* 0x000000010000780c */ /* 0x000fe20003f04070 */
[----:B-1----:R-:W-:-:S05]  /*0090*/  IMAD R3, R2, UR4, R3 ;  /* 0x0000000402037c24 */ /* 0x002fca000f8e0203 */
[----:B------:R-:W-:-:S13]  /*00a0*/  ISETP.GT.OR P0, PT, R3, 0x2, P0 ;  /* 0x000000020300780c */ /* 0x000fda0000704670 */
[----:B------:R-:W-:Y:S05]  /*00b0*/  @P0 EXIT ;  /* 0x000000000000094d */ /* 0x000fea0003800000 */
[----:B------:R-:W0:Y:S01]  /*00c0*/  LDC.64 R4, c[0x0][0x380] ;  /* 0x0000e000ff047b82 */ /* 0x000e220000000a00 */
[----:B------:R-:W1:Y:S01]  /*00d0*/  LDCU.64 UR4, c[0x0][0x358] ;  /* 0x00006b00ff0477ac */ /* 0x000e620008000a00 */
[----:B0-----:R-:W-:-:S06]  /*00e0*/  IMAD.WIDE.U32 R4, R0, 0x4, R4 ;  /* 0x0000000400047825 */ /* 0x001fcc00078e0004 */
[----:B-1----:R-:W2:Y:S01]  /*00f0*/  LDG.E R4, desc[UR4][R4.64] ;  /* 0x0000000404047981 */ /* 0x002ea2000c1e1900 */
[----:B------:R-:W-:Y:S01]  /*0100*/  BSSY.RECONVERGENT B0, `(.L_x_683) ;  /* 0x0000010000007945 */ /* 0x000fe20003800200 */
[----:B--2---:R-:W-:-:S06]  /*0110*/  VIMNMX R6, PT, PT, R4, 0x1, !PT ;  /* 0x0000000104067848 */ /* 0x004fcc0007fe0100 */
[----:B------:R-:W0:Y:S08]  /*0120*/  I2F.F64.U32 R6, R6 ;  /* 0x0000000600067312 */ /* 0x000e300000201800 */
[----:B0-----:R-:W0:Y:S01]  /*0130*/  MUFU.RCP64H R9, R7 ;  /* 0x0000000700097308 */ /* 0x001e220000001800 */
[----:B------:R-:W-:-:S05]  /*0140*/  VIADD R8, R7, 0x300402 ;  /* 0x0030040207087836 */ /* 0x000fca0000000000 */
[----:B------:R-:W-:Y:S01]  /*0150*/  FSETP.GEU.AND P0, PT, |R8|, 5.8789094863358348022e-39, PT ;  /* 0x004004020800780b */ /* 0x000fe20003f0e200 */
[----:B0-----:R-:W-:-:S08]  /*0160*/  DFMA R10, -R6, R8, 1 ;  /* 0x3ff00000060a742b */ /* 0x001fd00000000108 */
[----:B------:R-:W-:-:S08]  /*0170*/  DFMA R10, R10, R10, R10 ;  /* 0x0000000a0a0a722b */ /* 0x000fd0000000000a */
[----:B------:R-:W-:-:S08]  /*0180*/  DFMA R10, R8, R10, R8 ;  /* 0x0000000a080a722b */ /* 0x000fd00000000008 */
[----:B------:R-:W-:-:S08]  /*0190*/  DFMA R12, -R6, R10, 1 ;  /* 0x3ff00000060c742b */ /* 0x000fd0000000010a */
[----:B------:R-:W-:Y:S01]  /*01a0*/  DFMA R10, R10, R12, R10 ;  /* 0x0000000c0a0a722b */ /* 0x000fe2000000000a */
[----:B------:R-:W-:Y:S10]  /*01b0*/  @P0 BRA `(.L_x_684) ;  /* 0x0000000000100947 */ /* 0x000ff40003800000 */
[----:B------:R-:W-:-:S05]  /*01c0*/  LOP3.LUT R2, R7, 0x7fffffff, RZ, 0xc0, !PT ;  /* 0x7fffffff07027812 */ /* 0x000fca00078ec0ff */
[----:B------:R-:W-:Y:S01]  /*01d0*/  VIADD R8, R2, 0xfff00000 ;  /* 0xfff0000002087836 */ /* 0x000fe20000000000 */
[----:B------:R-:W-:-:S07]  /*01e0*/  MOV R2, 0x200 ;  /* 0x0000020000027802 */ /* 0x000fce0000000f00 */
[----:B------:R-:W-:Y:S05]  /*01f0*/  CALL.REL.NOINC `($__internal_1_$__cuda_sm20_dblrcp_rn_slowpath_v3) ;  /* 0x0000000000287944 */ /* 0x000fea0003c00000 */
.L_x_684:
[----:B------:R-:W-:Y:S05]  /*0200*/  BSYNC.RECONVERGENT B0 ;  /* 0x0000000000007941 */ /* 0x000fea0003800200 */
.L_x_683:
[----:B------:R-:W0:Y:S01]  /*0210*/  LDC.64 R4, c[0x0][0x388] ;  /* 0x0000e200ff047b82 */ /* 0x000e220000000a00 */
[----:B------:R-:W-:-:S04]  /*0220*/  IMAD R3, R0, 0x3, R3 ;  /* 0x0000000300037824 */ /* 0x000fc800078e0203 */
[----:B0-----:R-:W-:-:S05]  /*0230*/  IMAD.WIDE R2, R3, 0x4, R4 ;  /* 0x0000000403027825 */ /* 0x001fca00078e0204 */
[----:B------:R-:W2:Y:S02]  /*0240*/  LDG.E R0, desc[UR4][R2.64] ;  /* 0x0000000402007981 */ /* 0x000ea4000c1e1900 */
[----:B--2---:R-:W0:Y:S02]  /*0250*/  F2F.F64.F32 R4, R0 ;  /* 0x0000000000047310 */ /* 0x004e240000201800 */
[----:B0-----:R-:W-:-:S10]  /*0260*/  DMUL R4, R4, R10 ;  /* 0x0000000a04047228 */ /* 0x001fd40000000000 */
[----:B------:R-:W0:Y:S02]  /*0270*/  F2F.F32.F64 R5, R4 ;  /* 0x0000000400057310 */ /* 0x000e240000301000 */
[----:B0-----:R-:W-:Y:S01]  /*0280*/  STG.E desc[UR4][R2.64], R5 ;  /* 0x0000000502007986 */ /* 0x001fe2000c101904 */
[----:B------:R-:W-:Y:S05]  /*0290*/  EXIT ;  /* 0x000000000000794d */ /* 0x000fea0003800000 */
        .weak           $__internal_1_$__cuda_sm20_dblrcp_rn_slowpath_v3
        .type           $__internal_1_$__cuda_sm20_dblrcp_rn_slowpath_v3,@function
        .size           $__internal_1_$__cuda_sm20_dblrcp_rn_slowpath_v3,(.L_x_730 - $__internal_1_$__cuda_sm20_dblrcp_rn_slowpath_v3)
$__internal_1_$__cuda_sm20_dblrcp_rn_slowpath_v3:
[----:B------:R-:W-:Y:S01]  /*02a0*/  MOV R4, R6 ;  /* 0x0000000600047202 */ /* 0x000fe20000000f00 */
[----:B------:R-:W-:Y:S01]  /*02b0*/  IMAD.MOV.U32 R5, RZ, RZ, R7 ;  /* 0x000000ffff057224 */ /* 0x000fe200078e0007 */
[----:B------:R-:W-:Y:S05]  /*02c0*/  BSSY.RECONVERGENT B1, `(.L_x_685) ;  /* 0x0000024000017945 */ /* 0x000fea0003800200 */
[----:B------:R-:W-:-:S14]  /*02d0*/  DSETP.GTU.AND P0, PT, |R4|, +INF , PT ;  /* 0x7ff000000400742a */ /* 0x000fdc0003f0c200 */
[----:B------:R-:W-:Y:S05]  /*02e0*/  @P0 BRA `(.L_x_686) ;  /* 0x00000000007c0947 */ /* 0x000fea0003800000 */
[----:B------:R-:W-:-:S05]  /*02f0*/  LOP3.LUT R9, R7, 0x7fffffff, RZ, 0xc0, !PT ;  /* 0x7fffffff07097812 */ /* 0x000fca00078ec0ff */
[----:B------:R-:W-:-:S05]  /*0300*/  VIADD R6, R9, 0xffffffff ;  /* 0xffffffff09067836 */ /* 0x000fca0000000000 */
[----:B------:R-:W-:-:S13]  /*0310*/  ISETP.GE.U32.AND P0, PT, R6, 0x7fefffff, PT ;  /* 0x7fefffff0600780c */ /* 0x000fda0003f06070 */
[----:B------:R-:W-:Y:S02]  /*0320*/  @P0 LOP3.LUT R7, R5, 0x7ff00000, RZ, 0x3c, !PT ;  /* 0x7ff0000005070812 */ /* 0x000fe400078e3cff */
[----:B------:R-:W-:Y:S01]  /*0330*/  @P0 MOV R6, RZ ;  /* 0x000000ff00060202 */ /* 0x000fe20000000f00 */
[----:B------:R-:W-:Y:S06]  /*0340*/  @P0 BRA `(.L_x_687) ;  /* 0x00000000006c0947 */ /* 0x000fec0003800000 */
[----:B------:R-:W-:-:S13]  /*0350*/  ISETP.GE.U32.AND P0, PT, R9, 0x1000001, PT ;  /* 0x010000010900780c */ /* 0x000fda0003f06070 */
[----:B------:R-:W-:Y:S05]  /*0360*/  @!P0 BRA `(.L_x_688) ;  /* 0x0000000000348947 */ /* 0x000fea0003800000 */
[----:B------:R-:W-:Y:S02]  /*0370*/  VIADD R7, R5, 0xc0200000 ;  /* 0xc020000005077836 */ /* 0x000fe40000000000 */
[----:B------:R-:W-:Y:S02]  /*0380*/  IMAD.MOV.U32 R6, RZ, RZ, R4 ;  /* 0x000000ffff067224 */ /* 0x000fe400078e0004 */
[----:B------:R-:W0:Y:S04]  /*0390*/  MUFU.RCP64H R9, R7 ;  /* 0x0000000700097308 */ /* 0x000e280000001800 */
[----:B0-----:R-:W-:-:S08]  /*03a0*/  DFMA R10, -R6, R8, 1 ;  /* 0x3ff00000060a742b */ /* 0x001fd00000000108 */
[----:B------:R-:W-:-:S08]  /*03b0*/  DFMA R10, R10, R10, R10 ;  /* 0x0000000a0a0a722b */ /* 0x000fd0000000000a */
[----:B------:R-:W-:-:S08]  /*03c0*/  DFMA R10, R8, R10, R8 ;  /* 0x0000000a080a722b */ /* 0x000fd00000000008 */
[----:B------:R-:W-:-:S08]  /*03d0*/  DFMA R8, -R6, R10, 1 ;  /* 0x3ff000000608742b */ /* 0x000fd0000000010a */
[----:B------:R-:W-:-:S08]  /*03e0*/  DFMA R8, R10, R8, R10 ;  /* 0x000000080a08722b */ /* 0x000fd0000000000a */
[----:B------:R-:W-:-:S08]  /*03f0*/  DMUL R8, R8, 2.2250738585072013831e-308 ;  /* 0x0010000008087828 */ /* 0x000fd00000000000 */
[----:B------:R-:W-:-:S08]  /*0400*/  DFMA R4, -R4, R8, 1 ;  /* 0x3ff000000404742b */ /* 0x000fd00000000108 */
[----:B------:R-:W-:-:S08]  /*0410*/  DFMA R4, R4, R4, R4 ;  /* 0x000000040404722b */ /* 0x000fd00000000004 */
[----:B------:R-:W-:Y:S01]  /*0420*/  DFMA R6, R8, R4, R8 ;  /* 0x000000040806722b */ /* 0x000fe20000000008 */
[----:B------:R-:W-:Y:S10]  /*0430*/  BRA `(.L_x_687) ;  /* 0x0000000000307947 */ /* 0x000ff40003800000 */
.L_x_688:
[----:B------:R-:W-:Y:S01]  /*0440*/  DMUL R4, R4, 8.11296384146066816958e+31 ;  /* 0x4690000004047828 */ /* 0x000fe20000000000 */
[----:B------:R-:W-:-:S05]  /*0450*/  MOV R6, R8 ;  /* 0x0000000800067202 */ /* 0x000fca0000000f00 */
[----:B------:R-:W0:Y:S02]  /*0460*/  MUFU.RCP64H R7, R5 ;  /* 0x0000000500077308 */ /* 0x000e240000001800 */
[----:B0-----:R-:W-:-:S08]  /*0470*/  DFMA R8, -R4, R6, 1 ;  /* 0x3ff000000408742b */ /* 0x001fd00000000106 */
[----:B------:R-:W-:-:S08]  /*0480*/  DFMA R8, R8, R8, R8 ;  /* 0x000000080808722b */ /* 0x000fd00000000008 */
[----:B------:R-:W-:-:S08]  /*0490*/  DFMA R8, R6, R8, R6 ;  /* 0x000000080608722b */ /* 0x000fd00000000006 */
[----:B------:R-:W-:-:S08]  /*04a0*/  DFMA R6, -R4, R8, 1 ;  /* 0x3ff000000406742b */ /* 0x000fd00000000108 */
[----:B------:R-:W-:-:S08]  /*04b0*/  DFMA R6, R8, R6, R8 ;  /* 0x000000060806722b */ /* 0x000fd00000000008 */
[----:B------:R-:W-:Y:S01]  /*04c0*/  DMUL R6, R6, 8.11296384146066816958e+31 ;  /* 0x4690000006067828 */ /* 0x000fe20000000000 */
[----:B------:R-:W-:Y:S10]  /*04d0*/  BRA `(.L_x_687) ;  /* 0x0000000000087947 */ /* 0x000ff40003800000 */
.L_x_686:
[----:B------:R-:W-:Y:S01]  /*04e0*/  LOP3.LUT R7, R5, 0x80000, RZ, 0xfc, !PT ;  /* 0x0008000005077812 */ /* 0x000fe200078efcff */
[----:B------:R-:W-:-:S07]  /*04f0*/  IMAD.MOV.U32 R6, RZ, RZ, R4 ;  /* 0x000000ffff067224 */ /* 0x000fce00078e0004 */
.L_x_687:
[----:B------:R-:W-:Y:S05]  /*0500*/  BSYNC.RECONVERGENT B1 ;  /* 0x0000000000017941 */ /* 0x000fea0003800200 */
.L_x_685:
[----:B------:R-:W-:Y:S02]  /*0510*/  HFMA2 R5, -RZ, RZ, 0, 0 ;  /* 0x00000000ff057431 */ /* 0x000fe400000001ff */
[----:B------:R-:W-:Y:S01]  /*0520*/  IMAD.MOV.U32 R4, RZ, RZ, R2 ;  /* 0x000000ffff047224 */ /* 0x000fe200078e0002 */
[----:B------:R-:W-:Y:S01]  /*0530*/  MOV R11, R7 ;  /* 0x00000007000b7202 */ /* 0x000fe20000000f00 */
[----:B------:R-:W-:Y:S02]  /*0540*/  IMAD.MOV.U32 R10, RZ, RZ, R6 ;  /* 0x000000ffff0a7224 */ /* 0x000fe400078e0006 */
[----:B------:R-:W-:Y:S05]  /*0550*/  RET.REL.NODEC R4 `(_Z15scale_centroidsIfEvPiPT_) ;  /* 0xfffffff804a87950 */ /* 0x000fea0003c3ffff */
.L_x_689:
        /* <DEDUP_REMOVED lines=10> */
.L_x_730:


//--------------------- .text._Z19calculate_centroidsIfEvPT_PiS2_S1_S2_ --------------------------
	.section	.text._Z19calculate_centroidsIfEvPT_PiS2_S1_S2_,"ax",@progbits
	.align	128
        .global         _Z19calculate_centroidsIfEvPT_PiS2_S1_S2_
        .type           _Z19calculate_centroidsIfEvPT_PiS2_S1_S2_,@function
        .size           _Z19calculate_centroidsIfEvPT_PiS2_S1_S2_,(.L_x_760 - _Z19calculate_centroidsIfEvPT_PiS2_S1_S2_)
        .other          _Z19calculate_centroidsIfEvPT_PiS2_S1_S2_,@"STO_CUDA_ENTRY STV_DEFAULT"
_Z19calculate_centroidsIfEvPT_PiS2_S1_S2_:
.text._Z19calculate_centroidsIfEvPT_PiS2_S1_S2_:
[----:B------:R-:W-:Y:S01]  /*0000*/  LDC R1, c[0x0][0x37c] ;  /* 0x0000df00ff017b82 */ /* 0x000fe20000000800 */
[----:B------:R-:W0:Y:S02]  /*0010*/  S2R R6, SR_TID.X ;  /* 0x0000000000067919 */ /* 0x000e240000002100 */
[----:B0-----:R-:W-:-:S13]  /*0020*/  ISETP.GT.U32.AND P0, PT, R6, 0x2, PT ;  /* 0x000000020600780c */ /* 0x001fda0003f04070 */
[----:B------:R-:W-:Y:S05]  /*0030*/  @P0 EXIT ;  /* 0x000000000000094d */ /* 0x000fea0003800000 */
[----:B------:R-:W0:Y:S01]  /*0040*/  LDCU UR4, c[0x0][0x364] ;  /* 0x00006c80ff0477ac */ /* 0x000e220008000800 */
[----:B------:R-:W0:Y:S01]  /*0050*/  LDC R0, c[0x0][0x374] ;  /* 0x0000dd00ff007b82 */ /* 0x000e220000000800 */
[----:B------:R-:W1:Y:S01]  /*0060*/  S2R R9, SR_CTAID.Y ;  /* 0x0000000000097919 */ /* 0x000e620000002600 */
[----:B------:R-:W2:Y:S01]  /*0070*/  LDCU.64 UR8, c[0x0][0x390] ;  /* 0x00007200ff0877ac */ /* 0x000ea20008000a00 */
[----:B------:R-:W3:Y:S05]  /*0080*/  LDCU.64 UR10, c[0x0][0x388] ;  /* 0x00007100ff0a77ac */ /* 0x000eea0008000a00 */
[----:B------:R-:W4:Y:S01]  /*0090*/  LDC.64 R12, c[0x0][0x388] ;  /* 0x0000e200ff0c7b82 */ /* 0x000f220000000a00 */
[----:B------:R-:W0:Y:S02]  /*00a0*/  LDCU.64 UR6, c[0x0][0x358] ;  /* 0x00006b00ff0677ac */ /* 0x000e240008000a00 */
[----:B0-----:R-:W-:-:S04]  /*00b0*/  IMAD R0, R0, UR4, RZ ;  /* 0x0000000400007c24 */ /* 0x001fc8000f8e02ff */
[----:B------:R-:W0:Y:S01]  /*00c0*/  I2F.U32.RP R4, R0 ;  /* 0x0000000000047306 */ /* 0x000e220000209000 */
[----:B------:R-:W-:Y:S01]  /*00d0*/  IMAD.MOV R5, RZ, RZ, -R0 ;  /* 0x000000ffff057224 */ /* 0x000fe200078e0a00 */
[----:B------:R-:W-:-:S06]  /*00e0*/  ISETP.NE.U32.AND P2, PT, R0, RZ, PT ;  /* 0x000000ff0000720c */ /* 0x000fcc0003f45070 */
[----:B0-----:R-:W0:Y:S02]  /*00f0*/  MUFU.RCP R4, R4 ;  /* 0x0000000400047308 */ /* 0x001e240000001000 */
[----:B0-----:R-:W-:-:S06]  /*0100*/  VIADD R2, R4, 0xffffffe ;  /* 0x0ffffffe04027836 */ /* 0x001fcc0000000000 */
[----:B------:R0:W5:Y:S02]  /*0110*/  F2I.FTZ.U32.TRUNC.NTZ R3, R2 ;  /* 0x0000000200037305 */ /* 0x000164000021f000 */
[----:B0-----:R-:W-:Y:S02]  /*0120*/  HFMA2 R2, -RZ, RZ, 0, 0 ;  /* 0x00000000ff027431 */ /* 0x001fe400000001ff */
[----:B-----5:R-:W-:-:S04]  /*0130*/  IMAD R5, R5, R3, RZ ;  /* 0x0000000305057224 */ /* 0x020fc800078e02ff */
[----:B------:R-:W-:Y:S02]  /*0140*/  IMAD.HI.U32 R3, R3, R5, R2 ;  /* 0x0000000503037227 */ /* 0x000fe400078e0002 */
[----:B------:R-:W1:Y:S04]  /*0150*/  S2R R2, SR_TID.Y ;  /* 0x0000000000027919 */ /* 0x000e680000002200 */
[----:B------:R-:W-:-:S04]  /*0160*/  IMAD.HI.U32 R7, R3, 0x4, RZ ;  /* 0x0000000403077827 */ /* 0x000fc800078e00ff */
[----:B------:R-:W-:-:S04]  /*0170*/  IMAD.MOV R3, RZ, RZ, -R7 ;  /* 0x000000ffff037224 */ /* 0x000fc800078e0a07 */
[----:B------:R-:W-:-:S05]  /*0180*/  IMAD R3, R0, R3, 0x4 ;  /* 0x0000000400037424 */ /* 0x000fca00078e0203 */
[----:B------:R-:W-:-:S13]  /*0190*/  ISETP.GE.U32.AND P0, PT, R3, R0, PT ;  /* 0x000000000300720c */ /* 0x000fda0003f06070 */
[----:B------:R-:W-:Y:S01]  /*01a0*/  @P0 IADD3 R3, PT, PT, -R0, R3, RZ ;  /* 0x0000000300030210 */ /* 0x000fe20007ffe1ff */
[----:B------:R-:W-:-:S03]  /*01b0*/  @P0 VIADD R7, R7, 0x1 ;  /* 0x0000000107070836 */ /* 0x000fc60000000000 */
[----:B------:R-:W-:Y:S01]  /*01c0*/  ISETP.GE.U32.AND P1, PT, R3, R0, PT ;  /* 0x000000000300720c */ /* 0x000fe20003f26070 */
[----:B------:R-:W-:Y:S02]  /*01d0*/  IMAD.MOV.U32 R3, RZ, RZ, RZ ;  /* 0x000000ffff037224 */ /* 0x000fe400078e00ff */
[----:B-1----:R-:W-:-:S10]  /*01e0*/  IMAD.WIDE.U32 R4, R9, UR4, R2 ;  /* 0x0000000409047c25 */ /* 0x002fd4000f8e0002 */
[----:B------:R-:W-:Y:S02]  /*01f0*/  @P1 IADD3 R7, PT, PT, R7, 0x1, RZ ;  /* 0x0000000107071810 */ /* 0x000fe40007ffe0ff */
[----:B------:R-:W-:Y:S01]  /*0200*/  @!P2 LOP3.LUT R7, RZ, R0, RZ, 0x33, !PT ;  /* 0x00000000ff07a212 */ /* 0x000fe200078e33ff */
[----:B------:R-:W-:Y:S01]  /*0210*/  IMAD R0, R9, UR4, R2 ;  /* 0x0000000409007c24 */ /* 0x000fe2000f8e0202 */
[----:B------:R-:W0:Y:S03]  /*0220*/  LDCU UR4, c[0x0][0x360] ;  /* 0x00006c00ff0477ac */ /* 0x000e260008000800 */
[----:B------:R-:W-:Y:S02]  /*0230*/  IMAD R3, R5, R7, RZ ;  /* 0x0000000705037224 */ /* 0x000fe400078e02ff */
[----:B------:R-:W-:-:S04]  /*0240*/  IMAD.WIDE.U32 R4, R7, R4, R4 ;  /* 0x0000000407047225 */ /* 0x000fc800078e0004 */
[----:B------:R-:W-:Y:S01]  /*0250*/  IMAD R0, R7, R0, R0 ;  /* 0x0000000007007224 */ /* 0x000fe200078e0200 */
[----:B------:R-:W-:Y:S01]  /*0260*/  IADD3 R5, PT, PT, R5, R3, RZ ;  /* 0x0000000305057210 */ /* 0x000fe20007ffe0ff */
[----:B------:R-:W-:Y:S02]  /*0270*/  IMAD.SHL.U32 R3, R4, 0x4, RZ ;  /* 0x0000000404037824 */ /* 0x000fe400078e00ff */
[----:B----4-:R-:W-:Y:S01]  /*0280*/  IMAD.WIDE.U32 R12, R0, 0x4, R12 ;  /* 0x00000004000c7825 */ /* 0x010fe200078e000c */
[----:B------:R-:W-:Y:S02]  /*0290*/  SHF.L.U64.HI R5, R4, 0x2, R5 ;  /* 0x0000000204057819 */ /* 0x000fe40000010205 */
[C---:B--2---:R-:W-:Y:S02]  /*02a0*/  IADD3 R2, P0, PT, R3.reuse, UR8, RZ ;  /* 0x0000000803027c10 */ /* 0x044fe4000ff1e0ff */
[----:B---3--:R-:W-:Y:S02]  /*02b0*/  IADD3 R3, P1, PT, R3, UR10, RZ ;  /* 0x0000000a03037c10 */ /* 0x008fe4000ff3e0ff */
[----:B------:R-:W-:-:S02]  /*02c0*/  IADD3 R7, PT, PT, R7, 0x1, R0 ;  /* 0x0000000107077810 */ /* 0x000fc40007ffe000 */
[C---:B------:R-:W-:Y:S02]  /*02d0*/  IADD3.X R4, PT, PT, R5.reuse, UR9, RZ, P0, !PT ;  /* 0x0000000905047c10 */ /* 0x040fe400087fe4ff */
[----:B------:R-:W-:Y:S02]  /*02e0*/  IADD3.X R5, PT, PT, R5, UR11, RZ, P1, !PT ;  /* 0x0000000b05057c10 */ /* 0x000fe40008ffe4ff */
[----:B0-----:R-:W-:-:S07]  /*02f0*/  VIMNMX.U32 R7, PT, PT, R7, 0x5, PT ;  /* 0x0000000507077848 */ /* 0x001fce0003fe0000 */
.L_x_696:
[----:B------:R-:W-:Y:S01]  /*0300*/  ISETP.GT.U32.AND P0, PT, R0, 0x4, PT ;  /* 0x000000040000780c */ /* 0x000fe20003f04070 */
[----:B------:R-:W-:-:S12]  /*0310*/  BSSY.RECONVERGENT B0, `(.L_x_690) ;  /* 0x0000034000007945 */ /* 0x000fd80003800200 */
[----:B0123--:R-:W-:Y:S05]  /*0320*/  @P0 BRA `(.L_x_691) ;  /* 0x0000000000c80947 */ /* 0x00ffea0003800000 */
[----:B------:R0:W5:Y:S01]  /*0330*/  LDG.E R24, desc[UR6][R12.64] ;  /* 0x000000060c187981 */ /* 0x000162000c1e1900 */
[----:B------:R-:W1:Y:S01]  /*0340*/  LDC.64 R14, c[0x0][0x398] ;  /* 0x0000e600ff0e7b82 */ /* 0x000e620000000a00 */
[----:B------:R-:W-:Y:S01]  /*0350*/  BSSY.RECONVERGENT B1, `(.L_x_692) ;  /* 0x0000026000017945 */ /* 0x000fe20003800200 */
[----:B------:R-:W-:Y:S01]  /*0360*/  MOV R22, RZ ;  /* 0x000000ff00167202 */ /* 0x000fe20000000f00 */
[----:B------:R-:W-:Y:S01]  /*0370*/  IMAD.MOV.U32 R25, RZ, RZ, RZ ;  /* 0x000000ffff197224 */ /* 0x000fe200078e00ff */
[----:B------:R-:W-:Y:S01]  /*0380*/  MOV R8, R3 ;  /* 0x0000000300087202 */ /* 0x000fe20000000f00 */
[----:B------:R-:W-:Y:S01]  /*0390*/  IMAD.MOV.U32 R9, RZ, RZ, R5 ;  /* 0x000000ffff097224 */ /* 0x000fe200078e0005 */
[----:B------:R-:W-:Y:S01]  /*03a0*/  MOV R10, R2 ;  /* 0x00000002000a7202 */ /* 0x000fe20000000f00 */
[----:B------:R-:W-:Y:S01]  /*03b0*/  IMAD.MOV.U32 R11, RZ, RZ, R4 ;  /* 0x000000ffff0b7224 */ /* 0x000fe200078e0004 */
[----:B------:R-:W2:Y:S01]  /*03c0*/  LDC.64 R16, c[0x0][0x3a0] ;  /* 0x0000e800ff107b82 */ /* 0x000ea20000000a00 */
[----:B0-----:R-:W-:-:S07]  /*03d0*/  MOV R20, R0 ;  /* 0x0000000000147202 */ /* 0x001fce0000000f00 */
.L_x_695:
[----:B------:R-:W3:Y:S01]  /*03e0*/  LDG.E R21, desc[UR6][R8.64] ;  /* 0x0000000608157981 */ /* 0x000ee2000c1e1900 */
[----:B------:R-:W-:Y:S01]  /*03f0*/  BSSY.RECONVERGENT B2, `(.L_x_693) ;  /* 0x000000c000027945 */ /* 0x000fe20003800200 */
[----:B------:R-:W-:Y:S01]  /*0400*/  IMAD.MOV.U32 R23, RZ, RZ, R25 ;  /* 0x000000ffff177224 */ /* 0x000fe200078e0019 */
[----:B---3-5:R-:W-:-:S13]  /*0410*/  ISETP.NE.AND P0, PT, R21, R24, PT ;  /* 0x000000181500720c */ /* 0x028fda0003f05270 */
[----:B------:R-:W-:Y:S05]  /*0420*/  @!P0 BRA `(.L_x_694) ;  /* 0x0000000000208947 */ /* 0x000fea0003800000 */
[----:B------:R-:W-:Y:S01]  /*0430*/  ISETP.NE.AND P0, PT, R6, RZ, PT ;  /* 0x000000ff0600720c */ /* 0x000fe20003f05270 */
[----:B------:R-:W-:-:S04]  /*0440*/  IMAD R19, R24, 0x3, R6 ;  /* 0x0000000318137824 */ /* 0x000fc800078e0206 */
[----:B-1----:R-:W-:-:S05]  /*0450*/  IMAD.WIDE R18, R19, 0x4, R14 ;  /* 0x0000000413127825 */ /* 0x002fca00078e020e */
[----:B------:R0:W-:Y:S02]  /*0460*/  REDG.E.ADD.F32.FTZ.RN.STRONG.GPU desc[UR6][R18.64], R22 ;  /* 0x00000016120079a6 */ /* 0x0001e4000c12f306 */
[----:B0-----:R-:W-:Y:S01]  /*0470*/  CS2R R22, SRZ ;  /* 0x0000000000167805 */ /* 0x001fe2000001ff00 */
[----:B------:R-:W-:Y:S06]  /*0480*/  @P0 BRA `(.L_x_694) ;  /* 0x0000000000080947 */ /* 0x000fec0003800000 */
[----:B--2---:R-:W-:-:S05]  /*0490*/  IMAD.WIDE R18, R24, 0x4, R16 ;  /* 0x0000000418127825 */ /* 0x004fca00078e0210 */
[----:B------:R0:W-:Y:S02]  /*04a0*/  REDG.E.ADD.STRONG.GPU desc[UR6][R18.64], R25 ;  /* 0x000000191200798e */ /* 0x0001e4000c12e106 */
.L_x_694:
[----:B------:R-:W-:Y:S05]  /*04b0*/  BSYNC.RECONVERGENT B2 ;  /* 0x0000000000027941 */ /* 0x000fea0003800200 */
.L_x_693:
[----:B0-----:R-:W3:Y:S01]  /*04c0*/  LDG.E R25, desc[UR6][R10.64] ;  /* 0x000000060a197981 */ /* 0x001ee2000c1e1900 */
[----:B------:R-:W0:Y:S01]  /*04d0*/  LDC.64 R18, c[0x0][0x380] ;  /* 0x0000e000ff127b82 */ /* 0x000e220000000a00 */
[----:B------:R-:W-:Y:S01]  /*04e0*/  IADD3 R20, PT, PT, R20, 0x1, RZ ;  /* 0x0000000114147810 */ /* 0x000fe20007ffe0ff */
[----:B---3--:R-:W-:-:S04]  /*04f0*/  IMAD R25, R25, 0x3, R6 ;  /* 0x0000000319197824 */ /* 0x008fc800078e0206 */
[----:B0-----:R-:W-:-:S06]  /*0500*/  IMAD.WIDE R18, R25, 0x4, R18 ;  /* 0x0000000419127825 */ /* 0x001fcc00078e0212 */
[----:B------:R-:W3:Y:S01]  /*0510*/  LDG.E R19, desc[UR6][R18.64] ;  /* 0x0000000612137981 */ /* 0x000ee2000c1e1900 */
[----:B------:R-:W-:Y:S01]  /*0520*/  ISETP.GE.U32.AND P0, PT, R20, R7, PT ;  /* 0x000000071400720c */ /* 0x000fe20003f06070 */
[----:B------:R-:W-:Y:S01]  /*0530*/  IMAD.MOV.U32 R24, RZ, RZ, R21 ;  /* 0x000000ffff187224 */ /* 0x000fe200078e0015 */
[----:B------:R-:W-:Y:S02]  /*0540*/  IADD3 R8, P2, PT, R8, 0x4, RZ ;  /* 0x0000000408087810 */ /* 0x000fe40007f5e0ff */
[----:B------:R-:W-:Y:S02]  /*0550*/  IADD3 R10, P1, PT, R10, 0x4, RZ ;  /* 0x000000040a0a7810 */ /* 0x000fe40007f3e0ff */
[----:B------:R-:W-:Y:S01]  /*0560*/  IADD3 R25, PT, PT, R23, 0x1, RZ ;  /* 0x0000000117197810 */ /* 0x000fe20007ffe0ff */
[----:B------:R-:W-:Y:S01]  /*0570*/  IMAD.X R9, RZ, RZ, R9, P2 ;  /* 0x000000ffff097224 */ /* 0x000fe200010e0609 */
[----:B------:R-:W-:Y:S01]  /*0580*/  IADD3.X R11, PT, PT, RZ, R11, RZ, P1, !PT ;  /* 0x0000000bff0b7210 */ /* 0x000fe20000ffe4ff */
[----:B---3--:R-:W-:-:S04]  /*0590*/  FADD R22, R19, R22 ;  /* 0x0000001613167221 */ /* 0x008fc80000000000 */
[----:B------:R-:W-:Y:S05]  /*05a0*/  @!P0 BRA `(.L_x_695) ;  /* 0xfffffffc008c8947 */ /* 0x000fea000383ffff */
[----:B------:R-:W-:Y:S05]  /*05b0*/  BSYNC.RECONVERGENT B1 ;  /* 0x0000000000017941 */ /* 0x000fea0003800200 */
.L_x_692:
[----:B------:R-:W0:Y:S01]  /*05c0*/  LDC.64 R8, c[0x0][0x398] ;  /* 0x0000e600ff087b82 */ /* 0x000e220000000a00 */
[----:B------:R-:W-:Y:S01]  /*05d0*/  ISETP.NE.AND P0, PT, R6, RZ, PT ;  /* 0x000000ff0600720c */ /* 0x000fe20003f05270 */
[----:B------:R-:W-:-:S04]  /*05e0*/  IMAD R11, R24, 0x3, R6 ;  /* 0x00000003180b7824 */ /* 0x000fc800078e0206 */
[----:B0-----:R-:W-:-:S05]  /*05f0*/  IMAD.WIDE R8, R11, 0x4, R8 ;  /* 0x000000040b087825 */ /* 0x001fca00078e0208 */
[----:B------:R0:W-:Y:S03]  /*0600*/  REDG.E.ADD.F32.FTZ.RN.STRONG.GPU desc[UR6][R8.64], R22 ;  /* 0x00000016080079a6 */ /* 0x0001e6000c12f306 */
[----:B------:R-:W-:Y:S05]  /*0610*/  @P0 BRA `(.L_x_691) ;  /* 0x00000000000c0947 */ /* 0x000fea0003800000 */
[----:B0-----:R-:W0:Y:S02]  /*0620*/  LDC.64 R8, c[0x0][0x3a0] ;  /* 0x0000e800ff087b82 */ /* 0x001e240000000a00 */
[----:B0-----:R-:W-:-:S05]  /*0630*/  IMAD.WIDE R8, R24, 0x4, R8 ;  /* 0x0000000418087825 */ /* 0x001fca00078e0208 */
[----:B------:R3:W-:Y:S02]  /*0640*/  REDG.E.ADD.STRONG.GPU desc[UR6][R8.64], R25 ;  /* 0x000000190800798e */ /* 0x0007e4000c12e106 */
.L_x_691:
[----:B------:R-:W-:Y:S05]  /*0650*/  BSYNC.RECONVERGENT B0 ;  /* 0x0000000000007941 */ /* 0x000fea0003800200 */
.L_x_690:
[----:B------:R-:W-:-:S04]  /*0660*/  IADD3 R6, PT, PT, R6, UR4, RZ ;  /* 0x0000000406067c10 */ /* 0x000fc8000fffe0ff */
[----:B------:R-:W-:-:S13]  /*0670*/  ISETP.GE.U32.AND P0, PT, R6, 0x3, PT ;  /* 0x000000030600780c */ /* 0x000fda0003f06070 */
[----:B------:R-:W-:Y:S05]  /*0680*/  @!P0 BRA `(.L_x_696) ;  /* 0xfffffffc001c8947 */ /* 0x000fea000383ffff */
[----:B------:R-:W-:Y:S05]  /*0690*/  EXIT ;  /* 0x000000000000794d */ /* 0x000fea0003800000 */
.L_x_697:
        /* <DEDUP_REMOVED lines=14> */
.L_x_760:


//--------------------- .text._Z9self_dotsIfEvPT_S1_ --------------------------
	.section	.text._Z9self_dotsIfEvPT_S1_,"ax",@progbits
	.align	128
        .global         _Z9self_dotsIfEvPT_S1_
        .type           _Z9self_dotsIfEvPT_S1_,@function
        .size           _Z9self_dotsIfEvPT_S1_,(.L_x_761 - _Z9self_dotsIfEvPT_S1_)
        .other          _Z9self_dotsIfEvPT_S1_,@"STO_CUDA_ENTRY STV_DEFAULT"
_Z9self_dotsIfEvPT_S1_:
.text._Z9self_dotsIfEvPT_S1_:
[----:B------:R-:W-:Y:S01]  /*0000*/  LDC R1, c[0x0][0x37c] ;  /* 0x0000df00ff017b82 */ /* 0x000fe20000000800 */
[----:B------:R-:W0:Y:S01]  /*0010*/  S2R R7, SR_CTAID.X ;  /* 0x0000000000077919 */ /* 0x000e220000002500 */
[----:B------:R-:W0:Y:S01]  /*0020*/  LDCU UR4, c[0x0][0x360] ;  /* 0x00006c00ff0477ac */ /* 0x000e220008000800 */
[----:B------:R-:W0:Y:S02]  /*0030*/  S2R R0, SR_TID.X ;  /* 0x0000000000007919 */ /* 0x000e240000002100 */
[----:B0-----:R-:W-:-:S05]  /*0040*/  IMAD R7, R7, UR4, R0 ;  /* 0x0000000407077c24 */ /* 0x001fca000f8e0200 */
[----:B------:R-:W-:-:S13]  /*0050*/  ISETP.GT.AND P0, PT, R7, 0x4, PT ;  /* 0x000000040700780c */ /* 0x000fda0003f04270 */
[----:B------:R-:W-:Y:S05]  /*0060*/  @P0 EXIT ;  /* 0x000000000000094d */ /* 0x000fea0003800000 */
[----:B------:R-:W0:Y:S01]  /*0070*/  LDC.64 R2, c[0x0][0x380] ;  /* 0x0000e000ff027b82 */ /* 0x000e220000000a00 */
[----:B------:R-:W1:Y:S01]  /*0080*/  LDCU.64 UR4, c[0x0][0x358] ;  /* 0x00006b00ff0477ac */ /* 0x000e620008000a00 */
[----:B------:R-:W-:-:S05]  /*0090*/  LEA R5, R7, R7, 0x1 ;  /* 0x0000000707057211 */ /* 0x000fca00078e08ff */
[----:B0-----:R-:W-:Y:S02]  /*00a0*/  IMAD.WIDE R2, R5, 0x4, R2 ;  /* 0x0000000405027825 */ /* 0x001fe400078e0202 */
[----:B------:R-:W0:Y:S03]  /*00b0*/  LDC.64 R4, c[0x0][0x388] ;  /* 0x0000e200ff047b82 */ /* 0x000e260000000a00 */
[----:B-1----:R-:W2:Y:S04]  /*00c0*/  LDG.E R0, desc[UR4][R2.64] ;  /* 0x0000000402007981 */ /* 0x002ea8000c1e1900 */
[----:B------:R-:W3:Y:S04]  /*00d0*/  LDG.E R9, desc[UR4][R2.64+0x4] ;  /* 0x0000040402097981 */ /* 0x000ee8000c1e1900 */
[----:B------:R-:W4:Y:S01]  /*00e0*/  LDG.E R11, desc[UR4][R2.64+0x8] ;  /* 0x00000804020b7981 */ /* 0x000f22000c1e1900 */
[----:B0-----:R-:W-:-:S04]  /*00f0*/  IMAD.WIDE R4, R7, 0x4, R4 ;  /* 0x0000000407047825 */ /* 0x001fc800078e0204 */
[----:B--2---:R-:W-:-:S04]  /*0100*/  FFMA R0, R0, R0, RZ ;  /* 0x0000000000007223 */ /* 0x004fc800000000ff */
[----:B---3--:R-:W-:-:S04]  /*0110*/  FFMA R0, R9, R9, R0 ;  /* 0x0000000909007223 */ /* 0x008fc80000000000 */
[----:B----4-:R-:W-:-:S05]  /*0120*/  FFMA R11, R11, R11, R0 ;  /* 0x0000000b0b0b7223 */ /* 0x010fca0000000000 */
[----:B------:R-:W-:Y:S01]  /*0130*/  STG.E desc[UR4][R4.64], R11 ;  /* 0x0000000b04007986 */ /* 0x000fe2000c101904 */
[----:B------:R-:W-:Y:S05]  /*0140*/  EXIT ;  /* 0x000000000000794d */ /* 0x000fea0003800000 */
.L_x_698:
        /* <DEDUP_REMOVED lines=11> */
.L_x_761:


//--------------------- .text._Z15make_new_labelsIdEviiPT_PiS2_S1_ --------------------------
	.section	.text._Z15make_new_labelsIdEviiPT_PiS2_S1_,"ax",@progbits
	.align	128
        .global         _Z15make_new_labelsIdEviiPT_PiS2_S1_
        .type           _Z15make_new_labelsIdEviiPT_PiS2_S1_,@function
        .size           _Z15make_new_labelsIdEviiPT_PiS2_S1_,(.L_x_731 - _Z15make_new_labelsIdEviiPT_PiS2_S1_)
        .other          _Z15make_new_labelsIdEviiPT_PiS2_S1_,@"STO_CUDA_ENTRY STV_DEFAULT"
_Z15make_new_labelsIdEviiPT_PiS2_S1_:
.text._Z15make_new_labelsIdEviiPT_PiS2_S1_:
        /* <DEDUP_REMOVED lines=14> */
[----:B------:R-:W-:Y:S02]  /*00e0*/  IMAD.MOV.U32 R22, RZ, RZ, 0x0 ;  /* 0x00000000ff167424 */ /* 0x000fe400078e00ff */
[----:B------:R-:W-:Y:S02]  /*00f0*/  IMAD.MOV.U32 R23, RZ, RZ, -0x40100000 ;  /* 0xbff00000ff177424 */ /* 0x000fe400078e00ff */
[----:B------:R-:W-:Y:S02]  /*0100*/  IMAD.MOV.U32 R8, RZ, RZ, -0x1 ;  /* 0xffffffffff087424 */ /* 0x000fe400078e00ff */
[----:B------:R-:W-:Y:S02]  /*0110*/  IMAD.MOV.U32 R9, RZ, RZ, 0x7fefffff ;  /* 0x7fefffffff097424 */ /* 0x000fe400078e00ff */
[----:B0-----:R-:W-:Y:S05]  /*0120*/  BRA.U !UP0, `(.L_x_699) ;  /* 0x0000001108d07547 */ /* 0x001fea000b800000 */
[----:B------:R-:W-:Y:S01]  /*0130*/  UISETP.GE.U32.AND UP1, UPT, UR5, 0x10, UPT ;  /* 0x000000100500788c */ /* 0x000fe2000bf26070 */
[----:B------:R-:W-:Y:S01]  /*0140*/  IMAD.MOV.U32 R8, RZ, RZ, -0x1 ;  /* 0xffffffffff087424 */ /* 0x000fe200078e00ff */
[----:B------:R-:W-:Y:S01]  /*0150*/  ULOP3.LUT UR6, UR5, 0xf, URZ, 0xc0, !UPT ;  /* 0x0000000f05067892 */ /* 0x000fe2000f8ec0ff */
[----:B------:R-:W-:Y:S01]  /*0160*/  IMAD.MOV.U32 R9, RZ, RZ, 0x7fefffff ;  /* 0x7fefffffff097424 */ /* 0x000fe200078e00ff */
[----:B------:R-:W-:Y:S01]  /*0170*/  UMOV UR4, URZ ;  /* 0x000000ff00047c82 */ /* 0x000fe20008000000 */
[----:B------:R-:W-:Y:S01]  /*0180*/  IMAD.MOV.U32 R22, RZ, RZ, 0x0 ;  /* 0x00000000ff167424 */ /* 0x000fe200078e00ff */
[----:B------:R-:W-:Y:S01]  /*0190*/  UISETP.NE.AND UP0, UPT, UR6, URZ, UPT ;  /* 0x000000ff0600728c */ /* 0x000fe2000bf05270 */
[----:B------:R-:W-:Y:S02]  /*01a0*/  IMAD.MOV.U32 R23, RZ, RZ, -0x40100000 ;  /* 0xbff00000ff177424 */ /* 0x000fe400078e00ff */
[----:B------:R-:W-:Y:S08]  /*01b0*/  BRA.U !UP1, `(.L_x_700) ;  /* 0x00000009097c7547 */ /* 0x000ff0000b800000 */
[----:B------:R-:W0:Y:S01]  /*01c0*/  LDC.64 R10, c[0x0][0x388] ;  /* 0x0000e200ff0a7b82 */ /* 0x000e220000000a00 */
[----:B------:R-:W-:Y:S01]  /*01d0*/  ULOP3.LUT UR4, UR5, 0x7ffffff0, URZ, 0xc0, !UPT ;  /* 0x7ffffff005047892 */ /* 0x000fe2000f8ec0ff */
[----:B------:R-:W-:Y:S01]  /*01e0*/  IMAD.MOV.U32 R5, RZ, RZ, R3 ;  /* 0x000000ffff057224 */ /* 0x000fe200078e0003 */
[----:B------:R-:W-:Y:S01]  /*01f0*/  CS2R R12, SRZ ;  /* 0x00000000000c7805 */ /* 0x000fe2000001ff00 */
[----:B------:R-:W-:Y:S01]  /*0200*/  IMAD.MOV.U32 R8, RZ, RZ, -0x1 ;  /* 0xffffffffff087424 */ /* 0x000fe200078e00ff */
[----:B------:R-:W-:Y:S01]  /*0210*/  UIADD3 UR7, UPT, UPT, -UR4, URZ, URZ ;  /* 0x000000ff04077290 */ /* 0x000fe2000fffe1ff */
[----:B------:R-:W-:Y:S01]  /*0220*/  IMAD.MOV.U32 R9, RZ, RZ, 0x7fefffff ;  /* 0x7fefffffff097424 */ /* 0x000fe200078e00ff */
[----:B------:R-:W-:Y:S01]  /*0230*/  UMOV UR8, 0x7 ;  /* 0x0000000700087882 */ /* 0x000fe20000000000 */
[----:B------:R-:W-:Y:S02]  /*0240*/  IMAD.MOV.U32 R22, RZ, RZ, 0x0 ;  /* 0x00000000ff167424 */ /* 0x000fe400078e00ff */
[----:B------:R-:W-:-:S07]  /*0250*/  IMAD.MOV.U32 R23, RZ, RZ, -0x40100000 ;  /* 0xbff00000ff177424 */ /* 0x000fce00078e00ff */
.L_x_701:
[----:B0-----:R-:W-:-:S05]  /*0260*/  IMAD.WIDE R20, R5, 0x8, R10 ;  /* 0x0000000805147825 */ /* 0x001fca00078e020a */
[----:B------:R-:W2:Y:S01]  /*0270*/  LDG.E.64 R18, desc[UR12][R20.64] ;  /* 0x0000000c14127981 */ /* 0x000ea2000c1e1b00 */
[----:B------:R-:W-:-:S05]  /*0280*/  IMAD.WIDE R16, R0, 0x8, R20 ;  /* 0x0000000800107825 */ /* 0x000fca00078e0214 */
[----:B------:R-:W3:Y:S01]  /*0290*/  LDG.E.64 R14, desc[UR12][R16.64] ;  /* 0x0000000c100e7981 */ /* 0x000ee2000c1e1b00 */
[----:B------:R-:W-:-:S05]  /*02a0*/  IMAD.WIDE R24, R0, 0x8, R16 ;  /* 0x0000000800187825 */ /* 0x000fca00078e0210 */
[----:B------:R-:W4:Y:S01]  /*02b0*/  LDG.E.64 R16, desc[UR12][R24.64] ;  /* 0x0000000c18107981 */ /* 0x000f22000c1e1b00 */
[----:B------:R-:W-:-:S05]  /*02c0*/  IMAD.WIDE R26, R0, 0x8, R24 ;  /* 0x00000008001a7825 */ /* 0x000fca00078e0218 */
[----:B------:R0:W4:Y:S02]  /*02d0*/  LDG.E.64 R24, desc[UR12][R26.64] ;  /* 0x0000000c1a187981 */ /* 0x000124000c1e1b00 */
[----:B0-----:R-:W-:-:S05]  /*02e0*/  IMAD.WIDE R26, R0, 0x8, R26 ;  /* 0x00000008001a7825 */ /* 0x001fca00078e021a */
[----:B------:R-:W4:Y:S01]  /*02f0*/  LDG.E.64 R20, desc[UR12][R26.64] ;  /* 0x0000000c1a147981 */ /* 0x000f22000c1e1b00 */
[----:B------:R-:W-:Y:S01]  /*0300*/  IMAD.WIDE R28, R0, 0x8, R26 ;  /* 0x00000008001c7825 */ /* 0x000fe200078e021a */
[----:B--2---:R-:W-:-:S06]  /*0310*/  DSETP.GEU.AND P0, PT, R18, R8, PT ;  /* 0x000000081200722a */ /* 0x004fcc0003f0e000 */
[----:B------:R-:W-:Y:S02]  /*0320*/  FSEL R8, R18, R8, !P0 ;  /* 0x0000000812087208 */ /* 0x000fe40004000000 */
[----:B------:R-:W-:Y:S02]  /*0330*/  FSEL R9, R19, R9, !P0 ;  /* 0x0000000913097208 */ /* 0x000fe40004000000 */
[----:B------:R0:W2:Y:S04]  /*0340*/  LDG.E.64 R18, desc[UR12][R28.64] ;  /* 0x0000000c1c127981 */ /* 0x0000a8000c1e1b00 */
[----:B---3--:R-:W-:Y:S01]  /*0350*/  DSETP.GEU.AND P3, PT, R14, R8, PT ;  /* 0x000000080e00722a */ /* 0x008fe20003f6e000 */
[----:B0-----:R-:W-:-:S05]  /*0360*/  IMAD.WIDE R28, R0, 0x8, R28 ;  /* 0x00000008001c7825 */ /* 0x001fca00078e021c */
[----:B------:R-:W-:Y:S02]  /*0370*/  FSEL R14, R14, R8, !P3 ;  /* 0x000000080e0e7208 */ /* 0x000fe40005800000 */
[----:B------:R-:W-:Y:S02]  /*0380*/  FSEL R15, R15, R9, !P3 ;  /* 0x000000090f0f7208 */ /* 0x000fe40005800000 */
[----:B------:R0:W3:Y:S04]  /*0390*/  LDG.E.64 R8, desc[UR12][R28.64] ;  /* 0x0000000c1c087981 */ /* 0x0000e8000c1e1b00 */
[----:B----4-:R-:W-:Y:S01]  /*03a0*/  DSETP.GEU.AND P4, PT, R16, R14, PT ;  /* 0x0000000e1000722a */ /* 0x010fe20003f8e000 */
[----:B------:R-:W-:-:S05]  /*03b0*/  IMAD.WIDE R26, R0, 0x8, R28 ;  /* 0x00000008001a7825 */ /* 0x000fca00078e021c */
[----:B------:R-:W-:Y:S02]  /*03c0*/  FSEL R16, R16, R14, !P4 ;  /* 0x0000000e10107208 */ /* 0x000fe40006000000 */
[----:B------:R-:W-:Y:S01]  /*03d0*/  FSEL R17, R17, R15, !P4 ;  /* 0x0000000f11117208 */ /* 0x000fe20006000000 */
[----:B------:R-:W-:Y:S01]  /*03e0*/  UIADD3 UR9, UPT, UPT, UR8, -0x6, URZ ;  /* 0xfffffffa08097890 */ /* 0x000fe2000fffe0ff */
[----:B------:R1:W4:Y:S04]  /*03f0*/  LDG.E.64 R14, desc[UR12][R26.64] ;  /* 0x0000000c1a0e7981 */ /* 0x000328000c1e1b00 */
[----:B------:R-:W-:Y:S01]  /*0400*/  DSETP.GEU.AND P1, PT, R24, R16, PT ;  /* 0x000000101800722a */ /* 0x000fe20003f2e000 */
[----:B0-----:R-:W-:-:S05]  /*0410*/  FSEL R29, R12, R22, !P0 ;  /* 0x000000160c1d7208 */ /* 0x001fca0004000000 */
[----:B------:R-:W-:Y:S02]  /*0420*/  FSEL R16, R24, R16, !P1 ;  /* 0x0000001018107208 */ /* 0x000fe40004800000 */
[----:B------:R-:W-:Y:S02]  /*0430*/  FSEL R17, R25, R17, !P1 ;  /* 0x0000001119117208 */ /* 0x000fe40004800000 */
[----:B------:R-:W-:Y:S02]  /*0440*/  FSEL R25, R13, R23, !P0 ;  /* 0x000000170d197208 */ /* 0x000fe40004000000 */
[----:B------:R-:W0:Y:S02]  /*0450*/  I2F.F64.U32 R22, UR9 ;  /* 0x0000000900167d12 */ /* 0x000e240008201800 */
[----:B------:R-:W-:Y:S01]  /*0460*/  DSETP.GEU.AND P2, PT, R20, R16, PT ;  /* 0x000000101400722a */ /* 0x000fe20003f4e000 */
[----:B-1----:R-:W-:-:S05]  /*0470*/  IMAD.WIDE R26, R0, 0x8, R26 ;  /* 0x00000008001a7825 */ /* 0x002fca00078e021a */
[----:B------:R-:W-:Y:S02]  /*0480*/  FSEL R16, R20, R16, !P2 ;  /* 0x0000001014107208 */ /* 0x000fe40005000000 */
[----:B------:R-:W-:Y:S02]  /*0490*/  FSEL R17, R21, R17, !P2 ;  /* 0x0000001115117208 */ /* 0x000fe40005000000 */
[----:B------:R1:W4:Y:S01]  /*04a0*/  LDG.E.64 R20, desc[UR12][R26.64] ;  /* 0x0000000c1a147981 */ /* 0x000322000c1e1b00 */
[----:B0-----:R-:W-:Y:S02]  /*04b0*/  FSEL R29, R22, R29, !P3 ;  /* 0x0000001d161d7208 */ /* 0x001fe40005800000 */
[----:B------:R-:W-:Y:S01]  /*04c0*/  FSEL R25, R23, R25, !P3 ;  /* 0x0000001917197208 */ /* 0x000fe20005800000 */
[----:B-1----:R-:W-:Y:S01]  /*04d0*/  IMAD.WIDE R26, R0, 0x8, R26 ;  /* 0x00000008001a7825 */ /* 0x002fe200078e021a */
[----:B------:R-:W-:Y:S01]  /*04e0*/  UIADD3 UR9, UPT, UPT, UR8, -0x5, URZ ;  /* 0xfffffffb08097890 */ /* 0x000fe2000fffe0ff */
[----:B--2---:R-:W-:-:S06]  /*04f0*/  DSETP.GEU.AND P3, PT, R18, R16, PT ;  /* 0x000000101200722a */ /* 0x004fcc0003f6e000 */
[----:B------:R-:W-:Y:S02]  /*0500*/  FSEL R16, R18, R16, !P3 ;  /* 0x0000001012107208 */ /* 0x000fe40005800000 */
[----:B------:R-:W-:Y:S02]  /*0510*/  FSEL R17, R19, R17, !P3 ;  /* 0x0000001113117208 */ /* 0x000fe40005800000 */
[----:B------:R0:W2:Y:S01]  /*0520*/  LDG.E.64 R18, desc[UR12][R26.64] ;  /* 0x0000000c1a127981 */ /* 0x0000a2000c1e1b00 */
[----:B------:R-:W1:Y:S01]  /*0530*/  I2F.F64.U32 R22, UR9 ;  /* 0x0000000900167d12 */ /* 0x000e620008201800 */
[----:B------:R-:W-:Y:S02]  /*0540*/  UIADD3 UR9, UPT, UPT, UR8, -0x4, URZ ;  /* 0xfffffffc08097890 */ /* 0x000fe4000fffe0ff */
[----:B---3--:R-:W-:-:S06]  /*0550*/  DSETP.GEU.AND P0, PT, R8, R16, PT ;  /* 0x000000100800722a */ /* 0x008fcc0003f0e000 */
[----:B------:R-:W-:Y:S02]  /*0560*/  FSEL R8, R8, R16, !P0 ;  /* 0x0000001008087208 */ /* 0x000fe40004000000 */
[----:B------:R-:W-:Y:S02]  /*0570*/  FSEL R9, R9, R17, !P0 ;  /* 0x0000001109097208 */ /* 0x000fe40004000000 */
[----:B-1----:R-:W-:Y:S01]  /*0580*/  FSEL R24, R22, R29, !P4 ;  /* 0x0000001d16187208 */ /* 0x002fe20006000000 */
[----:B------:R-:W-:Y:S01]  /*0590*/  IMAD.WIDE R28, R0, 0x8, R26 ;  /* 0x00000008001c7825 */ /* 0x000fe200078e021a */
[----:B------:R-:W0:Y:S01]  /*05a0*/  I2F.F64.U32 R16, UR9 ;  /* 0x0000000900107d12 */ /* 0x000e220008201800 */
[----:B------:R-:W-:-:S03]  /*05b0*/  FSEL R4, R23, R25, !P4 ;  /* 0x0000001917047208 */ /* 0x000fc60006000000 */
[----:B------:R1:W3:Y:S01]  /*05c0*/  LDG.E.64 R22, desc[UR12][R28.64] ;  /* 0x0000000c1c167981 */ /* 0x0002e2000c1e1b00 */
[----:B------:R-:W-:Y:S01]  /*05d0*/  UIADD3 UR9, UPT, UPT, UR8, -0x3, URZ ;  /* 0xfffffffd08097890 */ /* 0x000fe2000fffe0ff */
[----:B0-----:R-:W-:Y:S02]  /*05e0*/  FSEL R27, R16, R24, !P1 ;  /* 0x00000018101b7208 */ /* 0x001fe40004800000 */
[----:B------:R-:W-:-:S06]  /*05f0*/  FSEL R25, R17, R4, !P1 ;  /* 0x0000000411197208 */ /* 0x000fcc0004800000 */
[----:B------:R-:W0:Y:S01]  /*0600*/  I2F.F64.U32 R16, UR9 ;  /* 0x0000000900107d12 */ /* 0x000e220008201800 */
[----:B------:R-:W-:Y:S01]  /*0610*/  UIADD3 UR9, UPT, UPT, UR8, -0x2, URZ ;  /* 0xfffffffe08097890 */ /* 0x000fe2000fffe0ff */
[----:B----4-:R-:W-:Y:S01]  /*0620*/  DSETP.GEU.AND P1, PT, R14, R8, PT ;  /* 0x000000080e00722a */ /* 0x010fe20003f2e000 */
[----:B-1----:R-:W-:-:S05]  /*0630*/  IMAD.WIDE R28, R0, 0x8, R28 ;  /* 0x00000008001c7825 */ /* 0x002fca00078e021c */
[----:B------:R-:W-:Y:S02]  /*0640*/  FSEL R14, R14, R8, !P1 ;  /* 0x000000080e0e7208 */ /* 0x000fe40004800000 */
[----:B------:R-:W-:Y:S02]  /*0650*/  FSEL R15, R15, R9, !P1 ;  /* 0x000000090f0f7208 */ /* 0x000fe40004800000 */
[----:B------:R-:W1:Y:S01]  /*0660*/  I2F.F64.U32 R8, UR9 ;  /* 0x0000000900087d12 */ /* 0x000e620008201800 */
[----:B0-----:R-:W-:Y:S02]  /*0670*/  FSEL R27, R16, R27, !P2 ;  /* 0x0000001b101b7208 */ /* 0x001fe40005000000 */
[----:B------:R-:W-:Y:S02]  /*0680*/  FSEL R25, R17, R25, !P2 ;  /* 0x0000001911197208 */ /* 0x000fe40005000000 */
[----:B------:R0:W4:Y:S01]  /*0690*/  LDG.E.64 R16, desc[UR12][R28.64] ;  /* 0x0000000c1c107981 */ /* 0x000122000c1e1b00 */
[----:B------:R-:W-:Y:S01]  /*06a0*/  DSETP.GEU.AND P2, PT, R20, R14, PT ;  /* 0x0000000e1400722a */ /* 0x000fe20003f4e000 */
[----:B------:R-:W-:Y:S01]  /*06b0*/  UIADD3 UR9, UPT, UPT, UR8, -0x1, URZ ;  /* 0xffffffff08097890 */ /* 0x000fe2000fffe0ff */
[----:B-1----:R-:W-:-:S02]  /*06c0*/  FSEL R27, R8, R27, !P3 ;  /* 0x0000001b081b7208 */ /* 0x002fc40005800000 */
[----:B------:R-:W-:Y:S01]  /*06d0*/  FSEL R25, R9, R25, !P3 ;  /* 0x0000001909197208 */ /* 0x000fe20005800000 */
[----:B------:R-:W-:Y:S01]  /*06e0*/  IMAD.WIDE R8, R0, 0x8, R28 ;  /* 0x0000000800087825 */ /* 0x000fe200078e021c */
[----:B------:R-:W-:Y:S02]  /*06f0*/  FSEL R14, R20, R14, !P2 ;  /* 0x0000000e140e7208 */ /* 0x000fe40005000000 */
[----:B------:R-:W-:Y:S02]  /*0700*/  FSEL R15, R21, R15, !P2 ;  /* 0x0000000f150f7208 */ /* 0x000fe40005000000 */
[----:B------:R1:W4:Y:S01]  /*0710*/  LDG.E.64 R20, desc[UR12][R8.64] ;  /* 0x0000000c08147981 */ /* 0x000322000c1e1b00 */
[----:B0-----:R-:W-:Y:S02]  /*0720*/  IMAD.WIDE R28, R0, 0x8, R8 ;  /* 0x00000008001c7825 */ /* 0x001fe400078e0208 */
[----:B-1----:R-:W0:Y:S02]  /*0730*/  I2F.F64.U32 R8, UR9 ;  /* 0x0000000900087d12 */ /* 0x002e240008201800 */
[----:B0-----:R-:W-:-:S02]  /*0740*/  FSEL R26, R8, R27, !P0 ;  /* 0x0000001b081a7208 */ /* 0x001fc40004000000 */
[----:B------:R-:W-:Y:S01]  /*0750*/  FSEL R4, R9, R25, !P0 ;  /* 0x0000001909047208 */ /* 0x000fe20004000000 */
[----:B--2---:R-:W-:-:S06]  /*0760*/  DSETP.GEU.AND P3, PT, R18, R14, PT ;  /* 0x0000000e1200722a */ /* 0x004fcc0003f6e000 */
[----:B------:R-:W-:Y:S02]  /*0770*/  FSEL R14, R18, R14, !P3 ;  /* 0x0000000e120e7208 */ /* 0x000fe40005800000 */
[----:B------:R-:W-:Y:S02]  /*0780*/  FSEL R15, R19, R15, !P3 ;  /* 0x0000000f130f7208 */ /* 0x000fe40005800000 */
[----:B------:R0:W2:Y:S02]  /*0790*/  LDG.E.64 R18, desc[UR12][R28.64] ;  /* 0x0000000c1c127981 */ /* 0x0000a4000c1e1b00 */
[----:B0-----:R-:W-:-:S05]  /*07a0*/  IMAD.WIDE R28, R0, 0x8, R28 ;  /* 0x00000008001c7825 */ /* 0x001fca00078e021c */
[----:B------:R0:W2:Y:S01]  /*07b0*/  LDG.E.64 R8, desc[UR12][R28.64] ;  /* 0x0000000c1c087981 */ /* 0x0000a2000c1e1b00 */
[----:B------:R-:W-:-:S06]  /*07c0*/  IMAD.WIDE R24, R0, 0x8, R28 ;  /* 0x0000000800187825 */ /* 0x000fcc00078e021c */
[----:B------:R-:W2:Y:S01]  /*07d0*/  LDG.E.64 R24, desc[UR12][R24.64] ;  /* 0x0000000c18187981 */ /* 0x000ea2000c1e1b00 */
[----:B---3--:R-:W-:-:S06]  /*07e0*/  DSETP.GEU.AND P0, PT, R22, R14, PT ;  /* 0x0000000e1600722a */ /* 0x008fcc0003f0e000 */
[----:B------:R-:W-:Y:S02]  /*07f0*/  FSEL R14, R22, R14, !P0 ;  /* 0x0000000e160e7208 */ /* 0x000fe40004000000 */
[----:B------:R-:W-:Y:S02]  /*0800*/  FSEL R15, R23, R15, !P0 ;  /* 0x0000000f170f7208 */ /* 0x000fe40004000000 */
[----:B------:R-:W1:Y:S01]  /*0810*/  I2F.F64.U32 R22, UR8 ;  /* 0x0000000800167d12 */ /* 0x000e620008201800 */
[----:B------:R-:W-:Y:S01]  /*0820*/  UIADD3 UR9, UPT, UPT, UR8, 0x1, URZ ;  /* 0x0000000108097890 */ /* 0x000fe2000fffe0ff */
[----:B-1----:R-:W-:Y:S02]  /*0830*/  FSEL R27, R22, R26, !P1 ;  /* 0x0000001a161b7208 */ /* 0x002fe40004800000 */
[----:B------:R-:W-:-:S06]  /*0840*/  FSEL R4, R23, R4, !P1 ;  /* 0x0000000417047208 */ /* 0x000fcc0004800000 */
[----:B------:R-:W0:Y:S01]  /*0850*/  I2F.F64.U32 R22, UR9 ;  /* 0x0000000900167d12 */ /* 0x000e220008201800 */
[----:B------:R-:W-:Y:S01]  /*0860*/  UIADD3 UR9, UPT, UPT, UR8, 0x2, URZ ;  /* 0x0000000208097890 */ /* 0x000fe2000fffe0ff */
[----:B----4-:R-:W-:-:S06]  /*0870*/  DSETP.GEU.AND P1, PT, R16, R14, PT ;  /* 0x0000000e1000722a */ /* 0x010fcc0003f2e000 */
[----:B------:R-:W-:Y:S02]  /*0880*/  FSEL R14, R16, R14, !P1 ;  /* 0x0000000e100e7208 */ /* 0x000fe40004800000 */
[----:B------:R-:W-:Y:S02]  /*0890*/  FSEL R15, R17, R15, !P1 ;  /* 0x0000000f110f7208 */ /* 0x000fe40004800000 */
[----:B0-----:R-:W-:Y:S02]  /*08a0*/  FSEL R29, R22, R27, !P2 ;  /* 0x0000001b161d7208 */ /* 0x001fe40005000000 */
[----:B------:R-:W-:Y:S02]  /*08b0*/  FSEL R27, R23, R4, !P2 ;  /* 0x00000004171b7208 */ /* 0x000fe40005000000 */
[----:B------:R-:W0:Y:S01]  /*08c0*/  I2F.F64.U32 R22, UR9 ;  /* 0x0000000900167d12 */ /* 0x000e220008201800 */
[----:B------:R-:W-:Y:S01]  /*08d0*/  UIADD3 UR9, UPT, UPT, UR8, 0x3, URZ ;  /* 0x0000000308097890 */ /* 0x000fe2000fffe0ff */
[----:B------:R-:W-:Y:S01]  /*08e0*/  DSETP.GEU.AND P2, PT, R20, R14, PT ;  /* 0x0000000e1400722a */ /* 0x000fe20003f4e000 */
[----:B------:R-:W-:-:S05]  /*08f0*/  UIADD3 UR10, UPT, UPT, UR8, 0x4, URZ ;  /* 0x00000004080a7890 */ /* 0x000fca000fffe0ff */
[----:B------:R-:W-:Y:S02]  /*0900*/  FSEL R14, R20, R14, !P2 ;  /* 0x0000000e140e7208 */ /* 0x000fe40005000000 */
[----:B------:R-:W1:Y:S01]  /*0910*/  I2F.F64.U32 R16, UR9 ;  /* 0x0000000900107d12 */ /* 0x000e620008201800 */
[----:B------:R-:W-:Y:S01]  /*0920*/  FSEL R15, R21, R15, !P2 ;  /* 0x0000000f150f7208 */ /* 0x000fe20005000000 */
[----:B------:R-:W-:Y:S01]  /*0930*/  UIADD3 UR9, UPT, UPT, UR8, 0x5, URZ ;  /* 0x0000000508097890 */ /* 0x000fe2000fffe0ff */
[----:B0-----:R-:W-:Y:S02]  /*0940*/  FSEL R29, R22, R29, !P3 ;  /* 0x0000001d161d7208 */ /* 0x001fe40005800000 */
[----:B------:R-:W-:-:S03]  /*0950*/  FSEL R27, R23, R27, !P3 ;  /* 0x0000001b171b7208 */ /* 0x000fc60005800000 */
[----:B------:R-:W0:Y:S01]  /*0960*/  I2F.F64.U32 R22, UR10 ;  /* 0x0000000a00167d12 */ /* 0x000e220008201800 */
[----:B------:R-:W-:Y:S02]  /*0970*/  UIADD3 UR10, UPT, UPT, UR8, 0x6, URZ ;  /* 0x00000006080a7890 */ /* 0x000fe4000fffe0ff */
[----:B------:R-:W-:-:S05]  /*0980*/  UIADD3 UR11, UPT, UPT, UR8, 0x7, URZ ;  /* 0x00000007080b7890 */ /* 0x000fca000fffe0ff */
[----:B------:R-:W3:Y:S01]  /*0990*/  I2F.F64.U32 R20, UR9 ;  /* 0x0000000900147d12 */ /* 0x000ee20008201800 */
[----:B-1----:R-:W-:Y:S01]  /*09a0*/  FSEL R29, R16, R29, !P0 ;  /* 0x0000001d101d7208 */ /* 0x002fe20004000000 */
[----:B------:R-:W-:Y:S01]  /*09b0*/  UIADD3 UR9, UPT, UPT, UR8, 0x8, URZ ;  /* 0x0000000808097890 */ /* 0x000fe2000fffe0ff */
[----:B------:R-:W-:-:S05]  /*09c0*/  FSEL R27, R17, R27, !P0 ;  /* 0x0000001b111b7208 */ /* 0x000fca0004000000 */
[----:B------:R-:W1:Y:S01]  /*09d0*/  I2F.F64.U32 R16, UR10 ;  /* 0x0000000a00107d12 */ /* 0x000e620008201800 */
[----:B0-----:R-:W-:Y:S02]  /*09e0*/  FSEL R29, R22, R29, !P1 ;  /* 0x0000001d161d7208 */ /* 0x001fe40004800000 */
[----:B------:R-:W-:Y:S01]  /*09f0*/  FSEL R27, R23, R27, !P1 ;  /* 0x0000001b171b7208 */ /* 0x000fe20004800000 */
[----:B------:R-:W-:Y:S01]  /*0a00*/  UIADD3 UR7, UPT, UPT, UR7, 0x10, URZ ;  /* 0x0000001007077890 */ /* 0x000fe2000fffe0ff */
[----:B---3--:R-:W-:Y:S02]  /*0a10*/  FSEL R23, R20, R29, !P2 ;  /* 0x0000001d14177208 */ /* 0x008fe40005000000 */
[----:B------:R-:W-:Y:S01]  /*0a20*/  FSEL R27, R21, R27, !P2 ;  /* 0x0000001b151b7208 */ /* 0x000fe20005000000 */
[----:B------:R-:W-:Y:S01]  /*0a30*/  UISETP.NE.AND UP1, UPT, UR7, URZ, UPT ;  /* 0x000000ff0700728c */ /* 0x000fe2000bf25270 */
[----:B------:R-:W-:Y:S01]  /*0a40*/  DADD R12, R12, 16 ;  /* 0x403000000c0c7429 */ /* 0x000fe20000000000 */
[----:B------:R-:W-:Y:S01]  /*0a50*/  IMAD R5, R0, 0x10, R5 ;  /* 0x0000001000057824 */ /* 0x000fe200078e0205 */
[----:B------:R-:W-:Y:S01]  /*0a60*/  UIADD3 UR8, UPT, UPT, UR8, 0x10, URZ ;  /* 0x0000001008087890 */ /* 0x000fe2000fffe0ff */
[----:B--2---:R-:W-:-:S06]  /*0a70*/  DSETP.GEU.AND P3, PT, R18, R14, PT ;  /* 0x0000000e1200722a */ /* 0x004fcc0003f6e000 */
[----:B------:R-:W-:Y:S02]  /*0a80*/  FSEL R14, R18, R14, !P3 ;  /* 0x0000000e120e7208 */ /* 0x000fe40005800000 */
[----:B------:R-:W-:Y:S02]  /*0a90*/  FSEL R15, R19, R15, !P3 ;  /* 0x0000000f130f7208 */ /* 0x000fe40005800000 */
[----:B------:R-:W0:Y:S04]  /*0aa0*/  I2F.F64.U32 R18, UR11 ;  /* 0x0000000b00127d12 */ /* 0x000e280008201800 */
[----:B------:R-:W-:-:S06]  /*0ab0*/  DSETP.GEU.AND P0, PT, R8, R14, PT ;  /* 0x0000000e0800722a */ /* 0x000fcc0003f0e000 */
[----:B------:R-:W-:Y:S02]  /*0ac0*/  FSEL R14, R8, R14, !P0 ;  /* 0x0000000e080e7208 */ /* 0x000fe40004000000 */
[----:B------:R-:W-:Y:S02]  /*0ad0*/  FSEL R15, R9, R15, !P0 ;  /* 0x0000000f090f7208 */ /* 0x000fe40004000000 */
[----:B------:R-:W2:Y:S01]  /*0ae0*/  I2F.F64.U32 R8, UR9 ;  /* 0x0000000900087d12 */ /* 0x000ea20008201800 */
[----:B-1----:R-:W-:-:S03]  /*0af0*/  FSEL R21, R16, R23, !P3 ;  /* 0x0000001710157208 */ /* 0x002fc60005800000 */
[----:B------:R-:W-:Y:S01]  /*0b00*/  DSETP.GEU.AND P1, PT, R24, R14, PT ;  /* 0x0000000e1800722a */ /* 0x000fe20003f2e000 */
[----:B------:R-:W-:Y:S02]  /*0b10*/  FSEL R23, R17, R27, !P3 ;  /* 0x0000001b11177208 */ /* 0x000fe40005800000 */
[----:B0-----:R-:W-:Y:S02]  /*0b20*/  FSEL R17, R18, R21, !P0 ;  /* 0x0000001512117208 */ /* 0x001fe40004000000 */
[----:B------:R-:W-:Y:S02]  /*0b30*/  FSEL R23, R19, R23, !P0 ;  /* 0x0000001713177208 */ /* 0x000fe40004000000 */
[----:B------:R-:W-:Y:S02]  /*0b40*/  FSEL R4, R24, R14, !P1 ;  /* 0x0000000e18047208 */ /* 0x000fe40004800000 */
[----:B------:R-:W-:Y:S02]  /*0b50*/  FSEL R15, R25, R15, !P1 ;  /* 0x0000000f190f7208 */ /* 0x000fe40004800000 */
[----:B--2---:R-:W-:Y:S01]  /*0b60*/  FSEL R22, R8, R17, !P1 ;  /* 0x0000001108167208 */ /* 0x004fe20004800000 */
[----:B------:R-:W-:Y:S01]  /*0b70*/  IMAD.MOV.U32 R8, RZ, RZ, R4 ;  /* 0x000000ffff087224 */ /* 0x000fe200078e0004 */
[----:B------:R-:W-:Y:S01]  /*0b80*/  FSEL R23, R9, R23, !P1 ;  /* 0x0000001709177208 */ /* 0x000fe20004800000 */
[----:B------:R-:W-:Y:S01]  /*0b90*/  IMAD.MOV.U32 R9, RZ, RZ, R15 ;  /* 0x000000ffff097224 */ /* 0x000fe200078e000f */
[----:B------:R-:W-:Y:S06]  /*0ba0*/  BRA.U UP1, `(.L_x_701) ;  /* 0xfffffff501ac7547 */ /* 0x000fec000b83ffff */
.L_x_700:
        /* <DEDUP_REMOVED lines=17> */
[----:B------:R-:W-:-:S05]  /*0cc0*/  IMAD.WIDE R26, R0, 0x8, R28 ;  /* 0x00000008001a7825 */ /* 0x000fca00078e021c */
[----:B------:R0:W4:Y:S02]  /*0cd0*/  LDG.E.64 R4, desc[UR12][R26.64] ;  /* 0x0000000c1a047981 */ /* 0x000124000c1e1b00 */
[----:B0-----:R-:W-:-:S05]  /*0ce0*/  IMAD.WIDE R26, R0, 0x8, R26 ;  /* 0x00000008001a7825 */ /* 0x001fca00078e021a */
[----:B------:R0:W4:Y:S01]  /*0cf0*/  LDG.E.64 R10, desc[UR12][R26.64] ;  /* 0x0000000c1a0a7981 */ /* 0x000122000c1e1b00 */
[----:B------:R-:W-:-:S06]  /*0d00*/  IMAD.WIDE R12, R0, 0x8, R26 ;  /* 0x00000008000c7825 */ /* 0x000fcc00078e021a */
[----:B------:R-:W4:Y:S01]  /*0d10*/  LDG.E.64 R12, desc[UR12][R12.64] ;  /* 0x0000000c0c0c7981 */ /* 0x000f22000c1e1b00 */
[----:B------:R-:W-:Y:S02]  /*0d20*/  UIADD3 UR6, UPT, UPT, UR4, 0x1, URZ ;  /* 0x0000000104067890 */ /* 0x000fe4000fffe0ff */
[----:B------:R-:W-:Y:S01]  /*0d30*/  UIADD3 UR8, UPT, UPT, UR4, 0x2, URZ ;  /* 0x0000000204087890 */ /* 0x000fe2000fffe0ff */
[----:B--2---:R-:W-:-:S06]  /*0d40*/  DSETP.GEU.AND P4, PT, R16, R8, PT ;  /* 0x000000081000722a */ /* 0x004fcc0003f8e000 */
[----:B------:R-:W-:Y:S02]  /*0d50*/  FSEL R8, R16, R8, !P4 ;  /* 0x0000000810087208 */ /* 0x000fe40006000000 */
[----:B------:R-:W-:-:S06]  /*0d60*/  FSEL R9, R17, R9, !P4 ;  /* 0x0000000911097208 */ /* 0x000fcc0006000000 */
[----:B---3--:R-:W-:-:S06]  /*0d70*/  DSETP.GEU.AND P5, PT, R20, R8, PT ;  /* 0x000000081400722a */ /* 0x008fcc0003fae000 */
[----:B------:R-:W-:Y:S02]  /*0d80*/  FSEL R8, R20, R8, !P5 ;  /* 0x0000000814087208 */ /* 0x000fe40006800000 */
[----:B------:R-:W-:-:S06]  /*0d90*/  FSEL R9, R21, R9, !P5 ;  /* 0x0000000915097208 */ /* 0x000fcc0006800000 */
[----:B----4-:R-:W-:-:S06]  /*0da0*/  DSETP.GEU.AND P3, PT, R24, R8, PT ;  /* 0x000000081800722a */ /* 0x010fcc0003f6e000 */
[----:B------:R-:W-:Y:S02]  /*0db0*/  FSEL R16, R24, R8, !P3 ;  /* 0x0000000818107208 */ /* 0x000fe40005800000 */
[----:B------:R-:W-:Y:S02]  /*0dc0*/  FSEL R17, R25, R9, !P3 ;  /* 0x0000000919117208 */ /* 0x000fe40005800000 */
[----:B------:R-:W1:Y:S04]  /*0dd0*/  I2F.F64.U32 R8, UR4 ;  /* 0x0000000400087d12 */ /* 0x000e680008201800 */
[----:B------:R-:W-:-:S06]  /*0de0*/  DSETP.GEU.AND P2, PT, R14, R16, PT ;  /* 0x000000100e00722a */ /* 0x000fcc0003f4e000 */
[----:B------:R-:W-:Y:S02]  /*0df0*/  FSEL R20, R14, R16, !P2 ;  /* 0x000000100e147208 */ /* 0x000fe40005000000 */
[----:B------:R-:W-:Y:S02]  /*0e00*/  FSEL R21, R15, R17, !P2 ;  /* 0x000000110f157208 */ /* 0x000fe40005000000 */
[----:B------:R-:W2:Y:S01]  /*0e10*/  I2F.F64.U32 R16, UR6 ;  /* 0x0000000600107d12 */ /* 0x000ea20008201800 */
[----:B------:R-:W-:Y:S01]  /*0e20*/  UIADD3 UR6, UPT, UPT, UR4, 0x3, URZ ;  /* 0x0000000304067890 */ /* 0x000fe2000fffe0ff */
[----:B-1----:R-:W-:Y:S02]  /*0e30*/  FSEL R25, R8, R22, !P4 ;  /* 0x0000001608197208 */ /* 0x002fe40006000000 */
[----:B------:R-:W-:Y:S01]  /*0e40*/  DSETP.GEU.AND P1, PT, R18, R20, PT ;  /* 0x000000141200722a */ /* 0x000fe20003f2e000 */
[----:B0-----:R-:W-:-:S03]  /*0e50*/  FSEL R27, R9, R23, !P4 ;  /* 0x00000017091b7208 */ /* 0x001fc60006000000 */
[----:B------:R-:W0:Y:S01]  /*0e60*/  I2F.F64.U32 R14, UR8 ;  /* 0x00000008000e7d12 */ /* 0x000e220008201800 */
[----:B------:R-:W-:Y:S01]  /*0e70*/  UIADD3 UR8, UPT, UPT, UR4, 0x4, URZ ;  /* 0x0000000404087890 */ /* 0x000fe2000fffe0ff */
[----:B------:R-:W-:Y:S02]  /*0e80*/  FSEL R20, R18, R20, !P1 ;  /* 0x0000001412147208 */ /* 0x000fe40004800000 */
[----:B------:R-:W-:Y:S02]  /*0e90*/  FSEL R21, R19, R21, !P1 ;  /* 0x0000001513157208 */ /* 0x000fe40004800000 */
[----:B--2---:R-:W-:Y:S02]  /*0ea0*/  FSEL R23, R16, R25, !P5 ;  /* 0x0000001910177208 */ /* 0x004fe40006800000 */
[----:B------:R-:W1:Y:S01]  /*0eb0*/  I2F.F64.U32 R18, UR6 ;  /* 0x0000000600127d12 */ /* 0x000e620008201800 */
[----:B------:R-:W-:Y:S01]  /*0ec0*/  UIADD3 UR6, UPT, UPT, UR4, 0x5, URZ ;  /* 0x0000000504067890 */ /* 0x000fe2000fffe0ff */
[----:B------:R-:W-:Y:S01]  /*0ed0*/  DSETP.GEU.AND P0, PT, R4, R20, PT ;  /* 0x000000140400722a */ /* 0x000fe20003f0e000 */
[----:B------:R-:W-:-:S02]  /*0ee0*/  FSEL R25, R17, R27, !P5 ;  /* 0x0000001b11197208 */ /* 0x000fc40006800000 */
[----:B0-----:R-:W-:-:S03]  /*0ef0*/  FSEL R23, R14, R23, !P3 ;  /* 0x000000170e177208 */ /* 0x001fc60005800000 */
[----:B------:R-:W0:Y:S01]  /*0f00*/  I2F.F64.U32 R8, UR8 ;  /* 0x0000000800087d12 */ /* 0x000e220008201800 */
[----:B------:R-:W-:Y:S01]  /*0f10*/  UIADD3 UR8, UPT, UPT, UR4, 0x6, URZ ;  /* 0x0000000604087890 */ /* 0x000fe2000fffe0ff */
[----:B------:R-:W-:Y:S02]  /*0f20*/  FSEL R20, R4, R20, !P0 ;  /* 0x0000001404147208 */ /* 0x000fe40004000000 */
[----:B------:R-:W-:Y:S02]  /*0f30*/  FSEL R21, R5, R21, !P0 ;  /* 0x0000001505157208 */ /* 0x000fe40004000000 */
[----:B------:R-:W-:Y:S02]  /*0f40*/  FSEL R25, R15, R25, !P3 ;  /* 0x000000190f197208 */ /* 0x000fe40005800000 */
[----:B------:R-:W2:Y:S01]  /*0f50*/  I2F.F64.U32 R4, UR6 ;  /* 0x0000000600047d12 */ /* 0x000ea20008201800 */
[----:B------:R-:W-:Y:S01]  /*0f60*/  UIADD3 UR6, UPT, UPT, UR4, 0x7, URZ ;  /* 0x0000000704067890 */ /* 0x000fe2000fffe0ff */
[----:B------:R-:W-:Y:S01]  /*0f70*/  DSETP.GEU.AND P4, PT, R10, R20, PT ;  /* 0x000000140a00722a */ /* 0x000fe20003f8e000 */
[----:B-1----:R-:W-:Y:S01]  /*0f80*/  FSEL R23, R18, R23, !P2 ;  /* 0x0000001712177208 */ /* 0x002fe20005000000 */
[----:B------:R-:W-:Y:S01]  /*0f90*/  UIADD3 UR4, UPT, UPT, UR4, 0x8, URZ ;  /* 0x0000000804047890 */ /* 0x000fe2000fffe0ff */
[----:B------:R-:W-:-:S02]  /*0fa0*/  FSEL R25, R19, R25, !P2 ;  /* 0x0000001913197208 */ /* 0x000fc40005000000 */
[----:B0-----:R-:W-:Y:S01]  /*0fb0*/  FSEL R19, R8, R23, !P1 ;  /* 0x0000001708137208 */ /* 0x001fe20004800000 */
[----:B------:R-:W0:Y:S01]  /*0fc0*/  I2F.F64.U32 R16, UR8 ;  /* 0x0000000800107d12 */ /* 0x000e220008201800 */
[----:B------:R-:W-:Y:S02]  /*0fd0*/  FSEL R14, R10, R20, !P4 ;  /* 0x000000140a0e7208 */ /* 0x000fe40006000000 */
[----:B------:R-:W-:Y:S02]  /*0fe0*/  FSEL R15, R11, R21, !P4 ;  /* 0x000000150b0f7208 */ /* 0x000fe40006000000 */
[----:B------:R-:W-:Y:S02]  /*0ff0*/  FSEL R23, R9, R25, !P1 ;  /* 0x0000001909177208 */ /* 0x000fe40004800000 */
[----:B--2---:R-:W-:Y:S01]  /*1000*/  FSEL R9, R4, R19, !P0 ;  /* 0x0000001304097208 */ /* 0x004fe20004000000 */
[----:B------:R-:W1:Y:S01]  /*1010*/  I2F.F64.U32 R10, UR6 ;  /* 0x00000006000a7d12 */ /* 0x000e620008201800 */
[----:B------:R-:W-:Y:S01]  /*1020*/  FSEL R23, R5, R23, !P0 ;  /* 0x0000001705177208 */ /* 0x000fe20004000000 */
[----:B------:R-:W-:Y:S01]  /*1030*/  DSETP.GEU.AND P1, PT, R12, R14, PT ;  /* 0x0000000e0c00722a */ /* 0x000fe20003f2e000 */
[----:B0-----:R-:W-:-:S02]  /*1040*/  FSEL R5, R16, R9, !P4 ;  /* 0x0000000910057208 */ /* 0x001fc40006000000 */
[----:B------:R-:W-:-:S03]  /*1050*/  FSEL R23, R17, R23, !P4 ;  /* 0x0000001711177208 */ /* 0x000fc60006000000 */
[----:B------:R-:W-:Y:S02]  /*1060*/  FSEL R8, R12, R14, !P1 ;  /* 0x0000000e0c087208 */ /* 0x000fe40004800000 */
[----:B------:R-:W-:Y:S02]  /*1070*/  FSEL R9, R13, R15, !P1 ;  /* 0x0000000f0d097208 */ /* 0x000fe40004800000 */
[----:B-1----:R-:W-:Y:S02]  /*1080*/  FSEL R22, R10, R5, !P1 ;  /* 0x000000050a167208 */ /* 0x002fe40004800000 */
[----:B------:R-:W-:-:S07]  /*1090*/  FSEL R23, R11, R23, !P1 ;  /* 0x000000170b177208 */ /* 0x000fce0004800000 */
.L_x_702:
        /* <DEDUP_REMOVED lines=8> */
[----:B------:R0:W2:Y:S01]  /*1120*/  LDG.E.64 R16, desc[UR12][R14.64] ;  /* 0x0000000c0e107981 */ /* 0x0000a2000c1e1b00 */
[----:B------:R-:W-:-:S05]  /*1130*/  IMAD.WIDE R18, R0, 0x8, R14 ;  /* 0x0000000800127825 */ /* 0x000fca00078e020e */
[----:B------:R-:W3:Y:S01]  /*1140*/  LDG.E.64 R12, desc[UR12][R18.64] ;  /* 0x0000000c120c7981 */ /* 0x000ee2000c1e1b00 */
[----:B------:R-:W-:-:S05]  /*1150*/  IMAD.WIDE R20, R0, 0x8, R18 ;  /* 0x0000000800147825 */ /* 0x000fca00078e0212 */
[----:B------:R-:W4:Y:S01]  /*1160*/  LDG.E.64 R10, desc[UR12][R20.64] ;  /* 0x0000000c140a7981 */ /* 0x000f22000c1e1b00 */
[----:B------:R-:W-:-:S06]  /*1170*/  IMAD.WIDE R4, R0, 0x8, R20 ;  /* 0x0000000800047825 */ /* 0x000fcc00078e0214 */
[----:B------:R-:W4:Y:S01]  /*1180*/  LDG.E.64 R4, desc[UR12][R4.64] ;  /* 0x0000000c04047981 */ /* 0x000f22000c1e1b00 */
[----:B------:R-:W-:Y:S02]  /*1190*/  UIADD3 UR6, UPT, UPT, UR4, 0x1, URZ ;  /* 0x0000000104067890 */ /* 0x000fe4000fffe0ff */
[----:B------:R-:W-:-:S07]  /*11a0*/  UIADD3 UR7, UPT, UPT, UR4, 0x2, URZ ;  /* 0x0000000204077890 */ /* 0x000fce000fffe0ff */
[----:B0-----:R-:W-:Y:S01]  /*11b0*/  I2F.F64.U32 R14, UR6 ;  /* 0x00000006000e7d12 */ /* 0x001fe20008201800 */
[----:B------:R-:W-:Y:S01]  /*11c0*/  UIADD3 UR6, UPT, UPT, UR4, 0x3, URZ ;  /* 0x0000000304067890 */ /* 0x000fe2000fffe0ff */
[----:B--2---:R-:W-:-:S06]  /*11d0*/  DSETP.GEU.AND P0, PT, R16, R8, PT ;  /* 0x000000081000722a */ /* 0x004fcc0003f0e000 */
[----:B------:R-:W-:Y:S02]  /*11e0*/  FSEL R16, R16, R8, !P0 ;  /* 0x0000000810107208 */ /* 0x000fe40004000000 */
[----:B------:R-:W-:Y:S02]  /*11f0*/  FSEL R17, R17, R9, !P0 ;  /* 0x0000000911117208 */ /* 0x000fe40004000000 */
[----:B------:R-:W0:Y:S01]  /*1200*/  I2F.F64.U32 R8, UR4 ;  /* 0x0000000400087d12 */ /* 0x000e220008201800 */
[----:B------:R-:W-:-:S03]  /*1210*/  UIADD3 UR4, UPT, UPT, UR4, 0x4, URZ ;  /* 0x0000000404047890 */ /* 0x000fc6000fffe0ff */
[----:B---3--:R-:W-:-:S06]  /*1220*/  DSETP.GEU.AND P1, PT, R12, R16, PT ;  /* 0x000000100c00722a */ /* 0x008fcc0003f2e000 */
[----:B------:R-:W-:Y:S02]  /*1230*/  FSEL R16, R12, R16, !P1 ;  /* 0x000000100c107208 */ /* 0x000fe40004800000 */
[----:B------:R-:W-:Y:S02]  /*1240*/  FSEL R17, R13, R17, !P1 ;  /* 0x000000110d117208 */ /* 0x000fe40004800000 */
[----:B------:R-:W1:Y:S01]  /*1250*/  I2F.F64.U32 R12, UR7 ;  /* 0x00000007000c7d12 */ /* 0x000e620008201800 */
[----:B0-----:R-:W-:Y:S02]  /*1260*/  FSEL R9, R9, R23, !P0 ;  /* 0x0000001709097208 */ /* 0x001fe40004000000 */
[----:B------:R-:W-:Y:S01]  /*1270*/  FSEL R19, R8, R22, !P0 ;  /* 0x0000001608137208 */ /* 0x000fe20004000000 */
[----:B----4-:R-:W-:Y:S01]  /*1280*/  DSETP.GEU.AND P2, PT, R10, R16, PT ;  /* 0x000000100a00722a */ /* 0x010fe20003f4e000 */
[----:B------:R-:W-:Y:S02]  /*1290*/  FSEL R9, R15, R9, !P1 ;  /* 0x000000090f097208 */ /* 0x000fe40004800000 */
[----:B------:R-:W-:-:S03]  /*12a0*/  FSEL R19, R14, R19, !P1 ;  /* 0x000000130e137208 */ /* 0x000fc60004800000 */
[----:B------:R-:W-:Y:S02]  /*12b0*/  FSEL R10, R10, R16, !P2 ;  /* 0x000000100a0a7208 */ /* 0x000fe40005000000 */
[----:B------:R-:W-:Y:S02]  /*12c0*/  FSEL R11, R11, R17, !P2 ;  /* 0x000000110b0b7208 */ /* 0x000fe40005000000 */
[----:B------:R-:W0:Y:S01]  /*12d0*/  I2F.F64.U32 R16, UR6 ;  /* 0x0000000600107d12 */ /* 0x000e220008201800 */
[----:B-1----:R-:W-:Y:S02]  /*12e0*/  FSEL R9, R13, R9, !P2 ;  /* 0x000000090d097208 */ /* 0x002fe40005000000 */
[----:B------:R-:W-:Y:S01]  /*12f0*/  FSEL R19, R12, R19, !P2 ;  /* 0x000000130c137208 */ /* 0x000fe20005000000 */
[----:B------:R-:W-:-:S06]  /*1300*/  DSETP.GEU.AND P0, PT, R4, R10, PT ;  /* 0x0000000a0400722a */ /* 0x000fcc0003f0e000 */
[----:B------:R-:W-:Y:S02]  /*1310*/  FSEL R5, R5, R11, !P0 ;  /* 0x0000000b05057208 */ /* 0x000fe40004000000 */
[----:B------:R-:W-:Y:S02]  /*1320*/  FSEL R8, R4, R10, !P0 ;  /* 0x0000000a04087208 */ /* 0x000fe40004000000 */
[----:B0-----:R-:W-:Y:S01]  /*1330*/  FSEL R23, R17, R9, !P0 ;  /* 0x0000000911177208 */ /* 0x001fe20004000000 */
[----:B------:R-:W-:Y:S01]  /*1340*/  IMAD.MOV.U32 R9, RZ, RZ, R5 ;  /* 0x000000ffff097224 */ /* 0x000fe200078e0005 */
[----:B------:R-:W-:-:S07]  /*1350*/  FSEL R22, R16, R19, !P0 ;  /* 0x0000001310167208 */ /* 0x000fce0004000000 */
.L_x_703:
[----:B------:R-:W-:Y:S05]  /*1360*/  BRA.U !UP1, `(.L_x_699) ;  /* 0x0000000109407547 */ /* 0x000fea000b800000 */
[----:B------:R-:W0:Y:S01]  /*1370*/  LDC.64 R4, c[0x0][0x388] ;  /* 0x0000e200ff047b82 */ /* 0x000e220000000a00 */
[----:B------:R-:W-:Y:S01]  /*1380*/  IMAD R15, R0, UR4, R3 ;  /* 0x00000004000f7c24 */ /* 0x000fe2000f8e0203 */
[----:B------:R-:W-:-:S12]  /*1390*/  UIADD3 UR5, UPT, UPT, -UR5, URZ, URZ ;  /* 0x000000ff05057290 */ /* 0x000fd8000fffe1ff */
.L_x_704:
[----:B0-----:R-:W-:-:S06]  /*13a0*/  IMAD.WIDE R10, R15, 0x8, R4 ;  /* 0x000000080f0a7825 */ /* 0x001fcc00078e0204 */
[----:B------:R-:W2:Y:S01]  /*13b0*/  LDG.E.64 R10, desc[UR12][R10.64] ;  /* 0x0000000c0a0a7981 */ /* 0x000ea2000c1e1b00 */
[----:B------:R-:W0:Y:S01]  /*13c0*/  I2F.F64.U32 R12, UR4 ;  /* 0x00000004000c7d12 */ /* 0x000e220008201800 */
[----:B------:R-:W-:Y:S01]  /*13d0*/  UIADD3 UR5, UPT, UPT, UR5, 0x1, URZ ;  /* 0x0000000105057890 */ /* 0x000fe2000fffe0ff */
[----:B------:R-:W-:Y:S01]  /*13e0*/  IMAD.IADD R15, R15, 0x1, R0 ;  /* 0x000000010f0f7824 */ /* 0x000fe200078e0200 */
[----:B------:R-:W-:Y:S02]  /*13f0*/  UIADD3 UR4, UPT, UPT, UR4, 0x1, URZ ;  /* 0x0000000104047890 */ /* 0x000fe4000fffe0ff */
[----:B------:R-:W-:Y:S01]  /*1400*/  UISETP.NE.AND UP0, UPT, UR5, URZ, UPT ;  /* 0x000000ff0500728c */ /* 0x000fe2000bf05270 */
[----:B--2---:R-:W-:-:S06]  /*1410*/  DSETP.GEU.AND P0, PT, R10, R8, PT ;  /* 0x000000080a00722a */ /* 0x004fcc0003f0e000 */
[----:B------:R-:W-:Y:S02]  /*1420*/  FSEL R8, R10, R8, !P0 ;  /* 0x000000080a087208 */ /* 0x000fe40004000000 */
[----:B------:R-:W-:Y:S02]  /*1430*/  FSEL R9, R11, R9, !P0 ;  /* 0x000000090b097208 */ /* 0x000fe40004000000 */
[----:B0-----:R-:W-:Y:S02]  /*1440*/  FSEL R22, R12, R22, !P0 ;  /* 0x000000160c167208 */ /* 0x001fe40004000000 */
[----:B------:R-:W-:Y:S01]  /*1450*/  FSEL R23, R13, R23, !P0 ;  /* 0x000000170d177208 */ /* 0x000fe20004000000 */
[----:B------:R-:W-:Y:S06]  /*1460*/  BRA.U UP0, `(.L_x_704) ;  /* 0xfffffffd00cc7547 */ /* 0x000fec000b83ffff */
.L_x_699:
[----:B------:R-:W0:Y:S01]  /*1470*/  MUFU.RSQ64H R5, R9 ;  /* 0x0000000900057308 */ /* 0x000e220000001c00 */
[----:B------:R-:W-:Y:S01]  /*1480*/  VIADD R4, R9, 0xfcb00000 ;  /* 0xfcb0000009047836 */ /* 0x000fe20000000000 */
[----:B------:R-:W-:Y:S01]  /*1490*/  BSSY.RECONVERGENT B0, `(.L_x_705) ;  /* 0x0000015000007945 */ /* 0x000fe20003800200 */
[----:B------:R-:W-:Y:S02]  /*14a0*/  IMAD.MOV.U32 R14, RZ, RZ, 0x0 ;  /* 0x00000000ff0e7424 */ /* 0x000fe400078e00ff */
[----:B------:R-:W-:Y:S01]  /*14b0*/  IMAD.MOV.U32 R15, RZ, RZ, 0x3fd80000 ;  /* 0x3fd80000ff0f7424 */ /* 0x000fe200078e00ff */
[----:B------:R-:W-:Y:S02]  /*14c0*/  ISETP.GE.U32.AND P0, PT, R4, 0x7ca00000, PT ;  /* 0x7ca000000400780c */ /* 0x000fe40003f06070 */
[----:B------:R-:W1:Y:S01]  /*14d0*/  F2I.F64.TRUNC R21, R22 ;  /* 0x0000001600157311 */ /* 0x000e62000030d100 */
[----:B0-----:R-:W-:Y:S01]  /*14e0*/  DMUL R10, R4, R4 ;  /* 0x00000004040a7228 */ /* 0x001fe20000000000 */
[----:B-1----:R0:W-:Y:S07]  /*14f0*/  STG.E desc[UR12][R6.64], R21 ;  /* 0x0000001506007986 */ /* 0x0021ee000c10190c */
[----:B------:R-:W-:-:S08]  /*1500*/  DFMA R10, -R10, R8, 1 ;  /* 0x3ff000000a0a742b */ /* 0x000fd00000000108 */
[----:B------:R-:W-:Y:S02]  /*1510*/  DFMA R14, R10, R14, 0.5 ;  /* 0x3fe000000a0e742b */ /* 0x000fe4000000000e */
[----:B------:R-:W-:-:S08]  /*1520*/  DMUL R10, R4, R10 ;  /* 0x0000000a040a7228 */ /* 0x000fd00000000000 */
[----:B------:R-:W-:-:S08]  /*1530*/  DFMA R14, R14, R10, R4 ;  /* 0x0000000a0e0e722b */ /* 0x000fd00000000004 */
[----:B------:R-:W-:Y:S02]  /*1540*/  DMUL R10, R14, R8 ;  /* 0x000000080e0a7228 */ /* 0x000fe40000000000 */
[----:B------:R-:W-:Y:S02]  /*1550*/  VIADD R19, R15, 0xfff00000 ;  /* 0xfff000000f137836 */ /* 0x000fe40000000000 */
[----:B------:R-:W-:-:S04]  /*1560*/  IMAD.MOV.U32 R18, RZ, RZ, R14 ;  /* 0x000000ffff127224 */ /* 0x000fc800078e000e */
[----:B------:R-:W-:-:S08]  /*1570*/  DFMA R12, R10, -R10, R8 ;  /* 0x8000000a0a0c722b */ /* 0x000fd00000000008 */
[----:B------:R-:W-:Y:S01]  /*1580*/  DFMA R16, R12, R18, R10 ;  /* 0x000000120c10722b */ /* 0x000fe2000000000a */
[----:B0-----:R-:W-:Y:S10]  /*1590*/  @!P0 BRA `(.L_x_706) ;  /* 0x0000000000108947 */ /* 0x001ff40003800000 */
[----:B------:R-:W-:Y:S01]  /*15a0*/  IMAD.MOV.U32 R6, RZ, RZ, R8 ;  /* 0x000000ffff067224 */ /* 0x000fe200078e0008 */
[----:B------:R-:W-:Y:S01]  /*15b0*/  MOV R0, 0x15e0 ;  /* 0x000015e000007802 */ /* 0x000fe20000000f00 */
[----:B------:R-:W-:-:S07]  /*15c0*/  IMAD.MOV.U32 R7, RZ, RZ, R9 ;  /* 0x000000ffff077224 */ /* 0x000fce00078e0009 */
[----:B-----5:R-:W-:Y:S05]  /*15d0*/  CALL.REL.NOINC `($__internal_2_$__cuda_sm20_dsqrt_rn_f64_mediumpath_v1) ;  /* 0x00000000003c7944 */ /* 0x020fea0003c00000 */
.L_x_706:
[----:B------:R-:W-:Y:S05]  /*15e0*/  BSYNC.RECONVERGENT B0 ;  /* 0x0000000000007941 */ /* 0x000fea0003800200 */
.L_x_705:
[----:B------:R-:W0:Y:S01]  /*15f0*/  LDC.64 R6, c[0x0][0x3a0] ;  /* 0x0000e800ff067b82 */ /* 0x000e220000000a00 */
[----:B-----5:R-:W1:Y:S02]  /*1600*/  I2F.F64 R4, R2 ;  /* 0x0000000200047312 */ /* 0x020e640000201c00 */
[----:B-1----:R-:W-:Y:S01]  /*1610*/  DSETP.NEU.AND P0, PT, R22, R4, PT ;  /* 0x000000041600722a */ /* 0x002fe20003f0d000 */
[----:B0-----:R-:W-:-:S05]  /*1620*/  IMAD.WIDE R4, R3, 0x8, R6 ;  /* 0x0000000803047825 */ /* 0x001fca00078e0206 */
[----:B------:R0:W-:Y:S08]  /*1630*/  STG.E.64 desc[UR12][R4.64], R16 ;  /* 0x0000001004007986 */ /* 0x0001f0000c101b0c */
[----:B------:R-:W-:Y:S05]  /*1640*/  @!P0 EXIT ;  /* 0x000000000000894d */ /* 0x000fea0003800000 */
[----:B------:R-:W1:Y:S01]  /*1650*/  S2R R0, SR_LANEID ;  /* 0x0000000000007919 */ /* 0x000e620000000000 */
[----:B------:R-:W2:Y:S01]  /*1660*/  LDC.64 R2, c[0x0][0x398] ;  /* 0x0000e600ff027b82 */ /* 0x000ea20000000a00 */
[----:B------:R-:W-:Y:S02]  /*1670*/  VOTEU.ANY UR4, UPT, PT ;  /* 0x0000000000047886 */ /* 0x000fe400038e0100 */
[----:B------:R-:W-:Y:S02]  /*1680*/  UFLO.U32 UR5, UR4 ;  /* 0x00000004000572bd */ /* 0x000fe400080e0000 */
[----:B0-----:R-:W2:Y:S04]  /*1690*/  POPC R5, UR4 ;  /* 0x0000000400057d09 */ /* 0x001ea80008000000 */
[----:B-1----:R-:W-:-:S13]  /*16a0*/  ISETP.EQ.U32.AND P0, PT, R0, UR5, PT ;  /* 0x0000000500007c0c */ /* 0x002fda000bf02070 */
[----:B--2---:R-:W-:Y:S01]  /*16b0*/  @P0 REDG.E.ADD.STRONG.GPU desc[UR12][R2.64], R5 ;  /* 0x000000050200098e */ /* 0x004fe2000c12e10c */
[----:B------:R-:W-:Y:S05]  /*16c0*/  EXIT ;  /* 0x000000000000794d */ /* 0x000fea0003800000 */
        .weak           $__internal_2_$__cuda_sm20_dsqrt_rn_f64_mediumpath_v1
        .type           $__internal_2_$__cuda_sm20_dsqrt_rn_f64_mediumpath_v1,@function
        .size           $__internal_2_$__cuda_sm20_dsqrt_rn_f64_mediumpath_v1,(.L_x_731 - $__internal_2_$__cuda_sm20_dsqrt_rn_f64_mediumpath_v1)
$__internal_2_$__cuda_sm20_dsqrt_rn_f64_mediumpath_v1:
[----:B------:R-:W-:Y:S01]  /*16d0*/  ISETP.GE.U32.AND P0, PT, R4, -0x3400000, PT ;  /* 0xfcc000000400780c */ /* 0x000fe20003f06070 */
[----:B------:R-:W-:Y:S01]  /*16e0*/  BSSY.RECONVERGENT B1, `(.L_x_707) ;  /* 0x0000026000017945 */ /* 0x000fe20003800200 */
[----:B------:R-:W-:Y:S02]  /*16f0*/  IMAD.MOV.U32 R15, RZ, RZ, R19 ;  /* 0x000000ffff0f7224 */ /* 0x000fe400078e0013 */
[----:B------:R-:W-:Y:S02]  /*1700*/  IMAD.MOV.U32 R4, RZ, RZ, R12 ;  /* 0x000000ffff047224 */ /* 0x000fe400078e000c */
[----:B------:R-:W-:-:S07]  /*1710*/  IMAD.MOV.U32 R5, RZ, RZ, R13 ;  /* 0x000000ffff057224 */ /* 0x000fce00078e000d */
[----:B------:R-:W-:Y:S05]  /*1720*/  @!P0 BRA `(.L_x_708) ;  /* 0x0000000000208947 */ /* 0x000fea0003800000 */
[----:B------:R-:W-:-:S10]  /*1730*/  DFMA.RM R4, R4, R14, R10 ;  /* 0x0000000e0404722b */ /* 0x000fd4000000400a */
[----:B------:R-:W-:-:S05]  /*1740*/  IADD3 R8, P0, PT, R4, 0x1, RZ ;  /* 0x0000000104087810 */ /* 0x000fca0007f1e0ff */
[----:B------:R-:W-:-:S06]  /*1750*/  IMAD.X R9, RZ, RZ, R5, P0 ;  /* 0x000000ffff097224 */ /* 0x000fcc00000e0605 */
[----:B------:R-:W-:-:S08]  /*1760*/  DFMA.RP R6, -R4, R8, R6 ;  /* 0x000000080406722b */ /* 0x000fd00000008106 */
[----:B------:R-:W-:-:S06]  /*1770*/  DSETP.GT.AND P0, PT, R6, RZ, PT ;  /* 0x000000ff0600722a */ /* 0x000fcc0003f04000 */
[----:B------:R-:W-:Y:S02]  /*1780*/  FSEL R4, R8, R4, P0 ;  /* 0x0000000408047208 */ /* 0x000fe40000000000 */
[----:B------:R-:W-:Y:S01]  /*1790*/  FSEL R5, R9, R5, P0 ;  /* 0x0000000509057208 */ /* 0x000fe20000000000 */
[----:B------:R-:W-:Y:S06]  /*17a0*/  BRA `(.L_x_709) ;  /* 0x0000000000647947 */ /* 0x000fec0003800000 */
.L_x_708:
[----:B------:R-:W-:-:S14]  /*17b0*/  DSETP.NE.AND P0, PT, R6, RZ, PT ;  /* 0x000000ff0600722a */ /* 0x000fdc0003f05000 */
[----:B------:R-:W-:Y:S05]  /*17c0*/  @!P0 BRA `(.L_x_710) ;  /* 0x0000000000588947 */ /* 0x000fea0003800000 */
[----:B------:R-:W-:-:S13]  /*17d0*/  ISETP.GE.AND P0, PT, R7, RZ, PT ;  /* 0x000000ff0700720c */ /* 0x000fda0003f06270 */
[----:B------:R-:W-:Y:S02]  /*17e0*/  @!P0 IMAD.MOV.U32 R4, RZ, RZ, 0x0 ;  /* 0x00000000ff048424 */ /* 0x000fe400078e00ff */
[----:B------:R-:W-:Y:S01]  /*17f0*/  @!P0 IMAD.MOV.U32 R5, RZ, RZ, -0x80000 ;  /* 0xfff80000ff058424 */ /* 0x000fe200078e00ff */
[----:B------:R-:W-:Y:S06]  /*1800*/  @!P0 BRA `(.L_x_709) ;  /* 0x00000000004c8947 */ /* 0x000fec0003800000 */
[----:B------:R-:W-:-:S13]  /*1810*/  ISETP.GT.AND P0, PT, R7, 0x7fefffff, PT ;  /* 0x7fefffff0700780c */ /* 0x000fda0003f04270 */
[----:B------:R-:W-:Y:S05]  /*1820*/  @P0 BRA `(.L_x_710) ;  /* 0x0000000000400947 */ /* 0x000fea0003800000 */
[----:B------:R-:W-:Y:S01]  /*1830*/  DMUL R4, R6, 8.11296384146066816958e+31 ;  /* 0x4690000006047828 */ /* 0x000fe20000000000 */
[----:B------:R-:W-:Y:S02]  /*1840*/  IMAD.MOV.U32 R10, RZ, RZ, 0x0 ;  /* 0x00000000ff0a7424 */ /* 0x000fe400078e00ff */
[----:B------:R-:W-:Y:S02]  /*1850*/  IMAD.MOV.U32 R6, RZ, RZ, RZ ;  /* 0x000000ffff067224 */ /* 0x000fe400078e00ff */
[----:B------:R-:W-:Y:S01]  /*1860*/  IMAD.MOV.U32 R11, RZ, RZ, 0x3fd80000 ;  /* 0x3fd80000ff0b7424 */ /* 0x000fe200078e00ff */
[----:B------:R-:W0:Y:S03]  /*1870*/  MUFU.RSQ64H R7, R5 ;  /* 0x0000000500077308 */ /* 0x000e260000001c00 */
[----:B0-----:R-:W-:-:S08]  /*1880*/  DMUL R8, R6, R6 ;  /* 0x0000000606087228 */ /* 0x001fd00000000000 */
[----:B------:R-:W-:-:S08]  /*1890*/  DFMA R8, R4, -R8, 1 ;  /* 0x3ff000000408742b */ /* 0x000fd00000000808 */
[----:B------:R-:W-:Y:S02]  /*18a0*/  DFMA R10, R8, R10, 0.5 ;  /* 0x3fe00000080a742b */ /* 0x000fe4000000000a */
[----:B------:R-:W-:-:S08]  /*18b0*/  DMUL R8, R6, R8 ;  /* 0x0000000806087228 */ /* 0x000fd00000000000 */
[----:B------:R-:W-:-:S08]  /*18c0*/  DFMA R8, R10, R8, R6 ;  /* 0x000000080a08722b */ /* 0x000fd00000000006 */
[----:B------:R-:W-:Y:S02]  /*18d0*/  DMUL R6, R4, R8 ;  /* 0x0000000804067228 */ /* 0x000fe40000000000 */
[----:B------:R-:W-:-:S06]  /*18e0*/  VIADD R9, R9, 0xfff00000 ;  /* 0xfff0000009097836 */ /* 0x000fcc0000000000 */
[----:B------:R-:W-:-:S08]  /*18f0*/  DFMA R10, R6, -R6, R4 ;  /* 0x80000006060a722b */ /* 0x000fd00000000004 */
[----:B------:R-:W-:-:S10]  /*1900*/  DFMA R4, R8, R10, R6 ;  /* 0x0000000a0804722b */ /* 0x000fd40000000006 */
[----:B------:R-:W-:Y:S01]  /*1910*/  VIADD R5, R5, 0xfcb00000 ;  /* 0xfcb0000005057836 */ /* 0x000fe20000000000 */
[----:B------:R-:W-:Y:S06]  /*1920*/  BRA `(.L_x_709) ;  /* 0x0000000000047947 */ /* 0x000fec0003800000 */
.L_x_710:
[----:B------:R-:W-:-:S11]  /*1930*/  DADD R4, R6, R6 ;  /* 0x0000000006047229 */ /* 0x000fd60000000006 */
.L_x_709:
[----:B------:R-:W-:Y:S05]  /*1940*/  BSYNC.RECONVERGENT B1 ;  /* 0x0000000000017941 */ /* 0x000fea0003800200 */
.L_x_707:
[----:B------:R-:W-:Y:S02]  /*1950*/  IMAD.MOV.U32 R16, RZ, RZ, R4 ;  /* 0x000000ffff107224 */ /* 0x000fe400078e0004 */
[----:B------:R-:W-:Y:S02]  /*1960*/  IMAD.MOV.U32 R17, RZ, RZ, R5 ;  /* 0x000000ffff117224 */ /* 0x000fe400078e0005 */
[----:B------:R-:W-:Y:S02]  /*1970*/  IMAD.MOV.U32 R4, RZ, RZ, R0 ;  /* 0x000000ffff047224 */ /* 0x000fe400078e0000 */
[----:B------:R-:W-:-:S04]  /*1980*/  IMAD.MOV.U32 R5, RZ, RZ, 0x0 ;  /* 0x00000000ff057424 */ /* 0x000fc800078e00ff */
[----:B------:R-:W-:Y:S05]  /*1990*/  RET.REL.NODEC R4 `(_Z15make_new_labelsIdEviiPT_PiS2_S1_) ;  /* 0xffffffe404987950 */ /* 0x000fea0003c3ffff */
.L_x_711:
        /* <DEDUP_REMOVED lines=14> */
.L_x_731:


//--------------------- .text._Z8all_dotsIdEvPT_S1_S1_ --------------------------
	.section	.text._Z8all_dotsIdEvPT_S1_S1_,"ax",@progbits
	.align	128
        .global         _Z8all_dotsIdEvPT_S1_S1_
        .type           _Z8all_dotsIdEvPT_S1_S1_,@function
        .size           _Z8all_dotsIdEvPT_S1_S1_,(.L_x_763 - _Z8all_dotsIdEvPT_S1_S1_)
        .other          _Z8all_dotsIdEvPT_S1_S1_,@"STO_CUDA_ENTRY STV_DEFAULT"
_Z8all_dotsIdEvPT_S1_S1_:
.text._Z8all_dotsIdEvPT_S1_S1_:
        /* <DEDUP_REMOVED lines=18> */
[----:B0-----:R-:W3:Y:S01]  /*0120*/  @!P0 LDG.E.64 R2, desc[UR6][R2.64] ;  /* 0x0000000602028981 */ /* 0x001ee2000c1e1b00 */
[----:B--2---:R-:W-:-:S06]  /*0130*/  @!P1 IMAD.WIDE.U32 R4, R7, 0x8, R4 ;  /* 0x0000000807049825 */ /* 0x004fcc00078e0004 */
[----:B------:R-:W2:Y:S01]  /*0140*/  @!P1 LDG.E.64 R4, desc[UR6][R4.64] ;  /* 0x0000000604049981 */ /* 0x000ea2000c1e1b00 */
[----:B------:R-:W0:Y:S01]  /*0150*/  S2R R13, SR_CgaCtaId ;  /* 0x00000000000d7919 */ /* 0x000e220000008800 */
[----:B------:R-:W-:-:S05]  /*0160*/  MOV R6, 0x400 ;  /* 0x0000040000067802 */ /* 0x000fca0000000f00 */
[----:B------:R-:W-:Y:S02]  /*0170*/  @!P1 VIADD R8, R6, 0x100 ;  /* 0x0000010006089836 */ /* 0x000fe40000000000 */
[----:B------:R-:W-:-:S05]  /*0180*/  VIADD R11, R12, UR4 ;  /* 0x000000040c0b7c36 */ /* 0x000fca0008000000 */
[----:B------:R-:W-:Y:S02]  /*0190*/  ISETP.GT.U32.AND P2, PT, R11, 0x1, PT ;  /* 0x000000010b00780c */ /* 0x000fe40003f44070 */
[C---:B0-----:R-:W-:Y:S02]  /*01a0*/  LEA R7, R13.reuse, R6, 0x18 ;  /* 0x000000060d077211 */ /* 0x041fe400078ec0ff */
[----:B------:R-:W-:Y:S02]  /*01b0*/  @!P1 LEA R8, R13, R8, 0x18 ;  /* 0x000000080d089211 */ /* 0x000fe400078ec0ff */
[----:B------:R-:W-:-:S03]  /*01c0*/  LEA R9, R10, R7, 0x3 ;  /* 0x000000070a097211 */ /* 0x000fc600078e18ff */
[----:B------:R-:W-:Y:S01]  /*01d0*/  @!P1 IMAD R7, R10, 0x8, R8 ;  /* 0x000000080a079824 */ /* 0x000fe200078e0208 */
[----:B------:R-:W-:Y:S01]  /*01e0*/  ISETP.GT.OR P2, PT, R0, 0x4, P2 ;  /* 0x000000040000780c */ /* 0x000fe20001744670 */
[----:B---3--:R0:W-:Y:S04]  /*01f0*/  @!P0 STS.64 [R9], R2 ;  /* 0x0000000209008388 */ /* 0x0081e80000000a00 */
[----:B--2---:R0:W-:Y:S01]  /*0200*/  @!P1 STS.64 [R7], R4 ;  /* 0x0000000407009388 */ /* 0x0041e20000000a00 */
[----:B------:R-:W-:Y:S07]  /*0210*/  BAR.SYNC.DEFER_BLOCKING 0x0 ;  /* 0x0000000000007b1d */ /* 0x000fee0000010000 */
[----:B------:R-:W-:Y:S05]  /*0220*/  @P2 EXIT ;  /* 0x000000000000294d */ /* 0x000fea0003800000 */
[----:B------:R-:W-:Y:S01]  /*0230*/  VIADD R6, R6, 0x100 ;  /* 0x0000010006067836 */ /* 0x000fe20000000000 */
[----:B0-----:R-:W-:Y:S01]  /*0240*/  LDS.64 R2, [R9] ;  /* 0x0000000009027984 */ /* 0x001fe20000000a00 */
[----:B------:R-:W-:-:S03]  /*0250*/  IMAD R11, R11, 0x5, R0 ;  /* 0x000000050b0b7824 */ /* 0x000fc600078e0200 */
[----:B------:R-:W-:Y:S02]  /*0260*/  LEA R13, R13, R6, 0x18 ;  /* 0x000000060d0d7211 */ /* 0x000fe400078ec0ff */
[----:B------:R-:W0:Y:S02]  /*0270*/  LDC.64 R6, c[0x0][0x390] ;  /* 0x0000e400ff067b82 */ /* 0x000e240000000a00 */
[----:B------:R-:W-:-:S05]  /*0280*/  LEA R8, R12, R13, 0x3 ;  /* 0x0000000d0c087211 */ /* 0x000fca00078e18ff */
[----:B------:R-:W1:Y:S02]  /*0290*/  LDS.64 R4, [R8] ;  /* 0x0000000008047984 */ /* 0x000e640000000a00 */
[----:B-1----:R-:W-:Y:S01]  /*02a0*/  DADD R2, R2, R4 ;  /* 0x0000000002027229 */ /* 0x002fe20000000004 */
[----:B0-----:R-:W-:-:S06]  /*02b0*/  IMAD.WIDE R4, R11, 0x8, R6 ;  /* 0x000000080b047825 */ /* 0x001fcc00078e0206 */
[----:B------:R-:W-:Y:S01]  /*02c0*/  STG.E.64 desc[UR6][R4.64], R2 ;  /* 0x0000000204007986 */ /* 0x000fe2000c101b06 */
[----:B------:R-:W-:Y:S05]  /*02d0*/  EXIT ;  /* 0x000000000000794d */ /* 0x000fea0003800000 */
.L_x_712:
        /* <DEDUP_REMOVED lines=10> */
.L_x_763:


//--------------------- .text._Z15scale_centroidsIdEvPiPT_ --------------------------
	.section	.text._Z15scale_centroidsIdEvPiPT_,"ax",@progbits
	.align	128
        .global         _Z15scale_centroidsIdEvPiPT_
        .type           _Z15scale_centroidsIdEvPiPT_,@function
        .size           _Z15scale_centroidsIdEvPiPT_,(.L_x_732 - _Z15scale_centroidsIdEvPiPT_)
        .other          _Z15scale_centroidsIdEvPiPT_,@"STO_CUDA_ENTRY STV_DEFAULT"
_Z15scale_centroidsIdEvPiPT_:
.text._Z15scale_centroidsIdEvPiPT_:
        /* <DEDUP_REMOVED lines=31> */
[----:B------:R-:W-:Y:S05]  /*01f0*/  CALL.REL.NOINC `($__internal_3_$__cuda_sm20_dblrcp_rn_slowpath_v3) ;  /* 0x0000000000207944 */ /* 0x000fea0003c00000 */
.L_x_714:
[----:B------:R-:W-:Y:S05]  /*0200*/  BSYNC.RECONVERGENT B0 ;  /* 0x0000000000007941 */ /* 0x000fea0003800200 */
.L_x_713:
[----:B------:R-:W0:Y:S01]  /*0210*/  LDC.64 R4, c[0x0][0x388] ;  /* 0x0000e200ff047b82 */ /* 0x000e220000000a00 */
[----:B------:R-:W-:-:S04]  /*0220*/  IMAD R3, R0, 0x3, R3 ;  /* 0x0000000300037824 */ /* 0x000fc800078e0203 */
[----:B0-----:R-:W-:-:S05]  /*0230*/  IMAD.WIDE R2, R3, 0x8, R4 ;  /* 0x0000000803027825 */ /* 0x001fca00078e0204 */
[----:B------:R-:W2:Y:S02]  /*0240*/  LDG.E.64 R4, desc[UR4][R2.64] ;  /* 0x0000000402047981 */ /* 0x000ea4000c1e1b00 */
[----:B--2---:R-:W-:-:S07]  /*0250*/  DMUL R4, R4, R10 ;  /* 0x0000000a04047228 */ /* 0x004fce0000000000 */
[----:B------:R-:W-:Y:S01]  /*0260*/  STG.E.64 desc[UR4][R2.64], R4 ;  /* 0x0000000402007986 */ /* 0x000fe2000c101b04 */
[----:B------:R-:W-:Y:S05]  /*0270*/  EXIT ;  /* 0x000000000000794d */ /* 0x000fea0003800000 */
        .weak           $__internal_3_$__cuda_sm20_dblrcp_rn_slowpath_v3
        .type           $__internal_3_$__cuda_sm20_dblrcp_rn_slowpath_v3,@function
        .size           $__internal_3_$__cuda_sm20_dblrcp_rn_slowpath_v3,(.L_x_732 - $__internal_3_$__cuda_sm20_dblrcp_rn_slowpath_v3)
$__internal_3_$__cuda_sm20_dblrcp_rn_slowpath_v3:
        /* <DEDUP_REMOVED lines=26> */
.L_x_718:
        /* <DEDUP_REMOVED lines=10> */
.L_x_716:
[----:B------:R-:W-:Y:S01]  /*04c0*/  LOP3.LUT R7, R5, 0x80000, RZ, 0xfc, !PT ;  /* 0x0008000005077812 */ /* 0x000fe200078efcff */
[----:B------:R-:W-:-:S07]  /*04d0*/  IMAD.MOV.U32 R6, RZ, RZ, R4 ;  /* 0x000000ffff067224 */ /* 0x000fce00078e0004 */
.L_x_717:
[----:B------:R-:W-:Y:S05]  /*04e0*/  BSYNC.RECONVERGENT B1 ;  /* 0x0000000000017941 */ /* 0x000fea0003800200 */
.L_x_715:
[----:B------:R-:W-:Y:S02]  /*04f0*/  HFMA2 R5, -RZ, RZ, 0, 0 ;  /* 0x00000000ff057431 */ /* 0x000fe400000001ff */
[----:B------:R-:W-:Y:S01]  /*0500*/  IMAD.MOV.U32 R4, RZ, RZ, R2 ;  /* 0x000000ffff047224 */ /* 0x000fe200078e0002 */
[----:B------:R-:W-:Y:S01]  /*0510*/  MOV R11, R7 ;  /* 0x00000007000b7202 */ /* 0x000fe20000000f00 */
[----:B------:R-:W-:Y:S02]  /*0520*/  IMAD.MOV.U32 R10, RZ, RZ, R6 ;  /* 0x000000ffff0a7224 */ /* 0x000fe400078e0006 */
[----:B------:R-:W-:Y:S05]  /*0530*/  RET.REL.NODEC R4 `(_Z15scale_centroidsIdEvPiPT_) ;  /* 0xfffffff804b07950 */ /* 0x000fea0003c3ffff */
.L_x_719:
        /* <DEDUP_REMOVED lines=12> */
.L_x_732:


//--------------------- .text._Z19calculate_centroidsIdEvPT_PiS2_S1_S2_ --------------------------
	.section	.text._Z19calculate_centroidsIdEvPT_PiS2_S1_S2_,"ax",@progbits
	.align	128
        .global         _Z19calculate_centroidsIdEvPT_PiS2_S1_S2_
        .type           _Z19calculate_centroidsIdEvPT_PiS2_S1_S2_,@function
        .size           _Z19calculate_centroidsIdEvPT_PiS2_S1_S2_,(.L_x_765 - _Z19calculate_centroidsIdEvPT_PiS2_S1_S2_)
        .other          _Z19calculate_centroidsIdEvPT_PiS2_S1_S2_,@"STO_CUDA_ENTRY STV_DEFAULT"
_Z19calculate_centroidsIdEvPT_PiS2_S1_S2_:
.text._Z19calculate_centroidsIdEvPT_PiS2_S1_S2_:
        /* <DEDUP_REMOVED lines=48> */
.L_x_726:
[----:B------:R-:W-:Y:S01]  /*0300*/  ISETP.GT.U32.AND P0, PT, R0, 0x4, PT ;  /* 0x000000040000780c */ /* 0x000fe20003f04070 */
[----:B------:R-:W-:-:S12]  /*0310*/  BSSY.RECONVERGENT B0, `(.L_x_720) ;  /* 0x0000036000007945 */ /* 0x000fd80003800200 */
[----:B0123--:R-:W-:Y:S05]  /*0320*/  @P0 BRA `(.L_x_721) ;  /* 0x0000000000d00947 */ /* 0x00ffea0003800000 */
[----:B------:R0:W5:Y:S01]  /*0330*/  LDG.E R25, desc[UR6][R12.64] ;  /* 0x000000060c197981 */ /* 0x000162000c1e1900 */
[----:B------:R-:W1:Y:S01]  /*0340*/  LDC.64 R14, c[0x0][0x398] ;  /* 0x0000e600ff0e7b82 */ /* 0x000e620000000a00 */
[----:B------:R-:W-:Y:S01]  /*0350*/  BSSY.RECONVERGENT B1, `(.L_x_722) ;  /* 0x0000028000017945 */ /* 0x000fe20003800200 */
[----:B------:R-:W-:Y:S01]  /*0360*/  MOV R21, RZ ;  /* 0x000000ff00157202 */ /* 0x000fe20000000f00 */
[----:B------:R-:W-:Y:S01]  /*0370*/  IMAD.MOV.U32 R22, RZ, RZ, R3 ;  /* 0x000000ffff167224 */ /* 0x000fe200078e0003 */
[----:B------:R-:W-:Y:S01]  /*0380*/  MOV R9, R5 ;  /* 0x0000000500097202 */ /* 0x000fe20000000f00 */
[----:B------:R-:W-:Y:S01]  /*0390*/  IMAD.MOV.U32 R10, RZ, RZ, R2 ;  /* 0x000000ffff0a7224 */ /* 0x000fe200078e0002 */
[----:B------:R-:W-:Y:S01]  /*03a0*/  MOV R11, R4 ;  /* 0x00000004000b7202 */ /* 0x000fe20000000f00 */
[----:B------:R-:W-:Y:S01]  /*03b0*/  IMAD.MOV.U32 R24, RZ, RZ, R0 ;  /* 0x000000ffff187224 */ /* 0x000fe200078e0000 */
[----:B------:R-:W-:-:S07]  /*03c0*/  CS2R R16, SRZ ;  /* 0x0000000000107805 */ /* 0x000fce000001ff00 */
.L_x_725:
[----:B------:R-:W-:-:S05]  /*03d0*/  MOV R23, R9 ;  /* 0x0000000900177202 */ /* 0x000fca0000000f00 */
[----:B------:R-:W2:Y:S01]  /*03e0*/  LDG.E R20, desc[UR6][R22.64] ;  /* 0x0000000616147981 */ /* 0x000ea2000c1e1900 */
[----:B------:R-:W-:Y:S01]  /*03f0*/  BSSY.RECONVERGENT B2, `(.L_x_723) ;  /* 0x000000e000027945 */ /* 0x000fe20003800200 */
[----:B------:R-:W-:Y:S01]  /*0400*/  IMAD.MOV.U32 R8, RZ, RZ, R21 ;  /* 0x000000ffff087224 */ /* 0x000fe200078e0015 */
[----:B--2--5:R-:W-:-:S13]  /*0410*/  ISETP.NE.AND P0, PT, R20, R25, PT ;  /* 0x000000191400720c */ /* 0x024fda0003f05270 */
[----:B------:R-:W-:Y:S05]  /*0420*/  @!P0 BRA `(.L_x_724) ;  /* 0x0000000000288947 */ /* 0x000fea0003800000 */
[----:B------:R-:W-:Y:S01]  /*0430*/  ISETP.NE.AND P0, PT, R6, RZ, PT ;  /* 0x000000ff0600720c */ /* 0x000fe20003f05270 */
[----:B------:R-:W-:-:S04]  /*0440*/  IMAD R19, R25, 0x3, R6 ;  /* 0x0000000319137824 */ /* 0x000fc800078e0206 */
[----:B-1----:R-:W-:-:S04]  /*0450*/  IMAD.WIDE R18, R19, 0x8, R14 ;  /* 0x0000000813127825 */ /* 0x002fc800078e020e */
[----:B------:R-:W-:Y:S01]  /*0460*/  HFMA2 R8, -RZ, RZ, 0, 0 ;  /* 0x00000000ff087431 */ /* 0x000fe200000001ff */
[----:B------:R1:W-:Y:S02]  /*0470*/  REDG.E.ADD.F64.RN.STRONG.GPU desc[UR6][R18.64], R16 ;  /* 0x00000010120079a6 */ /* 0x0003e4000c12ff06 */
[----:B-1----:R-:W-:Y:S01]  /*0480*/  CS2R R16, SRZ ;  /* 0x0000000000107805 */ /* 0x002fe2000001ff00 */
[----:B------:R-:W-:Y:S06]  /*0490*/  @P0 BRA `(.L_x_724) ;  /* 0x00000000000c0947 */ /* 0x000fec0003800000 */
[----:B------:R-:W1:Y:S02]  /*04a0*/  LDC.64 R18, c[0x0][0x3a0] ;  /* 0x0000e800ff127b82 */ /* 0x000e640000000a00 */
[----:B-1----:R-:W-:-:S05]  /*04b0*/  IMAD.WIDE R18, R25, 0x4, R18 ;  /* 0x0000000419127825 */ /* 0x002fca00078e0212 */
[----:B------:R2:W-:Y:S02]  /*04c0*/  REDG.E.ADD.STRONG.GPU desc[UR6][R18.64], R21 ;  /* 0x000000151200798e */ /* 0x0005e4000c12e106 */
.L_x_724:
[----:B------:R-:W-:Y:S05]  /*04d0*/  BSYNC.RECONVERGENT B2 ;  /* 0x0000000000027941 */ /* 0x000fea0003800200 */
.L_x_723:
[----:B--2---:R-:W2:Y:S01]  /*04e0*/  LDG.E R21, desc[UR6][R10.64] ;  /* 0x000000060a157981 */ /* 0x004ea2000c1e1900 */
[----:B------:R-:W3:Y:S01]  /*04f0*/  LDC.64 R18, c[0x0][0x380] ;  /* 0x0000e000ff127b82 */ /* 0x000ee20000000a00 */
[----:B------:R-:W-:Y:S02]  /*0500*/  VIADD R24, R24, 0x1 ;  /* 0x0000000118187836 */ /* 0x000fe40000000000 */
[----:B--2---:R-:W-:-:S04]  /*0510*/  IMAD R21, R21, 0x3, R6 ;  /* 0x0000000315157824 */ /* 0x004fc800078e0206 */
[----:B---3--:R-:W-:-:S06]  /*0520*/  IMAD.WIDE R18, R21, 0x8, R18 ;  /* 0x0000000815127825 */ /* 0x008fcc00078e0212 */
[----:B------:R-:W2:Y:S01]  /*0530*/  LDG.E.64 R18, desc[UR6][R18.64] ;  /* 0x0000000612127981 */ /* 0x000ea2000c1e1b00 */
[----:B------:R-:W-:Y:S01]  /*0540*/  ISETP.GE.U32.AND P0, PT, R24, R7, PT ;  /* 0x000000071800720c */ /* 0x000fe20003f06070 */
[----:B------:R-:W-:Y:S01]  /*0550*/  VIADD R21, R8, 0x1 ;  /* 0x0000000108157836 */ /* 0x000fe20000000000 */
[----:B------:R-:W-:Y:S02]  /*0560*/  IADD3 R10, P1, PT, R10, 0x4, RZ ;  /* 0x000000040a0a7810 */ /* 0x000fe40007f3e0ff */
[----:B------:R-:W-:Y:S02]  /*0570*/  IADD3 R22, P2, PT, R22, 0x4, RZ ;  /* 0x0000000416167810 */ /* 0x000fe40007f5e0ff */
[----:B------:R-:W-:Y:S01]  /*0580*/  MOV R25, R20 ;  /* 0x0000001400197202 */ /* 0x000fe20000000f00 */
[----:B------:R-:W-:Y:S01]  /*0590*/  IMAD.X R11, RZ, RZ, R11, P1 ;  /* 0x000000ffff0b7224 */ /* 0x000fe200008e060b */
[----:B------:R-:W-:Y:S01]  /*05a0*/  IADD3.X R9, PT, PT, RZ, R9, RZ, P2, !PT ;  /* 0x00000009ff097210 */ /* 0x000fe200017fe4ff */
[----:B--2---:R-:W-:-:S04]  /*05b0*/  DADD R16, R18, R16 ;  /* 0x0000000012107229 */ /* 0x004fc80000000010 */
[----:B------:R-:W-:Y:S07]  /*05c0*/  @!P0 BRA `(.L_x_725) ;  /* 0xfffffffc00808947 */ /* 0x000fee000383ffff */
[----:B------:R-:W-:Y:S05]  /*05d0*/  BSYNC.RECONVERGENT B1 ;  /* 0x0000000000017941 */ /* 0x000fea0003800200 */
.L_x_722:
[----:B------:R-:W2:Y:S01]  /*05e0*/  LDC.64 R8, c[0x0][0x398] ;  /* 0x0000e600ff087b82 */ /* 0x000ea20000000a00 */
[----:B------:R-:W-:Y:S01]  /*05f0*/  ISETP.NE.AND P0, PT, R6, RZ, PT ;  /* 0x000000ff0600720c */ /* 0x000fe20003f05270 */
[----:B------:R-:W-:-:S04]  /*0600*/  IMAD R11, R25, 0x3, R6 ;  /* 0x00000003190b7824 */ /* 0x000fc800078e0206 */
[----:B--2---:R-:W-:-:S05]  /*0610*/  IMAD.WIDE R8, R11, 0x8, R8 ;  /* 0x000000080b087825 */ /* 0x004fca00078e0208 */
[----:B------:R2:W-:Y:S03]  /*0620*/  REDG.E.ADD.F64.RN.STRONG.GPU desc[UR6][R8.64], R16 ;  /* 0x00000010080079a6 */ /* 0x0005e6000c12ff06 */
[----:B------:R-:W-:Y:S05]  /*0630*/  @P0 BRA `(.L_x_721) ;  /* 0x00000000000c0947 */ /* 0x000fea0003800000 */
[----:B--2---:R-:W2:Y:S02]  /*0640*/  LDC.64 R8, c[0x0][0x3a0] ;  /* 0x0000e800ff087b82 */ /* 0x004ea40000000a00 */
[----:B--2---:R-:W-:-:S05]  /*0650*/  IMAD.WIDE R8, R25, 0x4, R8 ;  /* 0x0000000419087825 */ /* 0x004fca00078e0208 */
[----:B------:R3:W-:Y:S02]  /*0660*/  REDG.E.ADD.STRONG.GPU desc[UR6][R8.64], R21 ;  /* 0x000000150800798e */ /* 0x0007e4000c12e106 */
.L_x_721:
[----:B------:R-:W-:Y:S05]  /*0670*/  BSYNC.RECONVERGENT B0 ;  /* 0x0000000000007941 */ /* 0x000fea0003800200 */
.L_x_720:
[----:B------:R-:W-:-:S04]  /*0680*/  IADD3 R6, PT, PT, R6, UR4, RZ ;  /* 0x0000000406067c10 */ /* 0x000fc8000fffe0ff */
[----:B------:R-:W-:-:S13]  /*0690*/  ISETP.GE.U32.AND P0, PT, R6, 0x3, PT ;  /* 0x000000030600780c */ /* 0x000fda0003f06070 */
[----:B------:R-:W-:Y:S05]  /*06a0*/  @!P0 BRA `(.L_x_726) ;  /* 0xfffffffc00148947 */ /* 0x000fea000383ffff */
[----:B------:R-:W-:Y:S05]  /*06b0*/  EXIT ;  /* 0x000000000000794d */ /* 0x000fea0003800000 */
.L_x_727:
        /* <DEDUP_REMOVED lines=12> */
.L_x_765:


//--------------------- .text._Z9self_dotsIdEvPT_S1_ --------------------------
	.section	.text._Z9self_dotsIdEvPT_S1_,"ax",@progbits
	.align	128
        .global         _Z9self_dotsIdEvPT_S1_
        .type           _Z9self_dotsIdEvPT_S1_,@function
        .size           _Z9self_dotsIdEvPT_S1_,(.L_x_766 - _Z9self_dotsIdEvPT_S1_)
        .other          _Z9self_dotsIdEvPT_S1_,@"STO_CUDA_ENTRY STV_DEFAULT"
_Z9self_dotsIdEvPT_S1_:
.text._Z9self_dotsIdEvPT_S1_:
        /* <DEDUP_REMOVED lines=9> */
[----:B------:R-:W-:-:S06]  /*0090*/  LEA R5, R13, R13, 0x1 ;  /* 0x0000000d0d057211 */ /* 0x000fcc00078e08ff */
[----:B------:R-:W2:Y:S01]  /*00a0*/  LDC.64 R10, c[0x0][0x388] ;  /* 0x0000e200ff0a7b82 */ /* 0x000ea20000000a00 */
[----:B0-----:R-:W-:-:S05]  /*00b0*/  IMAD.WIDE R2, R5, 0x8, R2 ;  /* 0x0000000805027825 */ /* 0x001fca00078e0202 */
[----:B-1----:R-:W3:Y:S04]  /*00c0*/  LDG.E.64 R6, desc[UR4][R2.64+0x8] ;  /* 0x0000080402067981 */ /* 0x002ee8000c1e1b00 */
[----:B------:R-:W4:Y:S04]  /*00d0*/  LDG.E.64 R4, desc[UR4][R2.64] ;  /* 0x0000000402047981 */ /* 0x000f28000c1e1b00 */
[----:B------:R-:W5:Y:S01]  /*00e0*/  LDG.E.64 R8, desc[UR4][R2.64+0x10] ;  /* 0x0000100402087981 */ /* 0x000f62000c1e1b00 */
[----:B---3--:R-:W-:-:S08]  /*00f0*/  DMUL R6, R6, R6 ;  /* 0x0000000606067228 */ /* 0x008fd00000000000 */
[----:B----4-:R-:W-:Y:S01]  /*0100*/  DFMA R6, R4, R4, R6 ;  /* 0x000000040406722b */ /* 0x010fe20000000006 */
[----:B--2---:R-:W-:-:S07]  /*0110*/  IMAD.WIDE R4, R13, 0x8, R10 ;  /* 0x000000080d047825 */ /* 0x004fce00078e020a */
[----:B-----5:R-:W-:-:S07]  /*0120*/  DFMA R6, R8, R8, R6 ;  /* 0x000000080806722b */ /* 0x020fce0000000006 */
[----:B------:R-:W-:Y:S01]  /*0130*/  STG.E.64 desc[UR4][R4.64], R6 ;  /* 0x0000000604007986 */ /* 0x000fe2000c101b04 */
[----:B------:R-:W-:Y:S05]  /*0140*/  EXIT ;  /* 0x000000000000794d */ /* 0x000fea0003800000 */
.L_x_728:
        /* <DEDUP_REMOVED lines=11> */
.L_x_766:


//--------------------- .nv.shared._ZN3cub18CUB_300001_SM_10006detail10radix_sort29DeviceRadixSortOnesweepKernelINS1_5radix10policy_hubIiiyE10Policy1000ELNS0_9SortOrderE0EiiyiiNS1_21identity_decomposer_tEEEvPT5_SB_PT3_PKSC_PT1_PKSG_PT2_PKSK_T4_iiT6_ --------------------------
	.section	.nv.shared._ZN3cub18CUB_300001_SM_10006detail10radix_sort29DeviceRadixSortOnesweepKernelINS1_5radix10policy_hubIiiyE10Policy1000ELNS0_9SortOrderE0EiiyiiNS1_21identity_decomposer_tEEEvPT5_SB_PT3_PKSC_PT1_PKSG_PT2_PKSK_T4_iiT6_,"aw",@nobits
	.sectionflags	@""
	.align	16
.nv.shared._ZN3cub18CUB_300001_SM_10006detail10radix_sort29DeviceRadixSortOnesweepKernelINS1_5radix10policy_hubIiiyE10Policy1000ELNS0_9SortOrderE0EiiyiiNS1_21identity_decomposer_tEEEvPT5_SB_PT3_PKSC_PT1_PKSG_PT2_PKSK_T4_iiT6_:
	.zero		29184


//--------------------- .nv.shared.reserved.0     --------------------------
	.section	.nv.shared.reserved.0,"aw",@nobits
	.weak		__nv_reservedSMEM_offset_0_alias
	.size		__nv_reservedSMEM_offset_0_alias, 0, 64
	.other		__nv_reservedSMEM_offset_0_alias,@"STO_CUDA_RESERVED_SHARED STV_DEFAULT"
__nv_reservedSMEM_offset_0_alias:
	.zero		0
	.zero		64


//--------------------- .nv.global                --------------------------
	.section	.nv.global,"aw",@nobits
.nv.global:
	.type		_ZN31_INTERNAL_ff0e4144_4_k_cu_state6thrust24THRUST_300001_SM_1000_NS12placeholders2_8E,@object
	.size		_ZN31_INTERNAL_ff0e4144_4_k_cu_state6thrust24THRUST_300001_SM_1000_NS12placeholders2_8E,(_ZN31_INTERNAL_ff0e4144_4_k_cu_state4cuda3std3__433_GLOBAL__N__ff0e4144_4_k_cu_state6ignoreE - _ZN31_INTERNAL_ff0e4144_4_k_cu_state6thrust24THRUST_300001_SM_1000_NS12placeholders2_8E)
_ZN31_INTERNAL_ff0e4144_4_k_cu_state6thrust24THRUST_300001_SM_1000_NS12placeholders2_8E:
	.zero		1
	.type		_ZN31_INTERNAL_ff0e4144_4_k_cu_state4cuda3std3__433_GLOBAL__N__ff0e4144_4_k_cu_state6ignoreE,@object
	.size		_ZN31_INTERNAL_ff0e4144_4_k_cu_state4cuda3std3__433_GLOBAL__N__ff0e4144_4_k_cu_state6ignoreE,(_ZN31_INTERNAL_ff0e4144_4_k_cu_state4cuda3std6ranges3__45__cpo4dataE - _ZN31_INTERNAL_ff0e4144_4_k_cu_state4cuda3std3__433_GLOBAL__N__ff0e4144_4_k_cu_state6ignoreE)
_ZN31_INTERNAL_ff0e4144_4_k_cu_state4cuda3std3__433_GLOBAL__N__ff0e4144_4_k_cu_state6ignoreE:
	.zero		1
	.type		_ZN31_INTERNAL_ff0e4144_4_k_cu_state4cuda3std6ranges3__45__cpo4dataE,@object
	.size		_ZN31_INTERNAL_ff0e4144_4_k_cu_state4cuda3std6ranges3__45__cpo4dataE,(_ZN31_INTERNAL_ff0e4144_4_k_cu_state6thrust24THRUST_300001_SM_1000_NS6system3cpp3parE - _ZN31_INTERNAL_ff0e4144_4_k_cu_state4cuda3std6ranges3__45__cpo4dataE)
_ZN31_INTERNAL_ff0e4144_4_k_cu_state4cuda3std6ranges3__45__cpo4dataE:
	.zero		1
	.type		_ZN31_INTERNAL_ff0e4144_4_k_cu_state6thrust24THRUST_300001_SM_1000_NS6system3cpp3parE,@object
	.size		_ZN31_INTERNAL_ff0e4144_4_k_cu_state6thrust24THRUST_300001_SM_1000_NS6system3cpp3parE,(_ZN31_INTERNAL_ff0e4144_4_k_cu_state4cuda3std3__45__cpo5beginE - _ZN31_INTERNAL_ff0e4144_4_k_cu_state6thrust24THRUST_300001_SM_1000_NS6system3cpp3parE)
_ZN31_INTERNAL_ff0e4144_4_k_cu_state6thrust24THRUST_300001_SM_1000_NS6system3cpp3parE:
	.zero		1
	.type		_ZN31_INTERNAL_ff0e4144_4_k_cu_state4cuda3std3__45__cpo5beginE,@object
	.size		_ZN31_INTERNAL_ff0e4144_4_k_cu_state4cuda3std3__45__cpo5beginE,(_ZN31_INTERNAL_ff0e4144_4_k_cu_state4cuda3std6ranges3__45__cpo5beginE - _ZN31_INTERNAL_ff0e4144_4_k_cu_state4cuda3std3__45__cpo5beginE)
_ZN31_INTERNAL_ff0e4144_4_k_cu_state4cuda3std3__45__cpo5beginE:
	.zero		1
	.type		_ZN31_INTERNAL_ff0e4144_4_k_cu_state4cuda3std6ranges3__45__cpo5beginE,@object
	.size		_ZN31_INTERNAL_ff0e4144_4_k_cu_state4cuda3std6ranges3__45__cpo5beginE,(_ZN31_INTERNAL_ff0e4144_4_k_cu_state6thrust24THRUST_300001_SM_1000_NS6deviceE - _ZN31_INTERNAL_ff0e4144_4_k_cu_state4cuda3std6ranges3__45__cpo5beginE)
_ZN31_INTERNAL_ff0e4144_4_k_cu_state4cuda3std6ranges3__45__cpo5beginE:
	.zero		1
	.type		_ZN31_INTERNAL_ff0e4144_4_k_cu_state6thrust24THRUST_300001_SM_1000_NS6deviceE,@object
	.size		_ZN31_INTERNAL_ff0e4144_4_k_cu_state6thrust24THRUST_300001_SM_1000_NS6deviceE,(_ZN31_INTERNAL_ff0e4144_4_k_cu_state4cuda3std3__47nulloptE - _ZN31_INTERNAL_ff0e4144_4_k_cu_state6thrust24THRUST_300001_SM_1000_NS6deviceE)
_ZN31_INTERNAL_ff0e4144_4_k_cu_state6thrust24THRUST_300001_SM_1000_NS6deviceE:
	.zero		1
	.type		_ZN31_INTERNAL_ff0e4144_4_k_cu_state4cuda3std3__47nulloptE,@object
	.size		_ZN31_INTERNAL_ff0e4144_4_k_cu_state4cuda3std3__47nulloptE,(_ZN31_INTERNAL_ff0e4144_4_k_cu_state4cuda3std6ranges3__45__cpo8distanceE - _ZN31_INTERNAL_ff0e4144_4_k_cu_state4cuda3std3__47nulloptE)
_ZN31_INTERNAL_ff0e4144_4_k_cu_state4cuda3std3__47nulloptE:
	.zero		1
	.type		_ZN31_INTERNAL_ff0e4144_4_k_cu_state4cuda3std6ranges3__45__cpo8distanceE,@object
	.size		_ZN31_INTERNAL_ff0e4144_4_k_cu_state4cuda3std6ranges3__45__cpo8distanceE,(_ZN31_INTERNAL_ff0e4144_4_k_cu_state6thrust24THRUST_300001_SM_1000_NS12placeholders2_4E - _ZN31_INTERNAL_ff0e4144_4_k_cu_state4cuda3std6ranges3__45__cpo8distanceE)
_ZN31_INTERNAL_ff0e4144_4_k_cu_state4cuda3std6ranges3__45__cpo8distanceE:
	.zero		1
	.type		_ZN31_INTERNAL_ff0e4144_4_k_cu_state6thrust24THRUST_300001_SM_1000_NS12placeholders2_4E,@object
	.size		_ZN31_INTERNAL_ff0e4144_4_k_cu_state6thrust24THRUST_300001_SM_1000_NS12placeholders2_4E,(_ZN31_INTERNAL_ff0e4144_4_k_cu_state4cuda3std3__45__cpo6rbeginE - _ZN31_INTERNAL_ff0e4144_4_k_cu_state6thrust24THRUST_300001_SM_1000_NS12placeholders2_4E)
_ZN31_INTERNAL_ff0e4144_4_k_cu_state6thrust24THRUST_300001_SM_1000_NS12placeholders2_4E:
	.zero		1
	.type		_ZN31_INTERNAL_ff0e4144_4_k_cu_state4cuda3std3__45__cpo6rbeginE,@object
	.size		_ZN31_INTERNAL_ff0e4144_4_k_cu_state4cuda3std3__45__cpo6rbeginE,(_ZN31_INTERNAL_ff0e4144_4_k_cu_state4cuda3std6ranges3__45__cpo7advanceE - _ZN31_INTERNAL_ff0e4144_4_k_cu_state4cuda3std3__45__cpo6rbeginE)
_ZN31_INTERNAL_ff0e4144_4_k_cu_state4cuda3std3__45__cpo6rbeginE:
	.zero		1
	.type		_ZN31_INTERNAL_ff0e4144_4_k_cu_state4cuda3std6ranges3__45__cpo7advanceE,@object
	.size		_ZN31_INTERNAL_ff0e4144_4_k_cu_state4cuda3std6ranges3__45__cpo7advanceE,(_ZN31_INTERNAL_ff0e4144_4_k_cu_state6thrust24THRUST_300001_SM_1000_NS12placeholders3_10E - _ZN31_INTERNAL_ff0e4144_4_k_cu_state4cuda3std6ranges3__45__cpo7advanceE)
_ZN31_INTERNAL_ff0e4144_4_k_cu_state4cuda3std6ranges3__45__cpo7advanceE:
	.zero		1
	.type		_ZN31_INTERNAL_ff0e4144_4_k_cu_state6thrust24THRUST_300001_SM_1000_NS12placeholders3_10E,@object
	.size		_ZN31_INTERNAL_ff0e4144_4_k_cu_state6thrust24THRUST_300001_SM_1000_NS12placeholders3_10E,(_ZN31_INTERNAL_ff0e4144_4_k_cu_state4cuda3std3__48in_placeE - _ZN31_INTERNAL_ff0e4144_4_k_cu_state6thrust24THRUST_300001_SM_1000_NS12placeholders3_10E)
_ZN31_INTERNAL_ff0e4144_4_k_cu_state6thrust24THRUST_300001_SM_1000_NS12placeholders3_10E:
	.zero		1
	.type		_ZN31_INTERNAL_ff0e4144_4_k_cu_state4cuda3std3__48in_placeE,@object
	.size		_ZN31_INTERNAL_ff0e4144_4_k_cu_state4cuda3std3__48in_placeE,(_ZN31_INTERNAL_ff0e4144_4_k_cu_state4cuda3std6ranges3__45__cpo4sizeE - _ZN31_INTERNAL_ff0e4144_4_k_cu_state4cuda3std3__48in_placeE)
_ZN31_INTERNAL_ff0e4144_4_k_cu_state4cuda3std3__48in_placeE:
	.zero		1
	.type		_ZN31_INTERNAL_ff0e4144_4_k_cu_state4cuda3std6ranges3__45__cpo4sizeE,@object
	.size		_ZN31_INTERNAL_ff0e4144_4_k_cu_state4cuda3std6ranges3__45__cpo4sizeE,(_ZN31_INTERNAL_ff0e4144_4_k_cu_state6thrust24THRUST_300001_SM_1000_NS12placeholders2_2E - _ZN31_INTERNAL_ff0e4144_4_k_cu_state4cuda3std6ranges3__45__cpo4sizeE)
_ZN31_INTERNAL_ff0e4144_4_k_cu_state4cuda3std6ranges3__45__cpo4sizeE:
	.zero		1
	.type		_ZN31_INTERNAL_ff0e4144_4_k_cu_state6thrust24THRUST_300001_SM_1000_NS12placeholders2_2E,@object
	.size		_ZN31_INTERNAL_ff0e4144_4_k_cu_state6thrust24THRUST_300001_SM_1000_NS12placeholders2_2E,(_ZN31_INTERNAL_ff0e4144_4_k_cu_state4cuda3std3__45__cpo6cbeginE - _ZN31_INTERNAL_ff0e4144_4_k_cu_state6thrust24THRUST_300001_SM_1000_NS12placeholders2_2E)
_ZN31_INTERNAL_ff0e4144_4_k_cu_state6thrust24THRUST_300001_SM_1000_NS12placeholders2_2E:
	.zero		1
	.type		_ZN31_INTERNAL_ff0e4144_4_k_cu_state4cuda3std3__45__cpo6cbeginE,@object
	.size		_ZN31_INTERNAL_ff0e4144_4_k_cu_state4cuda3std3__45__cpo6cbeginE,(_ZN31_INTERNAL_ff0e4144_4_k_cu_state4cuda3std6ranges3__45__cpo6cbeginE - _ZN31_INTERNAL_ff0e4144_4_k_cu_state4cuda3std3__45__cpo6cbeginE)
_ZN31_INTERNAL_ff0e4144_4_k_cu_state4cuda3std3__45__cpo6cbeginE:
	.zero		1
	.type		_ZN31_INTERNAL_ff0e4144_4_k_cu_state4cuda3std6ranges3__45__cpo6cbeginE,@object
	.size		_ZN31_INTERNAL_ff0e4144_4_k_cu_state4cuda3std6ranges3__45__cpo6cbeginE,(_ZN31_INTERNAL_ff0e4144_4_k_cu_state6thrust24THRUST_300001_SM_1000_NS12placeholders2_6E - _ZN31_INTERNAL_ff0e4144_4_k_cu_state4cuda3std6ranges3__45__cpo6cbeginE)
_ZN31_INTERNAL_ff0e4144_4_k_cu_state4cuda3std6ranges3__45__cpo6cbeginE:
	.zero		1
	.type		_ZN31_INTERNAL_ff0e4144_4_k_cu_state6thrust24THRUST_300001_SM_1000_NS12placeholders2_6E,@object
	.size		_ZN31_INTERNAL_ff0e4144_4_k_cu_state6thrust24THRUST_300001_SM_1000_NS12placeholders2_6E,(_ZN31_INTERNAL_ff0e4144_4_k_cu_state4cuda3std3__45__cpo7crbeginE - _ZN31_INTERNAL_ff0e4144_4_k_cu_state6thrust24THRUST_300001_SM_1000_NS12placeholders2_6E)
_ZN31_INTERNAL_ff0e4144_4_k_cu_state6thrust24THRUST_300001_SM_1000_NS12placeholders2_6E:
	.zero		1
	.type		_ZN31_INTERNAL_ff0e4144_4_k_cu_state4cuda3std3__45__cpo7crbeginE,@object
	.size		_ZN31_INTERNAL_ff0e4144_4_k_cu_state4cuda3std3__45__cpo7crbeginE,(_ZN31_INTERNAL_ff0e4144_4_k_cu_state4cuda3std6ranges3__45__cpo4nextE - _ZN31_INTERNAL_ff0e4144_4_k_cu_state4cuda3std3__45__cpo7crbeginE)
_ZN31_INTERNAL_ff0e4144_4_k_cu_state4cuda3std3__45__cpo7crbeginE:
	.zero		1
	.type		_ZN31_INTERNAL_ff0e4144_4_k_cu_state4cuda3std6ranges3__45__cpo4nextE,@object
	.size		_ZN31_INTERNAL_ff0e4144_4_k_cu_state4cuda3std6ranges3__45__cpo4nextE,(_ZN31_INTERNAL_ff0e4144_4_k_cu_state4cuda3std6ranges3__45__cpo4swapE - _ZN31_INTERNAL_ff0e4144_4_k_cu_state4cuda3std6ranges3__45__cpo4nextE)
_ZN31_INTERNAL_ff0e4144_4_k_cu_state4cuda3std6ranges3__45__cpo4nextE:
	.zero		1
	.type		_ZN31_INTERNAL_ff0e4144_4_k_cu_state4cuda3std6ranges3__45__cpo4swapE,@object
	.size		_ZN31_INTERNAL_ff0e4144_4_k_cu_state4cuda3std6ranges3__45__cpo4swapE,(_ZN31_INTERNAL_ff0e4144_4_k_cu_state6thrust24THRUST_300001_SM_1000_NS8cuda_cub10par_nosyncE - _ZN31_INTERNAL_ff0e4144_4_k_cu_state4cuda3std6ranges3__45__cpo4swapE)
_ZN31_INTERNAL_ff0e4144_4_k_cu_state4cuda3std6ranges3__45__cpo4swapE:
	.zero		1
	.type		_ZN31_INTERNAL_ff0e4144_4_k_cu_state6thrust24THRUST_300001_SM_1000_NS8cuda_cub10par_nosyncE,@object
	.size		_ZN31_INTERNAL_ff0e4144_4_k_cu_state6thrust24THRUST_300001_SM_1000_NS8cuda_cub10par_nosyncE,(_ZN31_INTERNAL_ff0e4144_4_k_cu_state6thrust24THRUST_300001_SM_1000_NS3seqE - _ZN31_INTERNAL_ff0e4144_4_k_cu_state6thrust24THRUST_300001_SM_1000_NS8cuda_cub10par_nosyncE)
_ZN31_INTERNAL_ff0e4144_4_k_cu_state6thrust24THRUST_300001_SM_1000_NS8cuda_cub10par_nosyncE:
	.zero		1
	.type		_ZN31_INTERNAL_ff0e4144_4_k_cu_state6thrust24THRUST_300001_SM_1000_NS3seqE,@object
	.size		_ZN31_INTERNAL_ff0e4144_4_k_cu_state6thrust24THRUST_300001_SM_1000_NS3seqE,(_ZN31_INTERNAL_ff0e4144_4_k_cu_state4cuda3std3__420unreachable_sentinelE - _ZN31_INTERNAL_ff0e4144_4_k_cu_state6thrust24THRUST_300001_SM_1000_NS3seqE)
_ZN31_INTERNAL_ff0e4144_4_k_cu_state6thrust24THRUST_300001_SM_1000_NS3seqE:
	.zero		1
	.type		_ZN31_INTERNAL_ff0e4144_4_k_cu_state4cuda3std3__420unreachable_sentinelE,@object
	.size		_ZN31_INTERNAL_ff0e4144_4_k_cu_state4cuda3std3__420unreachable_sentinelE,(_ZN31_INTERNAL_ff0e4144_4_k_cu_state4cuda3std6ranges3__45__cpo5ssizeE - _ZN31_INTERNAL_ff0e4144_4_k_cu_state4cuda3std3__420unreachable_sentinelE)
_ZN31_INTERNAL_ff0e4144_4_k_cu_state4cuda3std3__420unreachable_sentinelE:
	.zero		1
	.type		_ZN31_INTERNAL_ff0e4144_4_k_cu_state4cuda3std6ranges3__45__cpo5ssizeE,@object
	.size		_ZN31_INTERNAL_ff0e4144_4_k_cu_state4cuda3std6ranges3__45__cpo5ssizeE,(_ZN31_INTERNAL_ff0e4144_4_k_cu_state6thrust24THRUST_300001_SM_1000_NS12placeholders2_3E - _ZN31_INTERNAL_ff0e4144_4_k_cu_state4cuda3std6ranges3__45__cpo5ssizeE)
_ZN31_INTERNAL_ff0e4144_4_k_cu_state4cuda3std6ranges3__45__cpo5ssizeE:
	.zero		1
	.type		_ZN31_INTERNAL_ff0e4144_4_k_cu_state6thrust24THRUST_300001_SM_1000_NS12placeholders2_3E,@object
	.size		_ZN31_INTERNAL_ff0e4144_4_k_cu_state6thrust24THRUST_300001_SM_1000_NS12placeholders2_3E,(_ZN31_INTERNAL_ff0e4144_4_k_cu_state4cuda3std3__45__cpo4cendE - _ZN31_INTERNAL_ff0e4144_4_k_cu_state6thrust24THRUST_300001_SM_1000_NS12placeholders2_3E)
_ZN31_INTERNAL_ff0e4144_4_k_cu_state6thrust24THRUST_300001_SM_1000_NS12placeholders2_3E:
	.zero		1
	.type		_ZN31_INTERNAL_ff0e4144_4_k_cu_state4cuda3std3__45__cpo4cendE,@object
	.size		_ZN31_INTERNAL_ff0e4144_4_k_cu_state4cuda3std3__45__cpo4cendE,(_ZN31_INTERNAL_ff0e4144_4_k_cu_state4cuda3std6ranges3__45__cpo4cendE - _ZN31_INTERNAL_ff0e4144_4_k_cu_state4cuda3std3__45__cpo4cendE)
_ZN31_INTERNAL_ff0e4144_4_k_cu_state4cuda3std3__45__cpo4cendE:
	.zero		1
	.type		_ZN31_INTERNAL_ff0e4144_4_k_cu_state4cuda3std6ranges3__45__cpo4cendE,@object
	.size		_ZN31_INTERNAL_ff0e4144_4_k_cu_state4cuda3std6ranges3__45__cpo4cendE,(_ZN31_INTERNAL_ff0e4144_4_k_cu_state6thrust24THRUST_300001_SM_1000_NS12placeholders2_7E - _ZN31_INTERNAL_ff0e4144_4_k_cu_state4cuda3std6ranges3__45__cpo4cendE)
_ZN31_INTERNAL_ff0e4144_4_k_cu_state4cuda3std6ranges3__45__cpo4cendE:
	.zero		1
	.type		_ZN31_INTERNAL_ff0e4144_4_k_cu_state6thrust24THRUST_300001_SM_1000_NS12placeholders2_7E,@object
	.size		_ZN31_INTERNAL_ff0e4144_4_k_cu_state6thrust24THRUST_300001_SM_1000_NS12placeholders2_7E,(_ZN31_INTERNAL_ff0e4144_4_k_cu_state4cuda3std3__45__cpo5crendE - _ZN31_INTERNAL_ff0e4144_4_k_cu_state6thrust24THRUST_300001_SM_1000_NS12placeholders2_7E)
_ZN31_INTERNAL_ff0e4144_4_k_cu_state6thrust24THRUST_300001_SM_1000_NS12placeholders2_7E:
	.zero		1
	.type		_ZN31_INTERNAL_ff0e4144_4_k_cu_state4cuda3std3__45__cpo5crendE,@object
	.size		_ZN31_INTERNAL_ff0e4144_4_k_cu_state4cuda3std3__45__cpo5crendE,(_ZN31_INTERNAL_ff0e4144_4_k_cu_state4cuda3std6ranges3__45__cpo4prevE - _ZN31_INTERNAL_ff0e4144_4_k_cu_state4cuda3std3__45__cpo5crendE)
_ZN31_INTERNAL_ff0e4144_4_k_cu_state4cuda3std3__45__cpo5crendE:
	.zero		1
	.type		_ZN31_INTERNAL_ff0e4144_4_k_cu_state4cuda3std6ranges3__45__cpo4prevE,@object
	.size		_ZN31_INTERNAL_ff0e4144_4_k_cu_state4cuda3std6ranges3__45__cpo4prevE,(_ZN31_INTERNAL_ff0e4144_4_k_cu_state4cuda3std6ranges3__45__cpo9iter_moveE - _ZN31_INTERNAL_ff0e4144_4_k_cu_state4cuda3std6ranges3__45__cpo4prevE)
_ZN31_INTERNAL_ff0e4144_4_k_cu_state4cuda3std6ranges3__45__cpo4prevE:
	.zero		1
	.type		_ZN31_INTERNAL_ff0e4144_4_k_cu_state4cuda3std6ranges3__45__cpo9iter_moveE,@object
	.size		_ZN31_INTERNAL_ff0e4144_4_k_cu_state4cuda3std6ranges3__45__cpo9iter_moveE,(_ZN31_INTERNAL_ff0e4144_4_k_cu_state6thrust24THRUST_300001_SM_1000_NS6system6detail10sequential3seqE - _ZN31_INTERNAL_ff0e4144_4_k_cu_state4cuda3std6ranges3__45__cpo9iter_moveE)
_ZN31_INTERNAL_ff0e4144_4_k_cu_state4cuda3std6ranges3__45__cpo9iter_moveE:
	.zero		1
	.type		_ZN31_INTERNAL_ff0e4144_4_k_cu_state6thrust24THRUST_300001_SM_1000_NS6system6detail10sequential3seqE,@object
	.size		_ZN31_INTERNAL_ff0e4144_4_k_cu_state6thrust24THRUST_300001_SM_1000_NS6system6detail10sequential3seqE,(_ZN31_INTERNAL_ff0e4144_4_k_cu_state6thrust24THRUST_300001_SM_1000_NS12placeholders2_9E - _ZN31_INTERNAL_ff0e4144_4_k_cu_state6thrust24THRUST_300001_SM_1000_NS6system6detail10sequential3seqE)
_ZN31_INTERNAL_ff0e4144_4_k_cu_state6thrust24THRUST_300001_SM_1000_NS6system6detail10sequential3seqE:
	.zero		1
	.type		_ZN31_INTERNAL_ff0e4144_4_k_cu_state6thrust24THRUST_300001_SM_1000_NS12placeholders2_9E,@object
	.size		_ZN31_INTERNAL_ff0e4144_4_k_cu_state6thrust24THRUST_300001_SM_1000_NS12placeholders2_9E,(_ZN31_INTERNAL_ff0e4144_4_k_cu_state4cuda3std3__419piecewise_constructE - _ZN31_INTERNAL_ff0e4144_4_k_cu_state6thrust24THRUST_300001_SM_1000_NS12placeholders2_9E)
_ZN31_INTERNAL_ff0e4144_4_k_cu_state6thrust24THRUST_300001_SM_1000_NS12placeholders2_9E:
	.zero		1
	.type		_ZN31_INTERNAL_ff0e4144_4_k_cu_state4cuda3std3__419piecewise_constructE,@object
	.size		_ZN31_INTERNAL_ff0e4144_4_k_cu_state4cuda3std3__419piecewise_constructE,(_ZN31_INTERNAL_ff0e4144_4_k_cu_state4cuda3std6ranges3__45__cpo5cdataE - _ZN31_INTERNAL_ff0e4144_4_k_cu_state4cuda3std3__419piecewise_constructE)
_ZN31_INTERNAL_ff0e4144_4_k_cu_state4cuda3std3__419piecewise_constructE:
	.zero		1
	.type		_ZN31_INTERNAL_ff0e4144_4_k_cu_state4cuda3std6ranges3__45__cpo5cdataE,@object
	.size		_ZN31_INTERNAL_ff0e4144_4_k_cu_state4cuda3std6ranges3__45__cpo5cdataE,(_ZN31_INTERNAL_ff0e4144_4_k_cu_state6thrust24THRUST_300001_SM_1000_NS12placeholders2_1E - _ZN31_INTERNAL_ff0e4144_4_k_cu_state4cuda3std6ranges3__45__cpo5cdataE)
_ZN31_INTERNAL_ff0e4144_4_k_cu_state4cuda3std6ranges3__45__cpo5cdataE:
	.zero		1
	.type		_ZN31_INTERNAL_ff0e4144_4_k_cu_state6thrust24THRUST_300001_SM_1000_NS12placeholders2_1E,@object
	.size		_ZN31_INTERNAL_ff0e4144_4_k_cu_state6thrust24THRUST_300001_SM_1000_NS12placeholders2_1E,(_ZN31_INTERNAL_ff0e4144_4_k_cu_state4cuda3std3__45__cpo3endE - _ZN31_INTERNAL_ff0e4144_4_k_cu_state6thrust24THRUST_300001_SM_1000_NS12placeholders2_1E)
_ZN31_INTERNAL_ff0e4144_4_k_cu_state6thrust24THRUST_300001_SM_1000_NS12placeholders2_1E:
	.zero		1
	.type		_ZN31_INTERNAL_ff0e4144_4_k_cu_state4cuda3std3__45__cpo3endE,@object
	.size		_ZN31_INTERNAL_ff0e4144_4_k_cu_state4cuda3std3__45__cpo3endE,(_ZN31_INTERNAL_ff0e4144_4_k_cu_state4cuda3std6ranges3__45__cpo3endE - _ZN31_INTERNAL_ff0e4144_4_k_cu_state4cuda3std3__45__cpo3endE)
_ZN31_INTERNAL_ff0e4144_4_k_cu_state4cuda3std3__45__cpo3endE:
	.zero		1
	.type		_ZN31_INTERNAL_ff0e4144_4_k_cu_state4cuda3std6ranges3__45__cpo3endE,@object
	.size		_ZN31_INTERNAL_ff0e4144_4_k_cu_state4cuda3std6ranges3__45__cpo3endE,(_ZN31_INTERNAL_ff0e4144_4_k_cu_state6thrust24THRUST_300001_SM_1000_NS12placeholders2_5E - _ZN31_INTERNAL_ff0e4144_4_k_cu_state4cuda3std6ranges3__45__cpo3endE)
_ZN31_INTERNAL_ff0e4144_4_k_cu_state4cuda3std6ranges3__45__cpo3endE:
	.zero		1
	.type		_ZN31_INTERNAL_ff0e4144_4_k_cu_state6thrust24THRUST_300001_SM_1000_NS12placeholders2_5E,@object
	.size		_ZN31_INTERNAL_ff0e4144_4_k_cu_state6thrust24THRUST_300001_SM_1000_NS12placeholders2_5E,(_ZN31_INTERNAL_ff0e4144_4_k_cu_state4cuda3std3__45__cpo4rendE - _ZN31_INTERNAL_ff0e4144_4_k_cu_state6thrust24THRUST_300001_SM_1000_NS12placeholders2_5E)
_ZN31_INTERNAL_ff0e4144_4_k_cu_state6thrust24THRUST_300001_SM_1000_NS12placeholders2_5E:
	.zero		1
	.type		_ZN31_INTERNAL_ff0e4144_4_k_cu_state4cuda3std3__45__cpo4rendE,@object
	.size		_ZN31_INTERNAL_ff0e4144_4_k_cu_state4cuda3std3__45__cpo4rendE,(_ZN31_INTERNAL_ff0e4144_4_k_cu_state4cuda3std6ranges3__45__cpo9iter_swapE - _ZN31_INTERNAL_ff0e4144_4_k_cu_state4cuda3std3__45__cpo4rendE)
_ZN31_INTERNAL_ff0e4144_4_k_cu_state4cuda3std3__45__cpo4rendE:
	.zero		1
	.type		_ZN31_INTERNAL_ff0e4144_4_k_cu_state4cuda3std6ranges3__45__cpo9iter_swapE,@object
	.size		_ZN31_INTERNAL_ff0e4144_4_k_cu_state4cuda3std6ranges3__45__cpo9iter_swapE,(_ZN31_INTERNAL_ff0e4144_4_k_cu_state4cuda3std3__48unexpectE - _ZN31_INTERNAL_ff0e4144_4_k_cu_state4cuda3std6ranges3__45__cpo9iter_swapE)
_ZN31_INTERNAL_ff0e4144_4_k_cu_state4cuda3std6ranges3__45__cpo9iter_swapE:
	.zero		1
	.type		_ZN31_INTERNAL_ff0e4144_4_k_cu_state4cuda3std3__48unexpectE,@object
	.size		_ZN31_INTERNAL_ff0e4144_4_k_cu_state4cuda3std3__48unexpectE,(_ZN31_INTERNAL_ff0e4144_4_k_cu_state6thrust24THRUST_300001_SM_1000_NS8cuda_cub3parE - _ZN31_INTERNAL_ff0e4144_4_k_cu_state4cuda3std3__48unexpectE)
_ZN31_INTERNAL_ff0e4144_4_k_cu_state4cuda3std3__48unexpectE:
	.zero		1
	.type		_ZN31_INTERNAL_ff0e4144_4_k_cu_state6thrust24THRUST_300001_SM_1000_NS8cuda_cub3parE,@object
	.size		_ZN31_INTERNAL_ff0e4144_4_k_cu_state6thrust24THRUST_300001_SM_1000_NS8cuda_cub3parE,(.L_29 - _ZN31_INTERNAL_ff0e4144_4_k_cu_state6thrust24THRUST_300001_SM_1000_NS8cuda_cub3parE)
_ZN31_INTERNAL_ff0e4144_4_k_cu_state6thrust24THRUST_300001_SM_1000_NS8cuda_cub3parE:
	.zero		1
.L_29:


//--------------------- .nv.shared._ZN3cub18CUB_300001_SM_10006detail10radix_sort33DeviceRadixSortExclusiveSumKernelINS1_5radix10policy_hubIiiyE10Policy1000EyEEvPT0_ --------------------------
	.section	.nv.shared._ZN3cub18CUB_300001_SM_10006detail10radix_sort33DeviceRadixSortExclusiveSumKernelINS1_5radix10policy_hubIiiyE10Policy1000EyEEvPT0_,"aw",@nobits
	.sectionflags	@""
	.align	16
.nv.shared._ZN3cub18CUB_300001_SM_10006detail10radix_sort33DeviceRadixSortExclusiveSumKernelINS1_5radix10policy_hubIiiyE10Policy1000EyEEvPT0_:
	.zero		3360


//--------------------- .nv.shared._ZN3cub18CUB_300001_SM_10006detail10radix_sort30DeviceRadixSortHistogramKernelINS1_5radix10policy_hubIiiyE10Policy1000ELNS0_9SortOrderE0EiyNS1_21identity_decomposer_tEEEvPT2_PKT1_SA_iiT3_ --------------------------
	.section	.nv.shared._ZN3cub18CUB_300001_SM_10006detail10radix_sort30DeviceRadixSortHistogramKernelINS1_5radix10policy_hubIiiyE10Policy1000ELNS0_9SortOrderE0EiyNS1_21identity_decomposer_tEEEvPT2_PKT1_SA_iiT3_,"aw",@nobits
	.sectionflags	@""
	.align	4
.nv.shared._ZN3cub18CUB_300001_SM_10006detail10radix_sort30DeviceRadixSortHistogramKernelINS1_5radix10policy_hubIiiyE10Policy1000ELNS0_9SortOrderE0EiyNS1_21identity_decomposer_tEEEvPT2_PKT1_SA_iiT3_:
	.zero		5120


//--------------------- .nv.shared._ZN3cub18CUB_300001_SM_10006detail10radix_sort31DeviceRadixSortSingleTileKernelINS1_5radix10policy_hubIiiyE10Policy1000ELNS0_9SortOrderE0EiiyNS1_21identity_decomposer_tEEEvPKT1_PSA_PKT2_PSE_T3_iiT4_ --------------------------
	.section	.nv.shared._ZN3cub18CUB_300001_SM_10006detail10radix_sort31DeviceRadixSortSingleTileKernelINS1_5radix10policy_hubIiiyE10Policy1000ELNS0_9SortOrderE0EiiyNS1_21identity_decomposer_tEEEvPKT1_PSA_PKT2_PSE_T3_iiT4_,"aw",@nobits
	.sectionflags	@""
	.align	16
.nv.shared._ZN3cub18CUB_300001_SM_10006detail10radix_sort31DeviceRadixSortSingleTileKernelINS1_5radix10policy_hubIiiyE10Policy1000ELNS0_9SortOrderE0EiiyNS1_21identity_decomposer_tEEEvPKT1_PSA_PKT2_PSE_T3_iiT4_:
	.zero		34880


//--------------------- .nv.shared._ZN3cub18CUB_300001_SM_10006detail6reduce28DeviceReduceSingleTileKernelINS2_10policy_hubIfyN4cuda3std3__44plusIfEEE10Policy1000EPfSC_iS9_ffNS7_10__identityEEEvT0_T1_T2_T3_T4_T6_ --------------------------
	.section	.nv.shared._ZN3cub18CUB_300001_SM_10006detail6reduce28DeviceReduceSingleTileKernelINS2_10policy_hubIfyN4cuda3std3__44plusIfEEE10Policy1000EPfSC_iS9_ffNS7_10__identityEEEvT0_T1_T2_T3_T4_T6_,"aw",@nobits
	.sectionflags	@""
	.align	4
.nv.shared._ZN3cub18CUB_300001_SM_10006detail6reduce28DeviceReduceSingleTileKernelINS2_10policy_hubIfyN4cuda3std3__44plusIfEEE10Policy1000EPfSC_iS9_ffNS7_10__identityEEEvT0_T1_T2_T3_T4_T6_:
	.zero		1068


//--------------------- .nv.shared._ZN3cub18CUB_300001_SM_10006detail6reduce18DeviceReduceKernelINS2_10policy_hubIfyN4cuda3std3__44plusIfEEE10Policy1000EN6thrust24THRUST_300001_SM_1000_NS6detail15normal_iteratorINSD_10device_ptrIfEEEEyS9_fNS7_10__identityEEEvT0_PT3_T1_NS0_13GridEvenShareISN_EET2_T4_ --------------------------
	.section	.nv.shared._ZN3cub18CUB_300001_SM_10006detail6reduce18DeviceReduceKernelINS2_10policy_hubIfyN4cuda3std3__44plusIfEEE10Policy1000EN6thrust24THRUST_300001_SM_1000_NS6detail15normal_iteratorINSD_10device_ptrIfEEEEyS9_fNS7_10__identityEEEvT0_PT3_T1_NS0_13GridEvenShareISN_EET2_T4_,"aw",@nobits
	.sectionflags	@""
	.align	4
.nv.shared._ZN3cub18CUB_300001_SM_10006detail6reduce18DeviceReduceKernelINS2_10policy_hubIfyN4cuda3std3__44plusIfEEE10Policy1000EN6thrust24THRUST_300001_SM_1000_NS6detail15normal_iteratorINSD_10device_ptrIfEEEEyS9_fNS7_10__identityEEEvT0_PT3_T1_NS0_13GridEvenShareISN_EET2_T4_:
	.zero		1068


//--------------------- .nv.shared._ZN3cub18CUB_300001_SM_10006detail6reduce28DeviceReduceSingleTileKernelINS2_10policy_hubIfyN4cuda3std3__44plusIfEEE10Policy1000EN6thrust24THRUST_300001_SM_1000_NS6detail15normal_iteratorINSD_10device_ptrIfEEEEPfyS9_ffNS7_10__identityEEEvT0_T1_T2_T3_T4_T6_ --------------------------
	.section	.nv.shared._ZN3cub18CUB_300001_SM_10006detail6reduce28DeviceReduceSingleTileKernelINS2_10policy_hubIfyN4cuda3std3__44plusIfEEE10Policy1000EN6thrust24THRUST_300001_SM_1000_NS6detail15normal_iteratorINSD_10device_ptrIfEEEEPfyS9_ffNS7_10__identityEEEvT0_T1_T2_T3_T4_T6_,"aw",@nobits
	.sectionflags	@""
	.align	4
.nv.shared._ZN3cub18CUB_300001_SM_10006detail6reduce28DeviceReduceSingleTileKernelINS2_10policy_hubIfyN4cuda3std3__44plusIfEEE10Policy1000EN6thrust24THRUST_300001_SM_1000_NS6detail15normal_iteratorINSD_10device_ptrIfEEEEPfyS9_ffNS7_10__identityEEEvT0_T1_T2_T3_T4_T6_:
	.zero		1068


//--------------------- .nv.shared._ZN3cub18CUB_300001_SM_10006detail6reduce28DeviceReduceSingleTileKernelINS2_10policy_hubIfjN4cuda3std3__44plusIfEEE10Policy1000EPfSC_iS9_ffNS7_10__identityEEEvT0_T1_T2_T3_T4_T6_ --------------------------
	.section	.nv.shared._ZN3cub18CUB_300001_SM_10006detail6reduce28DeviceReduceSingleTileKernelINS2_10policy_hubIfjN4cuda3std3__44plusIfEEE10Policy1000EPfSC_iS9_ffNS7_10__identityEEEvT0_T1_T2_T3_T4_T6_,"aw",@nobits
	.sectionflags	@""
	.align	4
.nv.shared._ZN3cub18CUB_300001_SM_10006detail6reduce28DeviceReduceSingleTileKernelINS2_10policy_hubIfjN4cuda3std3__44plusIfEEE10Policy1000EPfSC_iS9_ffNS7_10__identityEEEvT0_T1_T2_T3_T4_T6_:
	.zero		1108


//--------------------- .nv.shared._ZN3cub18CUB_300001_SM_10006detail6reduce18DeviceReduceKernelINS2_10policy_hubIfjN4cuda3std3__44plusIfEEE10Policy1000EN6thrust24THRUST_300001_SM_1000_NS6detail15normal_iteratorINSD_10device_ptrIfEEEEjS9_fNS7_10__identityEEEvT0_PT3_T1_NS0_13GridEvenShareISN_EET2_T4_ --------------------------
	.section	.nv.shared._ZN3cub18CUB_300001_SM_10006detail6reduce18DeviceReduceKernelINS2_10policy_hubIfjN4cuda3std3__44plusIfEEE10Policy1000EN6thrust24THRUST_300001_SM_1000_NS6detail15normal_iteratorINSD_10device_ptrIfEEEEjS9_fNS7_10__identityEEEvT0_PT3_T1_NS0_13GridEvenShareISN_EET2_T4_,"aw",@nobits
	.sectionflags	@""
	.align	4
.nv.shared._ZN3cub18CUB_300001_SM_10006detail6reduce18DeviceReduceKernelINS2_10policy_hubIfjN4cuda3std3__44plusIfEEE10Policy1000EN6thrust24THRUST_300001_SM_1000_NS6detail15normal_iteratorINSD_10device_ptrIfEEEEjS9_fNS7_10__identityEEEvT0_PT3_T1_NS0_13GridEvenShareISN_EET2_T4_:
	.zero		1108


//--------------------- .nv.shared._ZN3cub18CUB_300001_SM_10006detail6reduce28DeviceReduceSingleTileKernelINS2_10policy_hubIfjN4cuda3std3__44plusIfEEE10Policy1000EN6thrust24THRUST_300001_SM_1000_NS6detail15normal_iteratorINSD_10device_ptrIfEEEEPfjS9_ffNS7_10__identityEEEvT0_T1_T2_T3_T4_T6_ --------------------------
	.section	.nv.shared._ZN3cub18CUB_300001_SM_10006detail6reduce28DeviceReduceSingleTileKernelINS2_10policy_hubIfjN4cuda3std3__44plusIfEEE10Policy1000EN6thrust24THRUST_300001_SM_1000_NS6detail15normal_iteratorINSD_10device_ptrIfEEEEPfjS9_ffNS7_10__identityEEEvT0_T1_T2_T3_T4_T6_,"aw",@nobits
	.sectionflags	@""
	.align	4
.nv.shared._ZN3cub18CUB_300001_SM_10006detail6reduce28DeviceReduceSingleTileKernelINS2_10policy_hubIfjN4cuda3std3__44plusIfEEE10Policy1000EN6thrust24THRUST_300001_SM_1000_NS6detail15normal_iteratorINSD_10device_ptrIfEEEEPfjS9_ffNS7_10__identityEEEvT0_T1_T2_T3_T4_T6_:
	.zero		1108


//--------------------- .nv.shared._ZN3cub18CUB_300001_SM_10006detail6reduce28DeviceReduceSingleTileKernelINS2_10policy_hubIdyN4cuda3std3__44plusIdEEE10Policy1000EPdSC_iS9_ddNS7_10__identityEEEvT0_T1_T2_T3_T4_T6_ --------------------------
	.section	.nv.shared._ZN3cub18CUB_300001_SM_10006detail6reduce28DeviceReduceSingleTileKernelINS2_10policy_hubIdyN4cuda3std3__44plusIdEEE10Policy1000EPdSC_iS9_ddNS7_10__identityEEEvT0_T1_T2_T3_T4_T6_,"aw",@nobits
	.sectionflags	@""
	.align	8
.nv.shared._ZN3cub18CUB_300001_SM_10006detail6reduce28DeviceReduceSingleTileKernelINS2_10policy_hubIdyN4cuda3std3__44plusIdEEE10Policy1000EPdSC_iS9_ddNS7_10__identityEEEvT0_T1_T2_T3_T4_T6_:
	.zero		1176


//--------------------- .nv.shared._ZN3cub18CUB_300001_SM_10006detail6reduce18DeviceReduceKernelINS2_10policy_hubIdyN4cuda3std3__44plusIdEEE10Policy1000EN6thrust24THRUST_300001_SM_1000_NS6detail15normal_iteratorINSD_10device_ptrIdEEEEyS9_dNS7_10__identityEEEvT0_PT3_T1_NS0_13GridEvenShareISN_EET2_T4_ --------------------------
	.section	.nv.shared._ZN3cub18CUB_300001_SM_10006detail6reduce18DeviceReduceKernelINS2_10policy_hubIdyN4cuda3std3__44plusIdEEE10Policy1000EN6thrust24THRUST_300001_SM_1000_NS6detail15normal_iteratorINSD_10device_ptrIdEEEEyS9_dNS7_10__identityEEEvT0_PT3_T1_NS0_13GridEvenShareISN_EET2_T4_,"aw",@nobits
	.sectionflags	@""
	.align	8
.nv.shared._ZN3cub18CUB_300001_SM_10006detail6reduce18DeviceReduceKernelINS2_10policy_hubIdyN4cuda3std3__44plusIdEEE10Policy1000EN6thrust24THRUST_300001_SM_1000_NS6detail15normal_iteratorINSD_10device_ptrIdEEEEyS9_dNS7_10__identityEEEvT0_PT3_T1_NS0_13GridEvenShareISN_EET2_T4_:
	.zero		1176


//--------------------- .nv.shared._ZN3cub18CUB_300001_SM_10006detail6reduce28DeviceReduceSingleTileKernelINS2_10policy_hubIdyN4cuda3std3__44plusIdEEE10Policy1000EN6thrust24THRUST_300001_SM_1000_NS6detail15normal_iteratorINSD_10device_ptrIdEEEEPdyS9_ddNS7_10__identityEEEvT0_T1_T2_T3_T4_T6_ --------------------------
	.section	.nv.shared._ZN3cub18CUB_300001_SM_10006detail6reduce28DeviceReduceSingleTileKernelINS2_10policy_hubIdyN4cuda3std3__44plusIdEEE10Policy1000EN6thrust24THRUST_300001_SM_1000_NS6detail15normal_iteratorINSD_10device_ptrIdEEEEPdyS9_ddNS7_10__identityEEEvT0_T1_T2_T3_T4_T6_,"aw",@nobits
	.sectionflags	@""
	.align	8
.nv.shared._ZN3cub18CUB_300001_SM_10006detail6reduce28DeviceReduceSingleTileKernelINS2_10policy_hubIdyN4cuda3std3__44plusIdEEE10Policy1000EN6thrust24THRUST_300001_SM_1000_NS6detail15normal_iteratorINSD_10device_ptrIdEEEEPdyS9_ddNS7_10__identityEEEvT0_T1_T2_T3_T4_T6_:
	.zero		1176


//--------------------- .nv.shared._ZN3cub18CUB_300001_SM_10006detail6reduce28DeviceReduceSingleTileKernelINS2_10policy_hubIdjN4cuda3std3__44plusIdEEE10Policy1000EPdSC_iS9_ddNS7_10__identityEEEvT0_T1_T2_T3_T4_T6_ --------------------------
	.section	.nv.shared._ZN3cub18CUB_300001_SM_10006detail6reduce28DeviceReduceSingleTileKernelINS2_10policy_hubIdjN4cuda3std3__44plusIdEEE10Policy1000EPdSC_iS9_ddNS7_10__identityEEEvT0_T1_T2_T3_T4_T6_,"aw",@nobits
	.sectionflags	@""
	.align	8
.nv.shared._ZN3cub18CUB_300001_SM_10006detail6reduce28DeviceReduceSingleTileKernelINS2_10policy_hubIdjN4cuda3std3__44plusIdEEE10Policy1000EPdSC_iS9_ddNS7_10__identityEEEvT0_T1_T2_T3_T4_T6_:
	.zero		1216


//--------------------- .nv.shared._ZN3cub18CUB_300001_SM_10006detail6reduce18DeviceReduceKernelINS2_10policy_hubIdjN4cuda3std3__44plusIdEEE10Policy1000EN6thrust24THRUST_300001_SM_1000_NS6detail15normal_iteratorINSD_10device_ptrIdEEEEjS9_dNS7_10__identityEEEvT0_PT3_T1_NS0_13GridEvenShareISN_EET2_T4_ --------------------------
	.section	.nv.shared._ZN3cub18CUB_300001_SM_10006detail6reduce18DeviceReduceKernelINS2_10policy_hubIdjN4cuda3std3__44plusIdEEE10Policy1000EN6thrust24THRUST_300001_SM_1000_NS6detail15normal_iteratorINSD_10device_ptrIdEEEEjS9_dNS7_10__identityEEEvT0_PT3_T1_NS0_13GridEvenShareISN_EET2_T4_,"aw",@nobits
	.sectionflags	@""
	.align	8
.nv.shared._ZN3cub18CUB_300001_SM_10006detail6reduce18DeviceReduceKernelINS2_10policy_hubIdjN4cuda3std3__44plusIdEEE10Policy1000EN6thrust24THRUST_300001_SM_1000_NS6detail15normal_iteratorINSD_10device_ptrIdEEEEjS9_dNS7_10__identityEEEvT0_PT3_T1_NS0_13GridEvenShareISN_EET2_T4_:
	.zero		1216


//--------------------- .nv.shared._ZN3cub18CUB_300001_SM_10006detail6reduce28DeviceReduceSingleTileKernelINS2_10policy_hubIdjN4cuda3std3__44plusIdEEE10Policy1000EN6thrust24THRUST_300001_SM_1000_NS6detail15normal_iteratorINSD_10device_ptrIdEEEEPdjS9_ddNS7_10__identityEEEvT0_T1_T2_T3_T4_T6_ --------------------------
	.section	.nv.shared._ZN3cub18CUB_300001_SM_10006detail6reduce28DeviceReduceSingleTileKernelINS2_10policy_hubIdjN4cuda3std3__44plusIdEEE10Policy1000EN6thrust24THRUST_300001_SM_1000_NS6detail15normal_iteratorINSD_10device_ptrIdEEEEPdjS9_ddNS7_10__identityEEEvT0_T1_T2_T3_T4_T6_,"aw",@nobits
	.sectionflags	@""
	.align	8
.nv.shared._ZN3cub18CUB_300001_SM_10006detail6reduce28DeviceReduceSingleTileKernelINS2_10policy_hubIdjN4cuda3std3__44plusIdEEE10Policy1000EN6thrust24THRUST_300001_SM_1000_NS6detail15normal_iteratorINSD_10device_ptrIdEEEEPdjS9_ddNS7_10__identityEEEvT0_T1_T2_T3_T4_T6_:
	.zero		1216


//--------------------- .nv.shared._Z8all_dotsIfEvPT_S1_S1_ --------------------------
	.section	.nv.shared._Z8all_dotsIfEvPT_S1_S1_,"aw",@nobits
	.sectionflags	@""
	.align	4
.nv.shared._Z8all_dotsIfEvPT_S1_S1_:
	.zero		1280


//--------------------- .nv.shared._Z8all_dotsIdEvPT_S1_S1_ --------------------------
	.section	.nv.shared._Z8all_dotsIdEvPT_S1_S1_,"aw",@nobits
	.sectionflags	@""
	.align	8
.nv.shared._Z8all_dotsIdEvPT_S1_S1_:
	.zero		1536


//--------------------- .nv.constant0._ZN3cub18CUB_300001_SM_10006detail10radix_sort29DeviceRadixSortOnesweepKernelINS1_5radix10policy_hubIiiyE10Policy1000ELNS0_9SortOrderE0EiiyiiNS1_21identity_decomposer_tEEEvPT5_SB_PT3_PKSC_PT1_PKSG_PT2_PKSK_T4_iiT6_ --------------------------
	.section	.nv.constant0._ZN3cub18CUB_300001_SM_10006detail10radix_sort29DeviceRadixSortOnesweepKernelINS1_5radix10policy_hubIiiyE10Policy1000ELNS0_9SortOrderE0EiiyiiNS1_21identity_decomposer_tEEEvPT5_SB_PT3_PKSC_PT1_PKSG_PT2_PKSK_T4_iiT6_,"a",@progbits
	.sectionflags	@""
	.align	4
.nv.constant0._ZN3cub18CUB_300001_SM_10006detail10radix_sort29DeviceRadixSortOnesweepKernelINS1_5radix10policy_hubIiiyE10Policy1000ELNS0_9SortOrderE0EiiyiiNS1_21identity_decomposer_tEEEvPT5_SB_PT3_PKSC_PT1_PKSG_PT2_PKSK_T4_iiT6_:
	.zero		973


//--------------------- .nv.constant0._ZN3cub18CUB_300001_SM_10006detail10radix_sort33DeviceRadixSortExclusiveSumKernelINS1_5radix10policy_hubIiiyE10Policy1000EyEEvPT0_ --------------------------
	.section	.nv.constant0._ZN3cub18CUB_300001_SM_10006detail10radix_sort33DeviceRadixSortExclusiveSumKernelINS1_5radix10policy_hubIiiyE10Policy1000EyEEvPT0_,"a",@progbits
	.sectionflags	@""
	.align	4
.nv.constant0._ZN3cub18CUB_300001_SM_10006detail10radix_sort33DeviceRadixSortExclusiveSumKernelINS1_5radix10policy_hubIiiyE10Policy1000EyEEvPT0_:
	.zero		904


//--------------------- .nv.constant0._ZN3cub18CUB_300001_SM_10006detail10radix_sort30DeviceRadixSortHistogramKernelINS1_5radix10policy_hubIiiyE10Policy1000ELNS0_9SortOrderE0EiyNS1_21identity_decomposer_tEEEvPT2_PKT1_SA_iiT3_ --------------------------
	.section	.nv.constant0._ZN3cub18CUB_300001_SM_10006detail10radix_sort30DeviceRadixSortHistogramKernelINS1_5radix10policy_hubIiiyE10Policy1000ELNS0_9SortOrderE0EiyNS1_21identity_decomposer_tEEEvPT2_PKT1_SA_iiT3_,"a",@progbits
	.sectionflags	@""
	.align	4
.nv.constant0._ZN3cub18CUB_300001_SM_10006detail10radix_sort30DeviceRadixSortHistogramKernelINS1_5radix10policy_hubIiiyE10Policy1000ELNS0_9SortOrderE0EiyNS1_21identity_decomposer_tEEEvPT2_PKT1_SA_iiT3_:
	.zero		929


//--------------------- .nv.constant0._ZN3cub18CUB_300001_SM_10006detail10radix_sort31DeviceRadixSortSingleTileKernelINS1_5radix10policy_hubIiiyE10Policy1000ELNS0_9SortOrderE0EiiyNS1_21identity_decomposer_tEEEvPKT1_PSA_PKT2_PSE_T3_iiT4_ --------------------------
	.section	.nv.constant0._ZN3cub18CUB_300001_SM_10006detail10radix_sort31DeviceRadixSortSingleTileKernelINS1_5radix10policy_hubIiiyE10Policy1000ELNS0_9SortOrderE0EiiyNS1_21identity_decomposer_tEEEvPKT1_PSA_PKT2_PSE_T3_iiT4_,"a",@progbits
	.sectionflags	@""
	.align	4
.nv.constant0._ZN3cub18CUB_300001_SM_10006detail10radix_sort31DeviceRadixSortSingleTileKernelINS1_5radix10policy_hubIiiyE10Policy1000ELNS0_9SortOrderE0EiiyNS1_21identity_decomposer_tEEEvPKT1_PSA_PKT2_PSE_T3_iiT4_:
	.zero		945


//--------------------- .nv.constant0._ZN3cub18CUB_300001_SM_10006detail6reduce28DeviceReduceSingleTileKernelINS2_10policy_hubIfyN4cuda3std3__44plusIfEEE10Policy1000EPfSC_iS9_ffNS7_10__identityEEEvT0_T1_T2_T3_T4_T6_ --------------------------
	.section	.nv.constant0._ZN3cub18CUB_300001_SM_10006detail6reduce28DeviceReduceSingleTileKernelINS2_10policy_hubIfyN4cuda3std3__44plusIfEEE10Policy1000EPfSC_iS9_ffNS7_10__identityEEEvT0_T1_T2_T3_T4_T6_,"a",@progbits
	.sectionflags	@""
	.align	4
.nv.constant0._ZN3cub18CUB_300001_SM_10006detail6reduce28DeviceReduceSingleTileKernelINS2_10policy_hubIfyN4cuda3std3__44plusIfEEE10Policy1000EPfSC_iS9_ffNS7_10__identityEEEvT0_T1_T2_T3_T4_T6_:
	.zero		925


//--------------------- .nv.constant0._ZN3cub18CUB_300001_SM_10006detail6reduce18DeviceReduceKernelINS2_10policy_hubIfyN4cuda3std3__44plusIfEEE10Policy1000EN6thrust24THRUST_300001_SM_1000_NS6detail15normal_iteratorINSD_10device_ptrIfEEEEyS9_fNS7_10__identityEEEvT0_PT3_T1_NS0_13GridEvenShareISN_EET2_T4_ --------------------------
	.section	.nv.constant0._ZN3cub18CUB_300001_SM_10006detail6reduce18DeviceReduceKernelINS2_10policy_hubIfyN4cuda3std3__44plusIfEEE10Policy1000EN6thrust24THRUST_300001_SM_1000_NS6detail15normal_iteratorINSD_10device_ptrIfEEEEyS9_fNS7_10__identityEEEvT0_PT3_T1_NS0_13GridEvenShareISN_EET2_T4_,"a",@progbits
	.sectionflags	@""
	.align	4
.nv.constant0._ZN3cub18CUB_300001_SM_10006detail6reduce18DeviceReduceKernelINS2_10policy_hubIfyN4cuda3std3__44plusIfEEE10Policy1000EN6thrust24THRUST_300001_SM_1000_NS6detail15normal_iteratorINSD_10device_ptrIfEEEEyS9_fNS7_10__identityEEEvT0_PT3_T1_NS0_13GridEvenShareISN_EET2_T4_:
	.zero		994


//--------------------- .nv.constant0._ZN3cub18CUB_300001_SM_10006detail6reduce28DeviceReduceSingleTileKernelINS2_10policy_hubIfyN4cuda3std3__44plusIfEEE10Policy1000EN6thrust24THRUST_300001_SM_1000_NS6detail15normal_iteratorINSD_10device_ptrIfEEEEPfyS9_ffNS7_10__identityEEEvT0_T1_T2_T3_T4_T6_ --------------------------
	.section	.nv.constant0._ZN3cub18CUB_300001_SM_10006detail6reduce28DeviceReduceSingleTileKernelINS2_10policy_hubIfyN4cuda3std3__44plusIfEEE10Policy1000EN6thrust24THRUST_300001_SM_1000_NS6detail15normal_iteratorINSD_10device_ptrIfEEEEPfyS9_ffNS7_10__identityEEEvT0_T1_T2_T3_T4_T6_,"a",@progbits
	.sectionflags	@""
	.align	4
.nv.constant0._ZN3cub18CUB_300001_SM_10006detail6reduce28DeviceReduceSingleTileKernelINS2_10policy_hubIfyN4cuda3std3__44plusIfEEE10Policy1000EN6thrust24THRUST_300001_SM_1000_NS6detail15normal_iteratorINSD_10device_ptrIfEEEEPfyS9_ffNS7_10__identityEEEvT0_T1_T2_T3_T4_T6_:
	.zero		929


//--------------------- .nv.constant0._ZN3cub18CUB_300001_SM_10006detail6reduce28DeviceReduceSingleTileKernelINS2_10policy_hubIfjN4cuda3std3__44plusIfEEE10Policy1000EPfSC_iS9_ffNS7_10__identityEEEvT0_T1_T2_T3_T4_T6_ --------------------------
	.section	.nv.constant0._ZN3cub18CUB_300001_SM_10006detail6reduce28DeviceReduceSingleTileKernelINS2_10policy_hubIfjN4cuda3std3__44plusIfEEE10Policy1000EPfSC_iS9_ffNS7_10__identityEEEvT0_T1_T2_T3_T4_T6_,"a",@progbits
	.sectionflags	@""
	.align	4
.nv.constant0._ZN3cub18CUB_300001_SM_10006detail6reduce28DeviceReduceSingleTileKernelINS2_10policy_hubIfjN4cuda3std3__44plusIfEEE10Policy1000EPfSC_iS9_ffNS7_10__identityEEEvT0_T1_T2_T3_T4_T6_:
	.zero		925


//--------------------- .nv.constant0._ZN3cub18CUB_300001_SM_10006detail6reduce18DeviceReduceKernelINS2_10policy_hubIfjN4cuda3std3__44plusIfEEE10Policy1000EN6thrust24THRUST_300001_SM_1000_NS6detail15normal_iteratorINSD_10device_ptrIfEEEEjS9_fNS7_10__identityEEEvT0_PT3_T1_NS0_13GridEvenShareISN_EET2_T4_ --------------------------
	.section	.nv.constant0._ZN3cub18CUB_300001_SM_10006detail6reduce18DeviceReduceKernelINS2_10policy_hubIfjN4cuda3std3__44plusIfEEE10Policy1000EN6thrust24THRUST_300001_SM_1000_NS6detail15normal_iteratorINSD_10device_ptrIfEEEEjS9_fNS7_10__identityEEEvT0_PT3_T1_NS0_13GridEvenShareISN_EET2_T4_,"a",@progbits
	.sectionflags	@""
	.align	4
.nv.constant0._ZN3cub18CUB_300001_SM_10006detail6reduce18DeviceReduceKernelINS2_10policy_hubIfjN4cuda3std3__44plusIfEEE10Policy1000EN6thrust24THRUST_300001_SM_1000_NS6detail15normal_iteratorINSD_10device_ptrIfEEEEjS9_fNS7_10__identityEEEvT0_PT3_T1_NS0_13GridEvenShareISN_EET2_T4_:
	.zero		958


//--------------------- .nv.constant0._ZN3cub18CUB_300001_SM_10006detail6reduce28DeviceReduceSingleTileKernelINS2_10policy_hubIfjN4cuda3std3__44plusIfEEE10Policy1000EN6thrust24THRUST_300001_SM_1000_NS6detail15normal_iteratorINSD_10device_ptrIfEEEEPfjS9_ffNS7_10__identityEEEvT0_T1_T2_T3_T4_T6_ --------------------------
	.section	.nv.constant0._ZN3cub18CUB_300001_SM_10006detail6reduce28DeviceReduceSingleTileKernelINS2_10policy_hubIfjN4cuda3std3__44plusIfEEE10Policy1000EN6thrust24THRUST_300001_SM_1000_NS6detail15normal_iteratorINSD_10device_ptrIfEEEEPfjS9_ffNS7_10__identityEEEvT0_T1_T2_T3_T4_T6_,"a",@progbits
	.sectionflags	@""
	.align	4
.nv.constant0._ZN3cub18CUB_300001_SM_10006detail6reduce28DeviceReduceSingleTileKernelINS2_10policy_hubIfjN4cuda3std3__44plusIfEEE10Policy1000EN6thrust24THRUST_300001_SM_1000_NS6detail15normal_iteratorINSD_10device_ptrIfEEEEPfjS9_ffNS7_10__identityEEEvT0_T1_T2_T3_T4_T6_:
	.zero		925


//--------------------- .nv.constant0._ZN3cub18CUB_300001_SM_10006detail6reduce28DeviceReduceSingleTileKernelINS2_10policy_hubIdyN4cuda3std3__44plusIdEEE10Policy1000EPdSC_iS9_ddNS7_10__identityEEEvT0_T1_T2_T3_T4_T6_ --------------------------
	.section	.nv.constant0._ZN3cub18CUB_300001_SM_10006detail6reduce28DeviceReduceSingleTileKernelINS2_10policy_hubIdyN4cuda3std3__44plusIdEEE10Policy1000EPdSC_iS9_ddNS7_10__identityEEEvT0_T1_T2_T3_T4_T6_,"a",@progbits
	.sectionflags	@""
	.align	4
.nv.constant0._ZN3cub18CUB_300001_SM_10006detail6reduce28DeviceReduceSingleTileKernelINS2_10policy_hubIdyN4cuda3std3__44plusIdEEE10Policy1000EPdSC_iS9_ddNS7_10__identityEEEvT0_T1_T2_T3_T4_T6_:
	.zero		929


//--------------------- .nv.constant0._ZN3cub18CUB_300001_SM_10006detail6reduce18DeviceReduceKernelINS2_10policy_hubIdyN4cuda3std3__44plusIdEEE10Policy1000EN6thrust24THRUST_300001_SM_1000_NS6detail15normal_iteratorINSD_10device_ptrIdEEEEyS9_dNS7_10__identityEEEvT0_PT3_T1_NS0_13GridEvenShareISN_EET2_T4_ --------------------------
	.section	.nv.constant0._ZN3cub18CUB_300001_SM_10006detail6reduce18DeviceReduceKernelINS2_10policy_hubIdyN4cuda3std3__44plusIdEEE10Policy1000EN6thrust24THRUST_300001_SM_1000_NS6detail15normal_iteratorINSD_10device_ptrIdEEEEyS9_dNS7_10__identityEEEvT0_PT3_T1_NS0_13GridEvenShareISN_EET2_T4_,"a",@progbits
	.sectionflags	@""
	.align	4
.nv.constant0._ZN3cub18CUB_300001_SM_10006detail6reduce18DeviceReduceKernelINS2_10policy_hubIdyN4cuda3std3__44plusIdEEE10Policy1000EN6thrust24THRUST_300001_SM_1000_NS6detail15normal_iteratorINSD_10device_ptrIdEEEEyS9_dNS7_10__identityEEEvT0_PT3_T1_NS0_13GridEvenShareISN_EET2_T4_:
	.zero		994


//--------------------- .nv.constant0._ZN3cub18CUB_300001_SM_10006detail6reduce28DeviceReduceSingleTileKernelINS2_10policy_hubIdyN4cuda3std3__44plusIdEEE10Policy1000EN6thrust24THRUST_300001_SM_1000_NS6detail15normal_iteratorINSD_10device_ptrIdEEEEPdyS9_ddNS7_10__identityEEEvT0_T1_T2_T3_T4_T6_ --------------------------
	.section	.nv.constant0._ZN3cub18CUB_300001_SM_10006detail6reduce28DeviceReduceSingleTileKernelINS2_10policy_hubIdyN4cuda3std3__44plusIdEEE10Policy1000EN6thrust24THRUST_300001_SM_1000_NS6detail15normal_iteratorINSD_10device_ptrIdEEEEPdyS9_ddNS7_10__identityEEEvT0_T1_T2_T3_T4_T6_,"a",@progbits
	.sectionflags	@""
	.align	4
.nv.constant0._ZN3cub18CUB_300001_SM_10006detail6reduce28DeviceReduceSingleTileKernelINS2_10policy_hubIdyN4cuda3std3__44plusIdEEE10Policy1000EN6thrust24THRUST_300001_SM_1000_NS6detail15normal_iteratorINSD_10device_ptrIdEEEEPdyS9_ddNS7_10__identityEEEvT0_T1_T2_T3_T4_T6_:
	.zero		937


//--------------------- .nv.constant0._ZN3cub18CUB_300001_SM_10006detail6reduce28DeviceReduceSingleTileKernelINS2_10policy_hubIdjN4cuda3std3__44plusIdEEE10Policy1000EPdSC_iS9_ddNS7_10__identityEEEvT0_T1_T2_T3_T4_T6_ --------------------------
	.section	.nv.constant0._ZN3cub18CUB_300001_SM_10006detail6reduce28DeviceReduceSingleTileKernelINS2_10policy_hubIdjN4cuda3std3__44plusIdEEE10Policy1000EPdSC_iS9_ddNS7_10__identityEEEvT0_T1_T2_T3_T4_T6_,"a",@progbits
	.sectionflags	@""
	.align	4
.nv.constant0._ZN3cub18CUB_300001_SM_10006detail6reduce28DeviceReduceSingleTileKernelINS2_10policy_hubIdjN4cuda3std3__44plusIdEEE10Policy1000EPdSC_iS9_ddNS7_10__identityEEEvT0_T1_T2_T3_T4_T6_:
	.zero		929


//--------------------- .nv.constant0._ZN3cub18CUB_300001_SM_10006detail6reduce18DeviceReduceKernelINS2_10policy_hubIdjN4cuda3std3__44plusIdEEE10Policy1000EN6thrust24THRUST_300001_SM_1000_NS6detail15normal_iteratorINSD_10device_ptrIdEEEEjS9_dNS7_10__identityEEEvT0_PT3_T1_NS0_13GridEvenShareISN_EET2_T4_ --------------------------
	.section	.nv.constant0._ZN3cub18CUB_300001_SM_10006detail6reduce18DeviceReduceKernelINS2_10policy_hubIdjN4cuda3std3__44plusIdEEE10Policy1000EN6thrust24THRUST_300001_SM_1000_NS6detail15normal_iteratorINSD_10device_ptrIdEEEEjS9_dNS7_10__identityEEEvT0_PT3_T1_NS0_13GridEvenShareISN_EET2_T4_,"a",@progbits
	.sectionflags	@""
	.align	4
.nv.constant0._ZN3cub18CUB_300001_SM_10006detail6reduce18DeviceReduceKernelINS2_10policy_hubIdjN4cuda3std3__44plusIdEEE10Policy1000EN6thrust24THRUST_300001_SM_1000_NS6detail15normal_iteratorINSD_10device_ptrIdEEEEjS9_dNS7_10__identityEEEvT0_PT3_T1_NS0_13GridEvenShareISN_EET2_T4_:
	.zero		958


//--------------------- .nv.constant0._ZN3cub18CUB_300001_SM_10006detail6reduce28DeviceReduceSingleTileKernelINS2_10policy_hubIdjN4cuda3std3__44plusIdEEE10Policy1000EN6thrust24THRUST_300001_SM_1000_NS6detail15normal_iteratorINSD_10device_ptrIdEEEEPdjS9_ddNS7_10__identityEEEvT0_T1_T2_T3_T4_T6_ --------------------------
	.section	.nv.constant0._ZN3cub18CUB_300001_SM_10006detail6reduce28DeviceReduceSingleTileKernelINS2_10policy_hubIdjN4cuda3std3__44plusIdEEE10Policy1000EN6thrust24THRUST_300001_SM_1000_NS6detail15normal_iteratorINSD_10device_ptrIdEEEEPdjS9_ddNS7_10__identityEEEvT0_T1_T2_T3_T4_T6_,"a",@progbits
	.sectionflags	@""
	.align	4
.nv.constant0._ZN3cub18CUB_300001_SM_10006detail6reduce28DeviceReduceSingleTileKernelINS2_10policy_hubIdjN4cuda3std3__44plusIdEEE10Policy1000EN6thrust24THRUST_300001_SM_1000_NS6detail15normal_iteratorINSD_10device_ptrIdEEEEPdjS9_ddNS7_10__identityEEEvT0_T1_T2_T3_T4_T6_:
	.zero		929


//--------------------- .nv.constant0._ZN3cub18CUB_300001_SM_10006detail9transform16transform_kernelINS2_10policy_hubILb1EN4cuda3std3__45tupleIJN6thrust24THRUST_300001_SM_1000_NS17counting_iteratorIiNSA_11use_defaultESC_SC_EEEEEE10policy1000ElNS7_10__identityENSA_6detail15normal_iteratorINSA_10device_ptrIiEEEEJSD_EEEvT0_iT1_T2_DpNS2_10kernel_argIT3_EE --------------------------
	.section	.nv.constant0._ZN3cub18CUB_300001_SM_10006detail9transform16transform_kernelINS2_10policy_hubILb1EN4cuda3std3__45tupleIJN6thrust24THRUST_300001_SM_1000_NS17counting_iteratorIiNSA_11use_defaultESC_SC_EEEEEE10policy1000ElNS7_10__identityENSA_6detail15normal_iteratorINSA_10device_ptrIiEEEEJSD_EEEvT0_iT1_T2_DpNS2_10kernel_argIT3_EE,"a",@progbits
	.sectionflags	@""
	.align	4
.nv.constant0._ZN3cub18CUB_300001_SM_10006detail9transform16transform_kernelINS2_10policy_hubILb1EN4cuda3std3__45tupleIJN6thrust24THRUST_300001_SM_1000_NS17counting_iteratorIiNSA_11use_defaultESC_SC_EEEEEE10policy1000ElNS7_10__identityENSA_6detail15normal_iteratorINSA_10device_ptrIiEEEEJSD_EEEvT0_iT1_T2_DpNS2_10kernel_argIT3_EE:
	.zero		936


//--------------------- .nv.constant0._ZN3cub18CUB_300001_SM_10006detail9transform16transform_kernelINS2_10policy_hubILb1EN4cuda3std3__45tupleIJN6thrust24THRUST_300001_SM_1000_NS17counting_iteratorIiNSA_11use_defaultESC_SC_EEEEEE10policy1000EiNS7_10__identityENSA_6detail15normal_iteratorINSA_10device_ptrIiEEEEJSD_EEEvT0_iT1_T2_DpNS2_10kernel_argIT3_EE --------------------------
	.section	.nv.constant0._ZN3cub18CUB_300001_SM_10006detail9transform16transform_kernelINS2_10policy_hubILb1EN4cuda3std3__45tupleIJN6thrust24THRUST_300001_SM_1000_NS17counting_iteratorIiNSA_11use_defaultESC_SC_EEEEEE10policy1000EiNS7_10__identityENSA_6detail15normal_iteratorINSA_10device_ptrIiEEEEJSD_EEEvT0_iT1_T2_DpNS2_10kernel_argIT3_EE,"a",@progbits
	.sectionflags	@""
	.align	4
.nv.constant0._ZN3cub18CUB_300001_SM_10006detail9transform16transform_kernelINS2_10policy_hubILb1EN4cuda3std3__45tupleIJN6thrust24THRUST_300001_SM_1000_NS17counting_iteratorIiNSA_11use_defaultESC_SC_EEEEEE10policy1000EiNS7_10__identityENSA_6detail15normal_iteratorINSA_10device_ptrIiEEEEJSD_EEEvT0_iT1_T2_DpNS2_10kernel_argIT3_EE:
	.zero		936


//--------------------- .nv.constant0._ZN3cub18CUB_300001_SM_10006detail8for_each13static_kernelINS2_12policy_hub_t12policy_500_tElN6thrust24THRUST_300001_SM_1000_NS8cuda_cub6__fill7functorINS7_6detail15normal_iteratorINS7_10device_ptrIfEEEEiEEEEvT0_T1_ --------------------------
	.section	.nv.constant0._ZN3cub18CUB_300001_SM_10006detail8for_each13static_kernelINS2_12policy_hub_t12policy_500_tElN6thrust24THRUST_300001_SM_1000_NS8cuda_cub6__fill7functorINS7_6detail15normal_iteratorINS7_10device_ptrIfEEEEiEEEEvT0_T1_,"a",@progbits
	.sectionflags	@""
	.align	4
.nv.constant0._ZN3cub18CUB_300001_SM_10006detail8for_each13static_kernelINS2_12policy_hub_t12policy_500_tElN6thrust24THRUST_300001_SM_1000_NS8cuda_cub6__fill7functorINS7_6detail15normal_iteratorINS7_10device_ptrIfEEEEiEEEEvT0_T1_:
	.zero		920


//--------------------- .nv.constant0._ZN3cub18CUB_300001_SM_10006detail8for_each13static_kernelINS2_12policy_hub_t12policy_500_tEmN6thrust24THRUST_300001_SM_1000_NS8cuda_cub20__uninitialized_fill7functorINS7_10device_ptrIfEEfEEEEvT0_T1_ --------------------------
	.section	.nv.constant0._ZN3cub18CUB_300001_SM_10006detail8for_each13static_kernelINS2_12policy_hub_t12policy_500_tEmN6thrust24THRUST_300001_SM_1000_NS8cuda_cub20__uninitialized_fill7functorINS7_10device_ptrIfEEfEEEEvT0_T1_,"a",@progbits
	.sectionflags	@""
	.align	4
.nv.constant0._ZN3cub18CUB_300001_SM_10006detail8for_each13static_kernelINS2_12policy_hub_t12policy_500_tEmN6thrust24THRUST_300001_SM_1000_NS8cuda_cub20__uninitialized_fill7functorINS7_10device_ptrIfEEfEEEEvT0_T1_:
	.zero		920


//--------------------- .nv.constant0._ZN3cub18CUB_300001_SM_10006detail8for_each13static_kernelINS2_12policy_hub_t12policy_500_tElN6thrust24THRUST_300001_SM_1000_NS8cuda_cub6__fill7functorINS7_6detail15normal_iteratorINS7_10device_ptrIdEEEEiEEEEvT0_T1_ --------------------------
	.section	.nv.constant0._ZN3cub18CUB_300001_SM_10006detail8for_each13static_kernelINS2_12policy_hub_t12policy_500_tElN6thrust24THRUST_300001_SM_1000_NS8cuda_cub6__fill7functorINS7_6detail15normal_iteratorINS7_10device_ptrIdEEEEiEEEEvT0_T1_,"a",@progbits
	.sectionflags	@""
	.align	4
.nv.constant0._ZN3cub18CUB_300001_SM_10006detail8for_each13static_kernelINS2_12policy_hub_t12policy_500_tElN6thrust24THRUST_300001_SM_1000_NS8cuda_cub6__fill7functorINS7_6detail15normal_iteratorINS7_10device_ptrIdEEEEiEEEEvT0_T1_:
	.zero		920


//--------------------- .nv.constant0._ZN3cub18CUB_300001_SM_10006detail8for_each13static_kernelINS2_12policy_hub_t12policy_500_tEmN6thrust24THRUST_300001_SM_1000_NS8cuda_cub20__uninitialized_fill7functorINS7_10device_ptrIdEEdEEEEvT0_T1_ --------------------------
	.section	.nv.constant0._ZN3cub18CUB_300001_SM_10006detail8for_each13static_kernelINS2_12policy_hub_t12policy_500_tEmN6thrust24THRUST_300001_SM_1000_NS8cuda_cub20__uninitialized_fill7functorINS7_10device_ptrIdEEdEEEEvT0_T1_,"a",@progbits
	.sectionflags	@""
	.align	4
.nv.constant0._ZN3cub18CUB_300001_SM_10006detail8for_each13static_kernelINS2_12policy_hub_t12policy_500_tEmN6thrust24THRUST_300001_SM_1000_NS8cuda_cub20__uninitialized_fill7functorINS7_10device_ptrIdEEdEEEEvT0_T1_:
	.zero		920


//--------------------- .nv.constant0._ZN3cub18CUB_300001_SM_10006detail8for_each13static_kernelINS2_12policy_hub_t12policy_500_tEmN6thrust24THRUST_300001_SM_1000_NS8cuda_cub20__uninitialized_fill7functorINS7_10device_ptrIiEEiEEEEvT0_T1_ --------------------------
	.section	.nv.constant0._ZN3cub18CUB_300001_SM_10006detail8for_each13static_kernelINS2_12policy_hub_t12policy_500_tEmN6thrust24THRUST_300001_SM_1000_NS8cuda_cub20__uninitialized_fill7functorINS7_10device_ptrIiEEiEEEEvT0_T1_,"a",@progbits
	.sectionflags	@""
	.align	4
.nv.constant0._ZN3cub18CUB_300001_SM_10006detail8for_each13static_kernelINS2_12policy_hub_t12policy_500_tEmN6thrust24THRUST_300001_SM_1000_NS8cuda_cub20__uninitialized_fill7functorINS7_10device_ptrIiEEiEEEEvT0_T1_:
	.zero		920


//--------------------- .nv.constant0._ZN3cub18CUB_300001_SM_10006detail11EmptyKernelIvEEvv --------------------------
	.section	.nv.constant0._ZN3cub18CUB_300001_SM_10006detail11EmptyKernelIvEEvv,"a",@progbits
	.sectionflags	@""
	.align	4
.nv.constant0._ZN3cub18CUB_300001_SM_10006detail11EmptyKernelIvEEvv:
	.zero		896


//--------------------- .nv.constant0._Z15make_new_labelsIfEviiPT_PiS2_S1_ --------------------------
	.section	.nv.constant0._Z15make_new_labelsIfEviiPT_PiS2_S1_,"a",@progbits
	.sectionflags	@""
	.align	4
.nv.constant0._Z15make_new_labelsIfEviiPT_PiS2_S1_:
	.zero		936


//--------------------- .nv.constant0._Z8all_dotsIfEvPT_S1_S1_ --------------------------
	.section	.nv.constant0._Z8all_dotsIfEvPT_S1_S1_,"a",@progbits
	.sectionflags	@""
	.align	4
.nv.constant0._Z8all_dotsIfEvPT_S1_S1_:
	.zero		920


//--------------------- .nv.constant0._Z15scale_centroidsIfEvPiPT_ --------------------------
	.section	.nv.constant0._Z15scale_centroidsIfEvPiPT_,"a",@progbits
	.sectionflags	@""
	.align	4
.nv.constant0._Z15scale_centroidsIfEvPiPT_:
	.zero		912


//--------------------- .nv.constant0._Z19calculate_centroidsIfEvPT_PiS2_S1_S2_ --------------------------
	.section	.nv.constant0._Z19calculate_centroidsIfEvPT_PiS2_S1_S2_,"a",@progbits
	.sectionflags	@""
	.align	4
.nv.constant0._Z19calculate_centroidsIfEvPT_PiS2_S1_S2_:
	.zero		936


//--------------------- .nv.constant0._Z9self_dotsIfEvPT_S1_ --------------------------
	.section	.nv.constant0._Z9self_dotsIfEvPT_S1_,"a",@progbits
	.sectionflags	@""
	.align	4
.nv.constant0._Z9self_dotsIfEvPT_S1_:
	.zero		912


//--------------------- .nv.constant0._Z15make_new_labelsIdEviiPT_PiS2_S1_ --------------------------
	.section	.nv.constant0._Z15make_new_labelsIdEviiPT_PiS2_S1_,"a",@progbits
	.sectionflags	@""
	.align	4
.nv.constant0._Z15make_new_labelsIdEviiPT_PiS2_S1_:
	.zero		936


//--------------------- .nv.constant0._Z8all_dotsIdEvPT_S1_S1_ --------------------------
	.section	.nv.constant0._Z8all_dotsIdEvPT_S1_S1_,"a",@progbits
	.sectionflags	@""
	.align	4
.nv.constant0._Z8all_dotsIdEvPT_S1_S1_:
	.zero		920


//--------------------- .nv.constant0._Z15scale_centroidsIdEvPiPT_ --------------------------
	.section	.nv.constant0._Z15scale_centroidsIdEvPiPT_,"a",@progbits
	.sectionflags	@""
	.align	4
.nv.constant0._Z15scale_centroidsIdEvPiPT_:
	.zero		912


//--------------------- .nv.constant0._Z19calculate_centroidsIdEvPT_PiS2_S1_S2_ --------------------------
	.section	.nv.constant0._Z19calculate_centroidsIdEvPT_PiS2_S1_S2_,"a",@progbits
	.sectionflags	@""
	.align	4
.nv.constant0._Z19calculate_centroidsIdEvPT_PiS2_S1_S2_:
	.zero		936


//--------------------- .nv.constant0._Z9self_dotsIdEvPT_S1_ --------------------------
	.section	.nv.constant0._Z9self_dotsIdEvPT_S1_,"a",@progbits
	.sectionflags	@""
	.align	4
.nv.constant0._Z9self_dotsIdEvPT_S1_:
	.zero		912


//--------------------- SYMBOLS --------------------------

	.type		.nv.reservedSmem.offset0,@object
	.size		.nv.reservedSmem.offset0,0x4
	.type		.nv.reservedSmem.cap,@object
	.size		.nv.reservedSmem.cap,0x4
